	.target	sm_90a

	.elftype	@"ET_EXEC"


//--------------------- .note.nv.tkinfo           --------------------------
	.section	.note.nv.tkinfo,"",@"SHT_NOTE"
	.sectionflags	@"SHF_NOTE_NV_TKINFO"
	.tkinfo
        /*0018*/ 	.word	0x00000002
        /*0030*/ 	.string	""
        /*0030*/ 	.string	"ptxas"
        /*0030*/ 	.string	"Cuda compilation tools, release 13.0, V13.0.88"
        /*0030*/ 	.string	"Build cuda_13.0.r13.0/compiler.36424714_0"
        /*0030*/ 	.string	"-arch sm_90a -m 64 "



//--------------------- .note.nv.cuinfo           --------------------------
	.section	.note.nv.cuinfo,"",@"SHT_NOTE"
	.sectionflags	@"SHF_NOTE_NV_CUINFO"
        /*0018*/ 	.short	0x0002
        /*001a*/ 	.short	0x005a
        /*001c*/ 	.short	0x0082
	.zero		2


//--------------------- .nv.info                  --------------------------
	.section	.nv.info,"",@"SHT_CUDA_INFO"
	.align	4


	//----- nvinfo : EIATTR_REGCOUNT
	.align		4
        /*0000*/ 	.byte	0x04, 0x2f
        /*0002*/ 	.short	(.L_12 - .L_11)
	.align		4
.L_11:
        /*0004*/ 	.word	index@(_ZN7cutlass13device_kernelINS_4gemm6kernel13GemmUniversalIN4cute5tupleIJiiiiEEENS1_10collective13CollectiveMmaINS1_37MainloopSm90TmaGmmaWarpSpecializedFP8ILi2ENS5_IJNS4_1CILi2EEENSA_ILi1EEESC_EEENS1_35KernelTmaWarpSpecializedCooperativeEEENS5_IJNSA_ILi512EEENSA_ILi384EEENSA_ILi128EEEEEENS_12float_e4m3_tENS5_IJlSC_lEEESK_SL_NS4_8TiledMMAINS4_8MMA_AtomIJNS4_4SM904GMMA31MMA_64x192x32_F32E4M3E4M3_SS_TNILNSP_7ScaleInE1ELSR_1EEEEEENS4_6LayoutISD_NS5_IJSC_NSA_ILi0EEESV_EEEEENS5_IJNS4_10UnderscoreESY_SY_EEEEENS4_13SM90_TMA_LOADENS4_14ComposedLayoutINS4_7SwizzleILi3ELi4ELi3EEENS4_18smem_ptr_flag_bitsILi8EEENSU_INS5_IJNSA_ILi8EEESI_EEENS5_IJSI_SC_EEEEEEEvNS4_8identityENS4_23SM90_TMA_LOAD_MULTICASTES1B_vS1C_EENS_8epilogue10collective6detail29Sm90TmaWarpSpecializedAdapterINS1G_15DefaultEpilogueISK_SL_SL_NS1F_6thread17LinearCombinationISK_Li1EffLNS1K_9ScaleType4KindE0ELNS_15FloatRoundStyleE2ESK_EENS1_15EpilogueDefaultEEEEEvvEEEEvNT_6ParamsE)
        /*0008*/ 	.word	0x000000a8


	//----- nvinfo : EIATTR_FRAME_SIZE
	.align		4
.L_12:
        /*000c*/ 	.byte	0x04, 0x11
        /*000e*/ 	.short	(.L_14 - .L_13)
	.align		4
.L_13:
        /*0010*/ 	.word	index@(_ZN7cutlass13device_kernelINS_4gemm6kernel13GemmUniversalIN4cute5tupleIJiiiiEEENS1_10collective13CollectiveMmaINS1_37MainloopSm90TmaGmmaWarpSpecializedFP8ILi2ENS5_IJNS4_1CILi2EEENSA_ILi1EEESC_EEENS1_35KernelTmaWarpSpecializedCooperativeEEENS5_IJNSA_ILi512EEENSA_ILi384EEENSA_ILi128EEEEEENS_12float_e4m3_tENS5_IJlSC_lEEESK_SL_NS4_8TiledMMAINS4_8MMA_AtomIJNS4_4SM904GMMA31MMA_64x192x32_F32E4M3E4M3_SS_TNILNSP_7ScaleInE1ELSR_1EEEEEENS4_6LayoutISD_NS5_IJSC_NSA_ILi0EEESV_EEEEENS5_IJNS4_10UnderscoreESY_SY_EEEEENS4_13SM90_TMA_LOADENS4_14ComposedLayoutINS4_7SwizzleILi3ELi4ELi3EEENS4_18smem_ptr_flag_bitsILi8EEENSU_INS5_IJNSA_ILi8EEESI_EEENS5_IJSI_SC_EEEEEEEvNS4_8identityENS4_23SM90_TMA_LOAD_MULTICASTES1B_vS1C_EENS_8epilogue10collective6detail29Sm90TmaWarpSpecializedAdapterINS1G_15DefaultEpilogueISK_SL_SL_NS1F_6thread17LinearCombinationISK_Li1EffLNS1K_9ScaleType4KindE0ELNS_15FloatRoundStyleE2ESK_EENS1_15EpilogueDefaultEEEEEvvEEEEvNT_6ParamsE)
        /*0014*/ 	.word	0x00003710


	//----- nvinfo : EIATTR_MIN_STACK_SIZE
	.align		4
.L_14:
        /*0018*/ 	.byte	0x04, 0x12
        /*001a*/ 	.short	(.L_16 - .L_15)
	.align		4
.L_15:
        /*001c*/ 	.word	index@(_ZN7cutlass13device_kernelINS_4gemm6kernel13GemmUniversalIN4cute5tupleIJiiiiEEENS1_10collective13CollectiveMmaINS1_37MainloopSm90TmaGmmaWarpSpecializedFP8ILi2ENS5_IJNS4_1CILi2EEENSA_ILi1EEESC_EEENS1_35KernelTmaWarpSpecializedCooperativeEEENS5_IJNSA_ILi512EEENSA_ILi384EEENSA_ILi128EEEEEENS_12float_e4m3_tENS5_IJlSC_lEEESK_SL_NS4_8TiledMMAINS4_8MMA_AtomIJNS4_4SM904GMMA31MMA_64x192x32_F32E4M3E4M3_SS_TNILNSP_7ScaleInE1ELSR_1EEEEEENS4_6LayoutISD_NS5_IJSC_NSA_ILi0EEESV_EEEEENS5_IJNS4_10UnderscoreESY_SY_EEEEENS4_13SM90_TMA_LOADENS4_14ComposedLayoutINS4_7SwizzleILi3ELi4ELi3EEENS4_18smem_ptr_flag_bitsILi8EEENSU_INS5_IJNSA_ILi8EEESI_EEENS5_IJSI_SC_EEEEEEEvNS4_8identityENS4_23SM90_TMA_LOAD_MULTICASTES1B_vS1C_EENS_8epilogue10collective6detail29Sm90TmaWarpSpecializedAdapterINS1G_15DefaultEpilogueISK_SL_SL_NS1F_6thread17LinearCombinationISK_Li1EffLNS1K_9ScaleType4KindE0ELNS_15FloatRoundStyleE2ESK_EENS1_15EpilogueDefaultEEEEEvvEEEEvNT_6ParamsE)
        /*0020*/ 	.word	0x00003710
.L_16:


//--------------------- .nv.compat                --------------------------
	.section	.nv.compat,"",@"SHT_CUDA_COMPAT_INFO"
	.align	4
        /*0000*/ 	.byte	0x02, 0x09, 0x01, 0x00, 0x02, 0x02, 0x04, 0x00, 0x02, 0x05, 0x05, 0x00, 0x03, 0x07, 0x01, 0x01
        /*0010*/ 	.byte	0x02, 0x03, 0x01, 0x00, 0x02, 0x06, 0x01, 0x00, 0x04, 0x0b, 0x08, 0x00, 0x00, 0x00, 0x00, 0x00
        /*0020*/ 	.byte	0x00, 0x00, 0x00, 0x00


//--------------------- .nv.info._ZN7cutlass13device_kernelINS_4gemm6kernel13GemmUniversalIN4cute5tupleIJiiiiEEENS1_10collective13CollectiveMmaINS1_37MainloopSm90TmaGmmaWarpSpecializedFP8ILi2ENS5_IJNS4_1CILi2EEENSA_ILi1EEESC_EEENS1_35KernelTmaWarpSpecializedCooperativeEEENS5_IJNSA_ILi512EEENSA_ILi384EEENSA_ILi128EEEEEENS_12float_e4m3_tENS5_IJlSC_lEEESK_SL_NS4_8TiledMMAINS4_8MMA_AtomIJNS4_4SM904GMMA31MMA_64x192x32_F32E4M3E4M3_SS_TNILNSP_7ScaleInE1ELSR_1EEEEEENS4_6LayoutISD_NS5_IJSC_NSA_ILi0EEESV_EEEEENS5_IJNS4_10UnderscoreESY_SY_EEEEENS4_13SM90_TMA_LOADENS4_14ComposedLayoutINS4_7SwizzleILi3ELi4ELi3EEENS4_18smem_ptr_flag_bitsILi8EEENSU_INS5_IJNSA_ILi8EEESI_EEENS5_IJSI_SC_EEEEEEEvNS4_8identityENS4_23SM90_TMA_LOAD_MULTICASTES1B_vS1C_EENS_8epilogue10collective6detail29Sm90TmaWarpSpecializedAdapterINS1G_15DefaultEpilogueISK_SL_SL_NS1F_6thread17LinearCombinationISK_Li1EffLNS1K_9ScaleType4KindE0ELNS_15FloatRoundStyleE2ESK_EENS1_15EpilogueDefaultEEEEEvvEEEEvNT_6ParamsE --------------------------
	.section	.nv.info._ZN7cutlass13device_kernelINS_4gemm6kernel13GemmUniversalIN4cute5tupleIJiiiiEEENS1_10collective13CollectiveMmaINS1_37MainloopSm90TmaGmmaWarpSpecializedFP8ILi2ENS5_IJNS4_1CILi2EEENSA_ILi1EEESC_EEENS1_35KernelTmaWarpSpecializedCooperativeEEENS5_IJNSA_ILi512EEENSA_ILi384EEENSA_ILi128EEEEEENS_12float_e4m3_tENS5_IJlSC_lEEESK_SL_NS4_8TiledMMAINS4_8MMA_AtomIJNS4_4SM904GMMA31MMA_64x192x32_F32E4M3E4M3_SS_TNILNSP_7ScaleInE1ELSR_1EEEEEENS4_6LayoutISD_NS5_IJSC_NSA_ILi0EEESV_EEEEENS5_IJNS4_10UnderscoreESY_SY_EEEEENS4_13SM90_TMA_LOADENS4_14ComposedLayoutINS4_7SwizzleILi3ELi4ELi3EEENS4_18smem_ptr_flag_bitsILi8EEENSU_INS5_IJNSA_ILi8EEESI_EEENS5_IJSI_SC_EEEEEEEvNS4_8identityENS4_23SM90_TMA_LOAD_MULTICASTES1B_vS1C_EENS_8epilogue10collective6detail29Sm90TmaWarpSpecializedAdapterINS1G_15DefaultEpilogueISK_SL_SL_NS1F_6thread17LinearCombinationISK_Li1EffLNS1K_9ScaleType4KindE0ELNS_15FloatRoundStyleE2ESK_EENS1_15EpilogueDefaultEEEEEvvEEEEvNT_6ParamsE,"",@"SHT_CUDA_INFO"
	.sectionflags	@""
	.align	4


	//----- nvinfo : EIATTR_CUDA_API_VERSION
	.align		4
        /*0000*/ 	.byte	0x04, 0x37
        /*0002*/ 	.short	(.L_18 - .L_17)
.L_17:
        /*0004*/ 	.word	0x00000082


	//----- nvinfo : EIATTR_KPARAM_INFO
	.align		4
.L_18:
        /*0008*/ 	.byte	0x04, 0x17
        /*000a*/ 	.short	(.L_20 - .L_19)
.L_19:
        /*000c*/ 	.word	0x00000000
        /*0010*/ 	.short	0x0000
        /*0012*/ 	.short	0x0070
        /*0014*/ 	.byte	0x00, 0xf0, 0x01, 0x10


	//----- nvinfo : EIATTR_SPARSE_MMA_MASK
	.align		4
.L_20:
        /*0018*/ 	.byte	0x03, 0x50
        /*001a*/ 	.short	0x0000


	//----- nvinfo : EIATTR_MAXREG_COUNT
	.align		4
        /*001c*/ 	.byte	0x03, 0x1b
        /*001e*/ 	.short	0x00a8


	//----- nvinfo : EIATTR_NUM_BARRIERS
	.align		4
        /*0020*/ 	.byte	0x02, 0x4c
        /*0022*/ 	.byte	0x01
	.zero		1


	//----- nvinfo : EIATTR_ANNOTATIONS
	.align		4
        /*0024*/ 	.byte	0x04, 0x55
        /*0026*/ 	.short	(.L_22 - .L_21)


	//   ....[0]....
.L_21:
        /*0028*/ 	.word	0x00000001
        /*002c*/ 	.byte	0xd0, 0x06, 0x00, 0x00, 0x01, 0x00, 0x00, 0x00, 0xc0, 0x07, 0x00, 0x00, 0x01, 0x00, 0x00, 0x00
        /* <DEDUP_REMOVED lines=842> */
        /*34dc*/ 	.byte	0x50, 0x88, 0x00, 0x00


	//----- nvinfo : EIATTR_MERCURY_ISA_VERSION
	.align		4
.L_22:
        /*34e0*/ 	.byte	0x03, 0x5f
        /*34e2*/ 	.short	0x0101


	//----- nvinfo : EIATTR_INT_WARP_WIDE_INSTR_OFFSETS
	.align		4
        /*34e4*/ 	.byte	0x04, 0x31
        /*34e6*/ 	.short	(.L_24 - .L_23)


	//   ....[0]....
.L_23:
        /*34e8*/ 	.word	0x00000510


	//   ....[1]....
        /*34ec*/ 	.word	0x00000530


	//   ....[2]....
        /*34f0*/ 	.word	0x000006a0


	//   ....[3]....
        /*34f4*/ 	.word	0x0004fe40


	//----- nvinfo : EIATTR_COOP_GROUP_MASK_REGIDS
	.align		4
.L_24:
        /*34f8*/ 	.byte	0x04, 0x29
        /*34fa*/ 	.short	(.L_26 - .L_25)


	//   ....[0]....
.L_25:
        /*34fc*/ 	.word	0xffffffff


	//   ....[1]....
        /*3500*/ 	.word	0xffffffff


	//   ....[2]....
        /*3504*/ 	.word	0xffffffff


	//   ....[3]....
        /*3508*/ 	.word	0xffffffff


	//   ....[4]....
        /*350c*/ 	.word	0xffffffff


	//   ....[5]....
        /*3510*/ 	.word	0xffffffff


	//----- nvinfo : EIATTR_COOP_GROUP_INSTR_OFFSETS
	.align		4
.L_26:
        /*3514*/ 	.byte	0x04, 0x28
        /*3516*/ 	.short	(.L_28 - .L_27)


	//   ....[0]....
.L_27:
        /*3518*/ 	.word	0x00000070


	//   ....[1]....
        /*351c*/ 	.word	0x00000080


	//   ....[2]....
        /*3520*/ 	.word	0x000001a0


	//   ....[3]....
        /*3524*/ 	.word	0x00000380


	//   ....[4]....
        /*3528*/ 	.word	0x00000800


	//   ....[5]....
        /*352c*/ 	.word	0x00006a20


	//----- nvinfo : EIATTR_REG_RECONFIG
	.align		4
.L_28:
        /*3530*/ 	.byte	0x01, 0x54
	.zero		2


	//----- nvinfo : EIATTR_MBARRIER_INSTR_OFFSETS
	.align		4
        /*3534*/ 	.byte	0x04, 0x39
        /*3536*/ 	.short	(.L_30 - .L_29)


	//   ....[0]....
.L_29:
        /*3538*/ 	.word	0x00000320
        /*353c*/ 	.word	0x000000ff
        /*3540*/ 	.word	0x00000000
        /*3544*/ 	.short	0x0100
        /*3546*/ 	.byte	0x0a
	.zero		1


	//   ....[1]....
        /*3548*/ 	.word	0x00000330
        /*354c*/ 	.word	0x000000ff
        /*3550*/ 	.word	0x00000010
        /*3554*/ 	.short	0x0100
        /*3556*/ 	.byte	0x0a
	.zero		1


	//   ....[2]....
        /*3558*/ 	.word	0x00000340
        /*355c*/ 	.word	0x000000ff
        /*3560*/ 	.word	0x00000008
        /*3564*/ 	.short	0x0100
        /*3566*/ 	.byte	0x0a
	.zero		1


	//   ....[3]....
        /*3568*/ 	.word	0x00000350
        /*356c*/ 	.word	0x000000ff
        /*3570*/ 	.word	0x00000018
        /*3574*/ 	.short	0x0100
        /*3576*/ 	.byte	0x0a
	.zero		1


	//   ....[4]....
        /*3578*/ 	.word	0x00000730
        /*357c*/ 	.word	0x000000ff
        /*3580*/ 	.word	0x00000030
        /*3584*/ 	.short	0x0100
        /*3586*/ 	.byte	0x08
	.zero		1


	//   ....[5]....
        /*3588*/ 	.word	0x000007a0
        /*358c*/ 	.word	0x000000ff
        /*3590*/ 	.word	0x00000038
        /*3594*/ 	.short	0x0100
        /*3596*/ 	.byte	0x08
	.zero		1


	//   ....[6]....
        /*3598*/ 	.word	0x00006e20
        /*359c*/ 	.word	0x000000ff
        /*35a0*/ 	.word	0x00000000
        /*35a4*/ 	.short	0x010a
        /*35a6*/ 	.byte	0x10
	.zero		1


	//   ....[7]....
        /*35a8*/ 	.word	0x00006e80
        /*35ac*/ 	.word	0x000000ff
        /*35b0*/ 	.word	0x00000000
        /*35b4*/ 	.short	0x010a
        /*35b6*/ 	.byte	0x10
	.zero		1


	//   ....[8]....
        /*35b8*/ 	.word	0x00021060
        /*35bc*/ 	.word	0x000000ff
        /*35c0*/ 	.word	0x00000000
        /*35c4*/ 	.short	0x010a
        /*35c6*/ 	.byte	0x12
	.zero		1


	//   ....[9]....
        /*35c8*/ 	.word	0x000210a0
        /*35cc*/ 	.word	0x000000ff
        /*35d0*/ 	.word	0x00000000
        /*35d4*/ 	.short	0x010a
        /*35d6*/ 	.byte	0x12
	.zero		1


	//   ....[10]....
        /*35d8*/ 	.word	0x000441b0
        /*35dc*/ 	.word	0x0000000c
        /*35e0*/ 	.word	0x00000000
        /*35e4*/ 	.short	0x0101
        /*35e6*/ 	.byte	0x3f
	.zero		1


	//   ....[11]....
        /*35e8*/ 	.word	0x0004fed0
        /*35ec*/ 	.word	0x0000000b
        /*35f0*/ 	.word	0x00000000
        /*35f4*/ 	.short	0x0101
        /*35f6*/ 	.byte	0x3f
	.zero		1


	//   ....[12]....
        /*35f8*/ 	.word	0x000af940
        /*35fc*/ 	.word	0x0000000f
        /*3600*/ 	.word	0x00000010
        /*3604*/ 	.short	0x010a
        /*3606*/ 	.byte	0x3f
	.zero		1


	//   ....[13]....
        /*3608*/ 	.word	0x000afd50
        /*360c*/ 	.word	0x00000002
        /*3610*/ 	.word	0x00000038
        /*3614*/ 	.short	0x0101
        /*3616*/ 	.byte	0x3f
	.zero		1


	//   ....[14]....
        /*3618*/ 	.word	0x000b04a0
        /*361c*/ 	.word	0x00000005
        /*3620*/ 	.word	0x00000000
        /*3624*/ 	.short	0x010a
        /*3626*/ 	.byte	0x3f
	.zero		1


	//   ....[15]....
        /*3628*/ 	.word	0x000b0530
        /*362c*/ 	.word	0x00000003
        /*3630*/ 	.word	0x00000000
        /*3634*/ 	.short	0x010a
        /*3636*/ 	.byte	0x3f
	.zero		1


	//   ....[16]....
        /*3638*/ 	.word	0x000b05a0
        /*363c*/ 	.word	0x0000000c
        /*3640*/ 	.word	0x00000000
        /*3644*/ 	.short	0x010a
        /*3646*/ 	.byte	0x3f
	.zero		1


	//   ....[17]....
        /*3648*/ 	.word	0x000b0610
        /*364c*/ 	.word	0x00000000
        /*3650*/ 	.word	0x00000000
        /*3654*/ 	.short	0x010a
        /*3656*/ 	.byte	0x3f
	.zero		1


	//   ....[18]....
        /*3658*/ 	.word	0x000b06f0
        /*365c*/ 	.word	0x0000000f
        /*3660*/ 	.word	0x00000010
        /*3664*/ 	.short	0x010a
        /*3666*/ 	.byte	0x3f
	.zero		1


	//   ....[19]....
        /*3668*/ 	.word	0x000b07c0
        /*366c*/ 	.word	0x00000005
        /*3670*/ 	.word	0x00000000
        /*3674*/ 	.short	0x010a
        /*3676*/ 	.byte	0x3f
	.zero		1


	//----- nvinfo : EIATTR_NUM_MBARRIERS
	.align		4
.L_30:
        /*3678*/ 	.byte	0x03, 0x38
        /*367a*/ 	.short	0x0006


	//----- nvinfo : EIATTR_EXIT_INSTR_OFFSETS
	.align		4
        /*367c*/ 	.byte	0x04, 0x1c
        /*367e*/ 	.short	(.L_32 - .L_31)


	//   ....[0]....
.L_31:
        /*3680*/ 	.word	0x000009b0


	//   ....[1]....
        /*3684*/ 	.word	0x00001240


	//   ....[2]....
        /*3688*/ 	.word	0x000af040


	//   ....[3]....
        /*368c*/ 	.word	0x000af5f0


	//   ....[4]....
        /*3690*/ 	.word	0x000b0580


	//----- nvinfo : EIATTR_MAX_THREADS
	.align		4
.L_32:
        /*3694*/ 	.byte	0x04, 0x05
        /*3696*/ 	.short	(.L_34 - .L_33)
.L_33:
        /*3698*/ 	.word	0x00000180
        /*369c*/ 	.word	0x00000001
        /*36a0*/ 	.word	0x00000001


	//----- nvinfo : EIATTR_CRS_STACK_SIZE
	.align		4
.L_34:
        /*36a4*/ 	.byte	0x04, 0x1e
        /*36a6*/ 	.short	(.L_36 - .L_35)
.L_35:
        /*36a8*/ 	.word	0x00000000


	//----- nvinfo : EIATTR_CBANK_PARAM_SIZE
	.align		4
.L_36:
        /*36ac*/ 	.byte	0x03, 0x19
        /*36ae*/ 	.short	0x0470


	//----- nvinfo : EIATTR_PARAM_CBANK
	.align		4
        /*36b0*/ 	.byte	0x04, 0x0a
        /*36b2*/ 	.short	(.L_38 - .L_37)
	.align		4
.L_37:
        /*36b4*/ 	.word	index@(.nv.constant0._ZN7cutlass13device_kernelINS_4gemm6kernel13GemmUniversalIN4cute5tupleIJiiiiEEENS1_10collective13CollectiveMmaINS1_37MainloopSm90TmaGmmaWarpSpecializedFP8ILi2ENS5_IJNS4_1CILi2EEENSA_ILi1EEESC_EEENS1_35KernelTmaWarpSpecializedCooperativeEEENS5_IJNSA_ILi512EEENSA_ILi384EEENSA_ILi128EEEEEENS_12float_e4m3_tENS5_IJlSC_lEEESK_SL_NS4_8TiledMMAINS4_8MMA_AtomIJNS4_4SM904GMMA31MMA_64x192x32_F32E4M3E4M3_SS_TNILNSP_7ScaleInE1ELSR_1EEEEEENS4_6LayoutISD_NS5_IJSC_NSA_ILi0EEESV_EEEEENS5_IJNS4_10UnderscoreESY_SY_EEEEENS4_13SM90_TMA_LOADENS4_14ComposedLayoutINS4_7SwizzleILi3ELi4ELi3EEENS4_18smem_ptr_flag_bitsILi8EEENSU_INS5_IJNSA_ILi8EEESI_EEENS5_IJSI_SC_EEEEEEEvNS4_8identityENS4_23SM90_TMA_LOAD_MULTICASTES1B_vS1C_EENS_8epilogue10collective6detail29Sm90TmaWarpSpecializedAdapterINS1G_15DefaultEpilogueISK_SL_SL_NS1F_6thread17LinearCombinationISK_Li1EffLNS1K_9ScaleType4KindE0ELNS_15FloatRoundStyleE2ESK_EENS1_15EpilogueDefaultEEEEEvvEEEEvNT_6ParamsE)
        /*36b8*/ 	.short	0x0210
        /*36ba*/ 	.short	0x0470


	//----- nvinfo : EIATTR_SW_WAR
	.align		4
.L_38:
        /*36bc*/ 	.byte	0x04, 0x36
        /*36be*/ 	.short	(.L_40 - .L_39)
.L_39:
        /*36c0*/ 	.word	0x00000008
.L_40:


//--------------------- .nv.callgraph             --------------------------
	.section	.nv.callgraph,"",@"SHT_CUDA_CALLGRAPH"
	.align	4
	.sectionentsize	8
	.align		4
        /*0000*/ 	.word	0x00000000
	.align		4
        /*0004*/ 	.word	0xffffffff
	.align		4
        /*0008*/ 	.word	0x00000000
	.align		4
        /*000c*/ 	.word	0xfffffffe
	.align		4
        /*0010*/ 	.word	0x00000000
	.align		4
        /*0014*/ 	.word	0xfffffffd
	.align		4
        /*0018*/ 	.word	0x00000000
	.align		4
        /*001c*/ 	.word	0xfffffffc


//--------------------- .nv.constant4             --------------------------
	.section	.nv.constant4,"a",@progbits
	.align	8
	.align		8
.nv.constant4:
        /*0000*/ 	.dword	_ZN39_INTERNAL_34d8669e_4_k_cu_d4b56545_91884cuda3std3__45__cpo5beginE
	.align		8
        /*0008*/ 	.dword	_ZN39_INTERNAL_34d8669e_4_k_cu_d4b56545_91884cuda3std3__45__cpo3endE
	.align		8
        /*0010*/ 	.dword	_ZN39_INTERNAL_34d8669e_4_k_cu_d4b56545_91884cuda3std3__45__cpo6cbeginE
	.align		8
        /*0018*/ 	.dword	_ZN39_INTERNAL_34d8669e_4_k_cu_d4b56545_91884cuda3std3__45__cpo4cendE
	.align		8
        /*0020*/ 	.dword	_ZN39_INTERNAL_34d8669e_4_k_cu_d4b56545_91884cuda3std3__441_GLOBAL__N__34d8669e_4_k_cu_d4b56545_91886ignoreE
	.align		8
        /*0028*/ 	.dword	_ZN39_INTERNAL_34d8669e_4_k_cu_d4b56545_91884cuda3std3__419piecewise_constructE
	.align		8
        /*0030*/ 	.dword	_ZN39_INTERNAL_34d8669e_4_k_cu_d4b56545_91884cuda3std3__48in_placeE
	.align		8
        /*0038*/ 	.dword	_ZN39_INTERNAL_34d8669e_4_k_cu_d4b56545_91884cuda3std6ranges3__45__cpo4swapE
	.align		8
        /*0040*/ 	.dword	_ZN39_INTERNAL_34d8669e_4_k_cu_d4b56545_91884cuda3std6ranges3__45__cpo9iter_moveE
	.align		8
        /*0048*/ 	.dword	_ZN39_INTERNAL_34d8669e_4_k_cu_d4b56545_91884cute7productE
	.align		8
        /*0050*/ 	.dword	_ZN39_INTERNAL_34d8669e_4_k_cu_d4b56545_91884cute1_E


//--------------------- .text._ZN7cutlass13device_kernelINS_4gemm6kernel13GemmUniversalIN4cute5tupleIJiiiiEEENS1_10collective13CollectiveMmaINS1_37MainloopSm90TmaGmmaWarpSpecializedFP8ILi2ENS5_IJNS4_1CILi2EEENSA_ILi1EEESC_EEENS1_35KernelTmaWarpSpecializedCooperativeEEENS5_IJNSA_ILi512EEENSA_ILi384EEENSA_ILi128EEEEEENS_12float_e4m3_tENS5_IJlSC_lEEESK_SL_NS4_8TiledMMAINS4_8MMA_AtomIJNS4_4SM904GMMA31MMA_64x192x32_F32E4M3E4M3_SS_TNILNSP_7ScaleInE1ELSR_1EEEEEENS4_6LayoutISD_NS5_IJSC_NSA_ILi0EEESV_EEEEENS5_IJNS4_10UnderscoreESY_SY_EEEEENS4_13SM90_TMA_LOADENS4_14ComposedLayoutINS4_7SwizzleILi3ELi4ELi3EEENS4_18smem_ptr_flag_bitsILi8EEENSU_INS5_IJNSA_ILi8EEESI_EEENS5_IJSI_SC_EEEEEEEvNS4_8identityENS4_23SM90_TMA_LOAD_MULTICASTES1B_vS1C_EENS_8epilogue10collective6detail29Sm90TmaWarpSpecializedAdapterINS1G_15DefaultEpilogueISK_SL_SL_NS1F_6thread17LinearCombinationISK_Li1EffLNS1K_9ScaleType4KindE0ELNS_15FloatRoundStyleE2ESK_EENS1_15EpilogueDefaultEEEEEvvEEEEvNT_6ParamsE --------------------------
	.section	.text._ZN7cutlass13device_kernelINS_4gemm6kernel13GemmUniversalIN4cute5tupleIJiiiiEEENS1_10collective13CollectiveMmaINS1_37MainloopSm90TmaGmmaWarpSpecializedFP8ILi2ENS5_IJNS4_1CILi2EEENSA_ILi1EEESC_EEENS1_35KernelTmaWarpSpecializedCooperativeEEENS5_IJNSA_ILi512EEENSA_ILi384EEENSA_ILi128EEEEEENS_12float_e4m3_tENS5_IJlSC_lEEESK_SL_NS4_8TiledMMAINS4_8MMA_AtomIJNS4_4SM904GMMA31MMA_64x192x32_F32E4M3E4M3_SS_TNILNSP_7ScaleInE1ELSR_1EEEEEENS4_6LayoutISD_NS5_IJSC_NSA_ILi0EEESV_EEEEENS5_IJNS4_10UnderscoreESY_SY_EEEEENS4_13SM90_TMA_LOADENS4_14ComposedLayoutINS4_7SwizzleILi3ELi4ELi3EEENS4_18smem_ptr_flag_bitsILi8EEENSU_INS5_IJNSA_ILi8EEESI_EEENS5_IJSI_SC_EEEEEEEvNS4_8identityENS4_23SM90_TMA_LOAD_MULTICASTES1B_vS1C_EENS_8epilogue10collective6detail29Sm90TmaWarpSpecializedAdapterINS1G_15DefaultEpilogueISK_SL_SL_NS1F_6thread17LinearCombinationISK_Li1EffLNS1K_9ScaleType4KindE0ELNS_15FloatRoundStyleE2ESK_EENS1_15EpilogueDefaultEEEEEvvEEEEvNT_6ParamsE,"ax",@progbits
	.align	128
.text._ZN7cutlass13device_kernelINS_4gemm6kernel13GemmUniversalIN4cute5tupleIJiiiiEEENS1_10collective13CollectiveMmaINS1_37MainloopSm90TmaGmmaWarpSpecializedFP8ILi2ENS5_IJNS4_1CILi2EEENSA_ILi1EEESC_EEENS1_35KernelTmaWarpSpecializedCooperativeEEENS5_IJNSA_ILi512EEENSA_ILi384EEENSA_ILi128EEEEEENS_12float_e4m3_tENS5_IJlSC_lEEESK_SL_NS4_8TiledMMAINS4_8MMA_AtomIJNS4_4SM904GMMA31MMA_64x192x32_F32E4M3E4M3_SS_TNILNSP_7ScaleInE1ELSR_1EEEEEENS4_6LayoutISD_NS5_IJSC_NSA_ILi0EEESV_EEEEENS5_IJNS4_10UnderscoreESY_SY_EEEEENS4_13SM90_TMA_LOADENS4_14ComposedLayoutINS4_7SwizzleILi3ELi4ELi3EEENS4_18smem_ptr_flag_bitsILi8EEENSU_INS5_IJNSA_ILi8EEESI_EEENS5_IJSI_SC_EEEEEEEvNS4_8identityENS4_23SM90_TMA_LOAD_MULTICASTES1B_vS1C_EENS_8epilogue10collective6detail29Sm90TmaWarpSpecializedAdapterINS1G_15DefaultEpilogueISK_SL_SL_NS1F_6thread17LinearCombinationISK_Li1EffLNS1K_9ScaleType4KindE0ELNS_15FloatRoundStyleE2ESK_EENS1_15EpilogueDefaultEEEEEvvEEEEvNT_6ParamsE:
        .type           _ZN7cutlass13device_kernelINS_4gemm6kernel13GemmUniversalIN4cute5tupleIJiiiiEEENS1_10collective13CollectiveMmaINS1_37MainloopSm90TmaGmmaWarpSpecializedFP8ILi2ENS5_IJNS4_1CILi2EEENSA_ILi1EEESC_EEENS1_35KernelTmaWarpSpecializedCooperativeEEENS5_IJNSA_ILi512EEENSA_ILi384EEENSA_ILi128EEEEEENS_12float_e4m3_tENS5_IJlSC_lEEESK_SL_NS4_8TiledMMAINS4_8MMA_AtomIJNS4_4SM904GMMA31MMA_64x192x32_F32E4M3E4M3_SS_TNILNSP_7ScaleInE1ELSR_1EEEEEENS4_6LayoutISD_NS5_IJSC_NSA_ILi0EEESV_EEEEENS5_IJNS4_10UnderscoreESY_SY_EEEEENS4_13SM90_TMA_LOADENS4_14ComposedLayoutINS4_7SwizzleILi3ELi4ELi3EEENS4_18smem_ptr_flag_bitsILi8EEENSU_INS5_IJNSA_ILi8EEESI_EEENS5_IJSI_SC_EEEEEEEvNS4_8identityENS4_23SM90_TMA_LOAD_MULTICASTES1B_vS1C_EENS_8epilogue10collective6detail29Sm90TmaWarpSpecializedAdapterINS1G_15DefaultEpilogueISK_SL_SL_NS1F_6thread17LinearCombinationISK_Li1EffLNS1K_9ScaleType4KindE0ELNS_15FloatRoundStyleE2ESK_EENS1_15EpilogueDefaultEEEEEvvEEEEvNT_6ParamsE,@function
        .size           _ZN7cutlass13device_kernelINS_4gemm6kernel13GemmUniversalIN4cute5tupleIJiiiiEEENS1_10collective13CollectiveMmaINS1_37MainloopSm90TmaGmmaWarpSpecializedFP8ILi2ENS5_IJNS4_1CILi2EEENSA_ILi1EEESC_EEENS1_35KernelTmaWarpSpecializedCooperativeEEENS5_IJNSA_ILi512EEENSA_ILi384EEENSA_ILi128EEEEEENS_12float_e4m3_tENS5_IJlSC_lEEESK_SL_NS4_8TiledMMAINS4_8MMA_AtomIJNS4_4SM904GMMA31MMA_64x192x32_F32E4M3E4M3_SS_TNILNSP_7ScaleInE1ELSR_1EEEEEENS4_6LayoutISD_NS5_IJSC_NSA_ILi0EEESV_EEEEENS5_IJNS4_10UnderscoreESY_SY_EEEEENS4_13SM90_TMA_LOADENS4_14ComposedLayoutINS4_7SwizzleILi3ELi4ELi3EEENS4_18smem_ptr_flag_bitsILi8EEENSU_INS5_IJNSA_ILi8EEESI_EEENS5_IJSI_SC_EEEEEEEvNS4_8identityENS4_23SM90_TMA_LOAD_MULTICASTES1B_vS1C_EENS_8epilogue10collective6detail29Sm90TmaWarpSpecializedAdapterINS1G_15DefaultEpilogueISK_SL_SL_NS1F_6thread17LinearCombinationISK_Li1EffLNS1K_9ScaleType4KindE0ELNS_15FloatRoundStyleE2ESK_EENS1_15EpilogueDefaultEEEEEvvEEEEvNT_6ParamsE,(.L_x_264 - _ZN7cutlass13device_kernelINS_4gemm6kernel13GemmUniversalIN4cute5tupleIJiiiiEEENS1_10collective13CollectiveMmaINS1_37MainloopSm90TmaGmmaWarpSpecializedFP8ILi2ENS5_IJNS4_1CILi2EEENSA_ILi1EEESC_EEENS1_35KernelTmaWarpSpecializedCooperativeEEENS5_IJNSA_ILi512EEENSA_ILi384EEENSA_ILi128EEEEEENS_12float_e4m3_tENS5_IJlSC_lEEESK_SL_NS4_8TiledMMAINS4_8MMA_AtomIJNS4_4SM904GMMA31MMA_64x192x32_F32E4M3E4M3_SS_TNILNSP_7ScaleInE1ELSR_1EEEEEENS4_6LayoutISD_NS5_IJSC_NSA_ILi0EEESV_EEEEENS5_IJNS4_10UnderscoreESY_SY_EEEEENS4_13SM90_TMA_LOADENS4_14ComposedLayoutINS4_7SwizzleILi3ELi4ELi3EEENS4_18smem_ptr_flag_bitsILi8EEENSU_INS5_IJNSA_ILi8EEESI_EEENS5_IJSI_SC_EEEEEEEvNS4_8identityENS4_23SM90_TMA_LOAD_MULTICASTES1B_vS1C_EENS_8epilogue10collective6detail29Sm90TmaWarpSpecializedAdapterINS1G_15DefaultEpilogueISK_SL_SL_NS1F_6thread17LinearCombinationISK_Li1EffLNS1K_9ScaleType4KindE0ELNS_15FloatRoundStyleE2ESK_EENS1_15EpilogueDefaultEEEEEvvEEEEvNT_6ParamsE)
        .other          _ZN7cutlass13device_kernelINS_4gemm6kernel13GemmUniversalIN4cute5tupleIJiiiiEEENS1_10collective13CollectiveMmaINS1_37MainloopSm90TmaGmmaWarpSpecializedFP8ILi2ENS5_IJNS4_1CILi2EEENSA_ILi1EEESC_EEENS1_35KernelTmaWarpSpecializedCooperativeEEENS5_IJNSA_ILi512EEENSA_ILi384EEENSA_ILi128EEEEEENS_12float_e4m3_tENS5_IJlSC_lEEESK_SL_NS4_8TiledMMAINS4_8MMA_AtomIJNS4_4SM904GMMA31MMA_64x192x32_F32E4M3E4M3_SS_TNILNSP_7ScaleInE1ELSR_1EEEEEENS4_6LayoutISD_NS5_IJSC_NSA_ILi0EEESV_EEEEENS5_IJNS4_10UnderscoreESY_SY_EEEEENS4_13SM90_TMA_LOADENS4_14ComposedLayoutINS4_7SwizzleILi3ELi4ELi3EEENS4_18smem_ptr_flag_bitsILi8EEENSU_INS5_IJNSA_ILi8EEESI_EEENS5_IJSI_SC_EEEEEEEvNS4_8identityENS4_23SM90_TMA_LOAD_MULTICASTES1B_vS1C_EENS_8epilogue10collective6detail29Sm90TmaWarpSpecializedAdapterINS1G_15DefaultEpilogueISK_SL_SL_NS1F_6thread17LinearCombinationISK_Li1EffLNS1K_9ScaleType4KindE0ELNS_15FloatRoundStyleE2ESK_EENS1_15EpilogueDefaultEEEEEvvEEEEvNT_6ParamsE,@"STO_CUDA_ENTRY STV_DEFAULT"
_ZN7cutlass13device_kernelINS_4gemm6kernel13GemmUniversalIN4cute5tupleIJiiiiEEENS1_10collective13CollectiveMmaINS1_37MainloopSm90TmaGmmaWarpSpecializedFP8ILi2ENS5_IJNS4_1CILi2EEENSA_ILi1EEESC_EEENS1_35KernelTmaWarpSpecializedCooperativeEEENS5_IJNSA_ILi512EEENSA_ILi384EEENSA_ILi128EEEEEENS_12float_e4m3_tENS5_IJlSC_lEEESK_SL_NS4_8TiledMMAINS4_8MMA_AtomIJNS4_4SM904GMMA31MMA_64x192x32_F32E4M3E4M3_SS_TNILNSP_7ScaleInE1ELSR_1EEEEEENS4_6LayoutISD_NS5_IJSC_NSA_ILi0EEESV_EEEEENS5_IJNS4_10UnderscoreESY_SY_EEEEENS4_13SM90_TMA_LOADENS4_14ComposedLayoutINS4_7SwizzleILi3ELi4ELi3EEENS4_18smem_ptr_flag_bitsILi8EEENSU_INS5_IJNSA_ILi8EEESI_EEENS5_IJSI_SC_EEEEEEEvNS4_8identityENS4_23SM90_TMA_LOAD_MULTICASTES1B_vS1C_EENS_8epilogue10collective6detail29Sm90TmaWarpSpecializedAdapterINS1G_15DefaultEpilogueISK_SL_SL_NS1F_6thread17LinearCombinationISK_Li1EffLNS1K_9ScaleType4KindE0ELNS_15FloatRoundStyleE2ESK_EENS1_15EpilogueDefaultEEEEEvvEEEEvNT_6ParamsE:
[----:B------:R-:W0:Y:S02]  /*0000*/  LDC R1, c[0x0][0x28] ;  /* 0x00000a00ff017b82 */ /* 0x000e240000000800 */
[----:B0-----:R-:W-:Y:S01]  /*0010*/  VIADD R1, R1, 0xffffc8f0 ;  /* 0xffffc8f001017836 */ /* 0x001fe20000000000 */
[----:B------:R-:W0:Y:S01]  /*0020*/  S2R R4, SR_TID.X ;  /* 0x0000000000047919 */ /* 0x000e220000002100 */
[----:B------:R-:W-:Y:S01]  /*0030*/  ELECT P0, URZ, PT ;  /* 0x00000000003f782f */ /* 0x000fe20003800000 */
[----:B------:R-:W-:Y:S01]  /*0040*/  BSSY B0, `(.L_x_0) ;  /* 0x0000015000007945 */ /* 0x000fe20003800000 */
[--C-:B0-----:R-:W-:Y:S02]  /*0050*/  SHF.R.U32.HI R0, RZ, 0x5, R4.reuse ;  /* 0x00000005ff007819 */ /* 0x101fe40000011604 */
[----:B------:R-:W-:-:S03]  /*0060*/  SHF.R.U32.HI R2, RZ, 0x7, R4 ;  /* 0x00000007ff027819 */ /* 0x000fc60000011604 */
[----:B------:R-:W0:Y:S04]  /*0070*/  SHFL.IDX PT, R3, R0, RZ, 0x1f ;  /* 0x00001fff00037589 */ /* 0x000e2800000e0000 */
[----:B------:R-:W1:Y:S01]  /*0080*/  SHFL.IDX PT, R2, R2, RZ, 0x1f ;  /* 0x00001fff02027589 */ /* 0x000e6200000e0000 */
[----:B0-----:R-:W-:Y:S02]  /*0090*/  R2UR UR4, R3 ;  /* 0x00000000030472ca */ /* 0x001fe400000e0000 */
[----:B-1----:R-:W-:-:S11]  /*00a0*/  R2UR UR8, R2 ;  /* 0x00000000020872ca */ /* 0x002fd600000e0000 */
[----:B------:R-:W-:Y:S02]  /*00b0*/  USHF.R.S32.HI UR5, URZ, 0x1f, UR4 ;  /* 0x0000001f3f057899 */ /* 0x000fe40008011404 */
[----:B------:R-:W-:Y:S02]  /*00c0*/  ISETP.NE.OR P0, PT, RZ, UR4, !P0 ;  /* 0x00000004ff007c0c */ /* 0x000fe4000c705670 */
[----:B------:R-:W-:-:S04]  /*00d0*/  ULEA.HI UR5, UR5, UR4, URZ, 0x2 ;  /* 0x0000000405057291 */ /* 0x000fc8000f8f103f */
[----:B------:R-:W-:-:S04]  /*00e0*/  ULOP3.LUT UR5, UR5, 0xfffffffc, URZ, 0xc0, !UPT ;  /* 0xfffffffc05057892 */ /* 0x000fc8000f8ec03f */
[----:B------:R-:W-:-:S03]  /*00f0*/  UIADD3 UR6, UR4, -UR5, URZ ;  /* 0x8000000504067290 */ /* 0x000fc6000fffe03f */
[----:B------:R-:W-:Y:S09]  /*0100*/  @P0 BRA `(.L_x_1) ;  /* 0x0000000000200947 */ /* 0x000ff20003800000 */
[----:B------:R-:W-:Y:S02]  /*0110*/  ULDC.64 UR4, c[0x0][0x198] ;  /* 0x0000660000047ab9 */ /* 0x000fe40000000a00 */
[----:B------:R-:W-:Y:S02]  /*0120*/  UIADD3 UR10, UP0, UR4, 0xf0, URZ ;  /* 0x000000f0040a7890 */ /* 0x000fe4000ff1e03f */
[----:B------:R-:W-:Y:S02]  /*0130*/  UIADD3 UR4, UP1, UR4, 0x1f0, URZ ;  /* 0x000001f004047890 */ /* 0x000fe4000ff3e03f */
[----:B------:R-:W-:Y:S02]  /*0140*/  UIADD3.X UR11, URZ, UR5, URZ, UP0, !UPT ;  /* 0x000000053f0b7290 */ /* 0x000fe400087fe43f */
[----:B------:R-:W-:-:S07]  /*0150*/  UIADD3.X UR5, URZ, UR5, URZ, UP1, !UPT ;  /* 0x000000053f057290 */ /* 0x000fce0008ffe43f */
[----:B------:R0:W-:Y:S02]  /*0160*/  UTMACCTL.PF [UR10] ;  /* 0x000000000a0079b9 */ /* 0x0001e40008040000 */
[----:B------:R0:W-:Y:S02]  /*0170*/  UTMACCTL.PF [UR4] ;  /* 0x00000000040079b9 */ /* 0x0001e40008040000 */
[----:B0-----:R-:W-:Y:S01]  /*0180*/  NOP ;  /* 0x0000000000007918 */ /* 0x001fe20000000000 */
.L_x_1:
[----:B------:R-:W-:Y:S05]  /*0190*/  BSYNC B0 ;  /* 0x0000000000007941 */ /* 0x000fea0003800000 */
.L_x_0:
[----:B------:R-:W0:Y:S01]  /*01a0*/  SHFL.IDX PT, R3, R0, RZ, 0x1f ;  /* 0x00001fff00037589 */ /* 0x000e2200000e0000 */
[----:B------:R-:W-:Y:S01]  /*01b0*/  UISETP.NE.AND UP0, UPT, UR6, 0x3, UPT ;  /* 0x000000030600788c */ /* 0x000fe2000bf05270 */
[----:B------:R-:W-:Y:S01]  /*01c0*/  ISETP.NE.AND P1, PT, RZ, UR8, PT ;  /* 0x00000008ff007c0c */ /* 0x000fe2000bf25270 */
[----:B------:R-:W-:Y:S02]  /*01d0*/  UIADD3 UR11, UR8, -0x1, URZ ;  /* 0xffffffff080b7890 */ /* 0x000fe4000fffe03f */
[----:B------:R-:W-:Y:S02]  /*01e0*/  UISETP.EQ.OR UP0, UPT, UR6, URZ, !UP0 ;  /* 0x0000003f0600728c */ /* 0x000fe4000c702670 */
[----:B------:R-:W-:Y:S02]  /*01f0*/  UISETP.GE.U32.AND UP1, UPT, UR11, 0x2, UPT ;  /* 0x000000020b00788c */ /* 0x000fe4000bf26070 */
[----:B------:R-:W-:-:S04]  /*0200*/  UISETP.EQ.AND UP0, UPT, UR8, URZ, UP0 ;  /* 0x0000003f0800728c */ /* 0x000fc80008702270 */
[----:B------:R-:W-:-:S04]  /*0210*/  USEL UR7, URZ, 0x1, !UP0 ;  /* 0x000000013f077887 */ /* 0x000fc8000c000000 */
[----:B------:R-:W-:Y:S01]  /*0220*/  USEL UR7, UR7, 0x2, UP1 ;  /* 0x0000000207077887 */ /* 0x000fe20008800000 */
[----:B0-----:R-:W-:-:S13]  /*0230*/  ISETP.NE.AND P0, PT, R3, RZ, PT ;  /* 0x000000ff0300720c */ /* 0x001fda0003f05270 */
[----:B------:R-:W-:Y:S05]  /*0240*/  @P0 BRA `(.L_x_2) ;  /* 0x0000000000480947 */ /* 0x000fea0003800000 */
[----:B------:R-:W0:Y:S01]  /*0250*/  S2UR UR10, SR_CgaCtaId ;  /* 0x00000000000a79c3 */ /* 0x000e220000008800 */
[----:B------:R-:W-:Y:S01]  /*0260*/  UMOV UR4, 0x400 ;  /* 0x0000040000047882 */ /* 0x000fe20000000000 */
[----:B------:R-:W-:Y:S01]  /*0270*/  UMOV UR5, 0x1 ;  /* 0x0000000100057882 */ /* 0x000fe20000000000 */
[----:B------:R-:W-:Y:S01]  /*0280*/  UMOV UR8, 0x4 ;  /* 0x0000000400087882 */ /* 0x000fe20000000000 */
[----:B------:R-:W-:Y:S01]  /*0290*/  ELECT P0, URZ, PT ;  /* 0x00000000003f782f */ /* 0x000fe20003800000 */
[----:B------:R-:W-:-:S04]  /*02a0*/  UIADD3 UR8, -UR8, 0x100000, URZ ;  /* 0x0010000008087890 */ /* 0x000fc8000fffe13f */
[----:B------:R-:W-:Y:S02]  /*02b0*/  USHF.L.U32 UR9, UR8, 0xb, URZ ;  /* 0x0000000b08097899 */ /* 0x000fe4000800063f */
[----:B------:R-:W-:Y:S02]  /*02c0*/  USHF.L.U32 UR8, UR8, 0x1, URZ ;  /* 0x0000000108087899 */ /* 0x000fe4000800063f */
[----:B0-----:R-:W-:Y:S02]  /*02d0*/  ULEA UR10, UR10, UR4, 0x18 ;  /* 0x000000040a0a7291 */ /* 0x001fe4000f8ec03f */
[----:B------:R-:W-:-:S04]  /*02e0*/  UIADD3 UR4, -UR5, 0x100000, URZ ;  /* 0x0010000005047890 */ /* 0x000fc8000fffe13f */
[----:B------:R-:W-:Y:S02]  /*02f0*/  USHF.L.U32 UR5, UR4, 0xb, URZ ;  /* 0x0000000b04057899 */ /* 0x000fe4000800063f */
[----:B------:R-:W-:Y:S01]  /*0300*/  USHF.L.U32 UR4, UR4, 0x1, URZ ;  /* 0x0000000104047899 */ /* 0x000fe2000800063f */
[----:B------:R-:W0:Y:S11]  /*0310*/  FENCE.VIEW.ASYNC.S ;  /* 0x00000000000073c6 */ /* 0x000e360000000000 */
[----:B0-----:R0:W1:Y:S01]  /*0320*/  SYNCS.EXCH.64 URZ, [UR10], UR4 ;  /* 0x000000040a3f75b2 */ /* 0x0010620008000100 */
[----:B------:R0:W2:Y:S01]  /*0330*/  SYNCS.EXCH.64 URZ, [UR10+0x10], UR8 ;  /* 0x000010080a3f75b2 */ /* 0x0000a20008000100 */
[----:B------:R0:W3:Y:S01]  /*0340*/  SYNCS.EXCH.64 URZ, [UR10+0x8], UR4 ;  /* 0x000008040a3f75b2 */ /* 0x0000e20008000100 */
[----:B------:R0:W4:Y:S01]  /*0350*/  SYNCS.EXCH.64 URZ, [UR10+0x18], UR8 ;  /* 0x000018080a3f75b2 */ /* 0x0001220008000100 */
[----:B------:R-:W-:Y:S01]  /*0360*/  NOP ;  /* 0x0000000000007918 */ /* 0x000fe20000000000 */
.L_x_2:
[----:B------:R-:W-:Y:S01]  /*0370*/  SHF.R.S32.HI R2, RZ, 0x1f, R4 ;  /* 0x0000001fff027819 */ /* 0x000fe20000011404 */
[----:B------:R-:W5:Y:S01]  /*0380*/  SHFL.IDX PT, R0, R0, RZ, 0x1f ;  /* 0x00001fff00007589 */ /* 0x000f6200000e0000 */
[----:B0-----:R-:W0:Y:S01]  /*0390*/  S2UR UR10, SR_CTAID.X ;  /* 0x00000000000a79c3 */ /* 0x001e220000002500 */
[----:B------:R-:W-:Y:S02]  /*03a0*/  ELECT P0, URZ, PT ;  /* 0x00000000003f782f */ /* 0x000fe40003800000 */
[----:B------:R-:W-:Y:S01]  /*03b0*/  LEA.HI R2, R2, R4, RZ, 0x7 ;  /* 0x0000000402027211 */ /* 0x000fe200078f38ff */
[----:B------:R-:W-:Y:S01]  /*03c0*/  ULDC UR4, c[0x0][0x150] ;  /* 0x0000540000047ab9 */ /* 0x000fe20000000800 */
[----:B------:R-:W-:Y:S01]  /*03d0*/  SHF.R.S32.HI R6, RZ, 0x1f, R3 ;  /* 0x0000001fff067819 */ /* 0x000fe20000011403 */
[----:B------:R-:W-:Y:S01]  /*03e0*/  NOP ;  /* 0x0000000000007918 */ /* 0x000fe20000000000 */
[----:B------:R-:W-:Y:S01]  /*03f0*/  LOP3.LUT R2, R2, 0xffffff80, RZ, 0xc0, !PT ;  /* 0xffffff8002027812 */ /* 0x000fe200078ec0ff */
[----:B------:R-:W-:Y:S01]  /*0400*/  NOP ;  /* 0x0000000000007918 */ /* 0x000fe20000000000 */
[----:B------:R-:W-:Y:S01]  /*0410*/  LEA.HI R6, R6, R3, RZ, 0x2 ;  /* 0x0000000306067211 */ /* 0x000fe200078f10ff */
[----:B------:R-:W1:Y:S02]  /*0420*/  LDC R8, c[0x0][0x144] ;  /* 0x00005100ff087b82 */ /* 0x000e640000000800 */
[----:B------:R-:W-:Y:S01]  /*0430*/  IMAD.IADD R4, R4, 0x1, -R2 ;  /* 0x0000000104047824 */ /* 0x000fe200078e0a02 */
[----:B------:R-:W-:Y:S01]  /*0440*/  LOP3.LUT R6, R6, 0x3ffffffc, RZ, 0xc0, !PT ;  /* 0x3ffffffc06067812 */ /* 0x000fe200078ec0ff */
[----:B------:R-:W2:Y:S03]  /*0450*/  S2R R2, SR_CTAID.Y ;  /* 0x0000000000027919 */ /* 0x000ea60000002600 */
[----:B------:R-:W-:Y:S01]  /*0460*/  SHF.R.S32.HI R5, RZ, 0x1f, R4 ;  /* 0x0000001fff057819 */ /* 0x000fe20000011404 */
[----:B------:R-:W-:Y:S01]  /*0470*/  IMAD.IADD R6, R3, 0x1, -R6 ;  /* 0x0000000103067824 */ /* 0x000fe200078e0a06 */
[----:B------:R-:W3:Y:S02]  /*0480*/  LDC R13, c[0x0][0x148] ;  /* 0x00005200ff0d7b82 */ /* 0x000ee40000000800 */
[----:B------:R-:W-:-:S02]  /*0490*/  LEA.HI R5, R5, R4, RZ, 0x3 ;  /* 0x0000000405057211 */ /* 0x000fc400078f18ff */
[----:B-----5:R-:W-:Y:S02]  /*04a0*/  ISETP.NE.OR P0, PT, R0, RZ, !P0 ;  /* 0x000000ff0000720c */ /* 0x020fe40004705670 */
[--C-:B------:R-:W-:Y:S02]  /*04b0*/  SHF.R.S32.HI R0, RZ, 0x3, R5.reuse ;  /* 0x00000003ff007819 */ /* 0x100fe40000011405 */
[----:B------:R-:W-:Y:S02]  /*04c0*/  SHF.R.S32.HI R5, RZ, 0x1f, R5 ;  /* 0x0000001fff057819 */ /* 0x000fe40000011405 */
[----:B0-----:R-:W-:Y:S02]  /*04d0*/  I2FP.F32.U32 R7, UR10 ;  /* 0x0000000a00077c45 */ /* 0x001fe40008201000 */
[----:B------:R-:W-:-:S03]  /*04e0*/  LEA.HI R5, R5, R0, RZ, 0x2 ;  /* 0x0000000005057211 */ /* 0x000fc600078f10ff */
[----:B------:R-:W-:Y:S01]  /*04f0*/  FMUL R7, R7, UR4 ;  /* 0x0000000407077c20 */ /* 0x000fe20008400000 */
[----:B------:R-:W-:Y:S01]  /*0500*/  LOP3.LUT R5, R5, 0xfffffffc, RZ, 0xc0, !PT ;  /* 0xfffffffc05057812 */ /* 0x000fe200078ec0ff */
[----:B------:R-:W-:Y:S01]  /*0510*/  VOTEU.ALL UP0, P0 ;  /* 0x00000000003f7886 */ /* 0x000fe20000000000 */
[----:B------:R-:W-:Y:S01]  /*0520*/  ULDC UR4, c[0x0][0x154] ;  /* 0x0000550000047ab9 */ /* 0x000fe20000000800 */
[----:B------:R-:W-:Y:S02]  /*0530*/  VOTEU.ALL UP1, P0 ;  /* 0x00000000003f7886 */ /* 0x000fe40000020000 */
[----:B------:R-:W0:Y:S01]  /*0540*/  F2I.U32.TRUNC.NTZ R7, R7 ;  /* 0x0000000700077305 */ /* 0x000e22000020f000 */
[----:B------:R-:W-:Y:S01]  /*0550*/  IMAD.IADD R5, R0, 0x1, -R5 ;  /* 0x0000000100057824 */ /* 0x000fe200078e0a05 */
[----:B------:R-:W5:Y:S01]  /*0560*/  @!UP0 S2UR UR9, SR_CgaCtaId ;  /* 0x00000000000989c3 */ /* 0x000f620000008800 */
[----:B------:R-:W-:Y:S02]  /*0570*/  @!UP0 UMOV UR8, 0x400 ;  /* 0x0000040000088882 */ /* 0x000fe40000000000 */
[----:B------:R-:W-:Y:S01]  /*0580*/  IMAD R5, R6, 0x4, R5 ;  /* 0x0000000406057824 */ /* 0x000fe200078e0205 */
[----:B--2---:R-:W-:-:S04]  /*0590*/  I2FP.F32.U32 R9, R2 ;  /* 0x0000000200097245 */ /* 0x004fc80000201000 */
[----:B------:R-:W-:Y:S01]  /*05a0*/  LEA.HI R0, R5, R5, RZ, 0x1 ;  /* 0x0000000505007211 */ /* 0x000fe200078f08ff */
[----:B------:R-:W-:Y:S01]  /*05b0*/  FMUL R9, R9, UR4 ;  /* 0x0000000409097c20 */ /* 0x000fe20008400000 */
[----:B------:R-:W-:Y:S02]  /*05c0*/  UMOV UR4, 0x20 ;  /* 0x0000002000047882 */ /* 0x000fe40000000000 */
[----:B------:R-:W-:Y:S01]  /*05d0*/  LOP3.LUT R6, R0, 0xfffffffe, RZ, 0xc0, !PT ;  /* 0xfffffffe00067812 */ /* 0x000fe200078ec0ff */
[----:B0-----:R-:W-:Y:S01]  /*05e0*/  IMAD.MOV R11, RZ, RZ, -R7 ;  /* 0x000000ffff0b7224 */ /* 0x001fe200078e0a07 */
[----:B------:R-:W-:-:S04]  /*05f0*/  @!UP0 UIADD3 UR4, -UR4, 0x100000, URZ ;  /* 0x0010000004048890 */ /* 0x000fc8000fffe13f */
[----:B------:R-:W-:Y:S02]  /*0600*/  @!UP0 USHF.L.U32 UR5, UR4, 0xb, URZ ;  /* 0x0000000b04058899 */ /* 0x000fe4000800063f */
[----:B------:R-:W-:Y:S01]  /*0610*/  @!UP0 USHF.L.U32 UR4, UR4, 0x1, URZ ;  /* 0x0000000104048899 */ /* 0x000fe2000800063f */
[----:B------:R-:W0:Y:S01]  /*0620*/  F2I.U32.TRUNC.NTZ R9, R9 ;  /* 0x0000000900097305 */ /* 0x000e22000020f000 */
[----:B-1----:R-:W-:Y:S02]  /*0630*/  IMAD R0, R8, R11, UR10 ;  /* 0x0000000a08007e24 */ /* 0x002fe4000f8e020b */
[C---:B------:R-:W-:Y:S02]  /*0640*/  IMAD.IADD R7, R5.reuse, 0x1, -R6 ;  /* 0x0000000105077824 */ /* 0x040fe400078e0a06 */
[----:B------:R-:W-:-:S03]  /*0650*/  IMAD.SHL.U32 R6, R5, 0x4, RZ ;  /* 0x0000000405067824 */ /* 0x000fc600078e00ff */
[----:B------:R-:W-:Y:S01]  /*0660*/  ISETP.NE.AND P2, PT, R7, R0, PT ;  /* 0x000000000700720c */ /* 0x000fe20003f45270 */
[----:B-----5:R-:W-:Y:S01]  /*0670*/  @!UP0 ULEA UR8, UR9, UR8, 0x18 ;  /* 0x0000000809088291 */ /* 0x020fe2000f8ec03f */
[----:B------:R-:W-:Y:S01]  /*0680*/  LOP3.LUT R10, R5, 0xc, R6, 0x78, !PT ;  /* 0x0000000c050a7812 */ /* 0x000fe200078e7806 */
[----:B------:R-:W1:Y:S01]  /*0690*/  LDC R7, c[0x0][0x140] ;  /* 0x00005000ff077b82 */ /* 0x000e620000000800 */
[----:B------:R-:W-:Y:S01]  /*06a0*/  VOTEU.ALL UP0, P0 ;  /* 0x00000000003f7886 */ /* 0x000fe20000000000 */
[----:B------:R-:W-:Y:S01]  /*06b0*/  LOP3.LUT P0, RZ, R4, 0x7, RZ, 0xc0, !PT ;  /* 0x0000000704ff7812 */ /* 0x000fe2000780c0ff */
[----:B0-----:R-:W-:Y:S01]  /*06c0*/  IMAD.MOV R12, RZ, RZ, -R9 ;  /* 0x000000ffff0c7224 */ /* 0x001fe200078e0a09 */
[----:B------:R0:W-:Y:S01]  /*06d0*/  STL [R1+0x1488], R10 ;  /* 0x0014880a01007387 */ /* 0x0001e20000100800 */
[----:B------:R-:W-:Y:S01]  /*06e0*/  IMAD.MOV.U32 R4, RZ, RZ, 0x1 ;  /* 0x00000001ff047424 */ /* 0x000fe200078e00ff */
[----:B------:R-:W-:Y:S01]  /*06f0*/  ISETP.LT.U32.AND P0, PT, R10, 0x2, !P0 ;  /* 0x000000020a00780c */ /* 0x000fe20004701070 */
[----:B---3--:R-:W-:-:S03]  /*0700*/  IMAD R6, R13, R12, R2 ;  /* 0x0000000c0d067224 */ /* 0x008fc600078e0202 */
[----:B------:R-:W-:Y:S01]  /*0710*/  @P2 LEA.HI R5, R10, R10, RZ, 0x1 ;  /* 0x0000000a0a052211 */ /* 0x000fe200078f08ff */
[----:B------:R-:W2:Y:S02]  /*0720*/  FENCE.VIEW.ASYNC.S ;  /* 0x00000000000073c6 */ /* 0x000ea40000000000 */
[----:B--2---:R0:W2:Y:S01]  /*0730*/  @!UP0 SYNCS.EXCH.64 URZ, [UR8+0x30], UR4 ;  /* 0x00003004083f85b2 */ /* 0x0040a20008000100 */
[----:B------:R-:W-:-:S04]  /*0740*/  @P2 SHF.R.S32.HI R5, RZ, 0x1, R5 ;  /* 0x00000001ff052819 */ /* 0x000fc80000011405 */
[----:B------:R-:W-:Y:S02]  /*0750*/  @P2 ISETP.NE.AND P3, PT, R5, R6, PT ;  /* 0x000000060500220c */ /* 0x000fe40003f65270 */
[----:B------:R-:W-:Y:S02]  /*0760*/  SEL R5, RZ, 0x1, !P0 ;  /* 0x00000001ff057807 */ /* 0x000fe40004000000 */
[----:B------:R-:W-:Y:S02]  /*0770*/  @P2 SEL R4, RZ, 0x1, P3 ;  /* 0x00000001ff042807 */ /* 0x000fe40001800000 */
[----:B-1----:R-:W-:Y:S02]  /*0780*/  ISETP.EQ.U32.AND P4, PT, R7, 0x1, PT ;  /* 0x000000010700780c */ /* 0x002fe40003f82070 */
[----:B------:R-:W-:Y:S01]  /*0790*/  LOP3.LUT R4, R4, R5, RZ, 0xc0, !PT ;  /* 0x0000000504047212 */ /* 0x000fe200078ec0ff */
[----:B------:R0:W1:Y:S01]  /*07a0*/  @!UP1 SYNCS.EXCH.64 URZ, [UR8+0x38], UR4 ;  /* 0x00003804083f95b2 */ /* 0x0000620008000100 */
[----:B------:R-:W-:-:S03]  /*07b0*/  NOP ;  /* 0x0000000000007918 */ /* 0x000fc60000000000 */
[----:B------:R0:W-:Y:S06]  /*07c0*/  STL [R1+0x1484], R4 ;  /* 0x0014840401007387 */ /* 0x0001ec0000100800 */
[----:B--2---:R-:W-:Y:S05]  /*07d0*/  @!P4 BRA `(.L_x_3) ;  /* 0x000000000008c947 */ /* 0x004fea0003800000 */
[----:B-1--4-:R-:W-:Y:S01]  /*07e0*/  UCGABAR_ARV ;  /* 0x00000000000079c7 */ /* 0x012fe20008000000 */
[----:B------:R-:W-:Y:S05]  /*07f0*/  BRA `(.L_x_4) ;  /* 0x0000000000047947 */ /* 0x000fea0003800000 */
.L_x_3:
[----:B-1--4-:R-:W-:Y:S01]  /*0800*/  NOP ;  /* 0x0000000000007918 */ /* 0x012fe20000000000 */
.L_x_4:
[----:B0-----:R-:W0:Y:S01]  /*0810*/  LDC R4, c[0x0][0x65c] ;  /* 0x00019700ff047b82 */ /* 0x001e220000000800 */
[----:B------:R-:W-:Y:S01]  /*0820*/  IMAD.MOV.U32 R5, RZ, RZ, RZ ;  /* 0x000000ffff057224 */ /* 0x000fe200078e00ff */
[----:B------:R-:W-:Y:S02]  /*0830*/  LOP3.LUT R9, R9, 0xffdfffff, RZ, 0xc0, !PT ;  /* 0xffdfffff09097812 */ /* 0x000fe400078ec0ff */
[----:B0-----:R-:W-:Y:S01]  /*0840*/  ISETP.NE.AND P2, PT, R4, 0x1, PT ;  /* 0x000000010400780c */ /* 0x001fe20003f45270 */
[----:B------:R-:W-:-:S12]  /*0850*/  IMAD.U32 R4, RZ, RZ, UR10 ;  /* 0x0000000aff047e24 */ /* 0x000fd8000f8e00ff */
[----:B------:R-:W0:Y:S01]  /*0860*/  @P2 LDC R7, c[0x0][0x10] ;  /* 0x00000400ff072b82 */ /* 0x000e220000000800 */
[----:B------:R-:W-:Y:S01]  /*0870*/  @P2 IMAD.MOV.U32 R3, RZ, RZ, RZ ;  /* 0x000000ffff032224 */ /* 0x000fe200078e00ff */
[----:B------:R-:W-:Y:S01]  /*0880*/  @P2 LOP3.LUT R9, R9, 0x200000, RZ, 0xfc, !PT ;  /* 0x0020000009092812 */ /* 0x000fe200078efcff */
[----:B------:R-:W-:-:S05]  /*0890*/  @P2 IMAD.MOV.U32 R15, RZ, RZ, RZ ;  /* 0x000000ffff0f2224 */ /* 0x000fca00078e00ff */
[----:B------:R-:W1:Y:S01]  /*08a0*/  @!P2 LDC R11, c[0x0][0xc] ;  /* 0x00000300ff0bab82 */ /* 0x000e620000000800 */
[----:B0-----:R-:W-:-:S04]  /*08b0*/  @P2 IMAD.WIDE.U32 R6, R7, UR10, R2 ;  /* 0x0000000a07062c25 */ /* 0x001fc8000f8e0002 */
[----:B------:R-:W-:Y:S02]  /*08c0*/  @P2 IMAD.MOV.U32 R23, RZ, RZ, R6 ;  /* 0x000000ffff172224 */ /* 0x000fe400078e0006 */
[----:B------:R-:W-:Y:S02]  /*08d0*/  @P2 IMAD.IADD R24, R7, 0x1, R15 ;  /* 0x0000000107182824 */ /* 0x000fe400078e020f */
[----:B-1----:R-:W-:-:S04]  /*08e0*/  @!P2 IMAD.WIDE.U32 R4, R2, R11, R4 ;  /* 0x0000000b0204a225 */ /* 0x002fc800078e0004 */
[----:B------:R-:W-:Y:S02]  /*08f0*/  @!P2 IMAD.MOV.U32 R23, RZ, RZ, R4 ;  /* 0x000000ffff17a224 */ /* 0x000fe400078e0004 */
[----:B------:R-:W-:-:S03]  /*0900*/  @!P2 IMAD.MOV.U32 R24, RZ, RZ, R5 ;  /* 0x000000ffff18a224 */ /* 0x000fc600078e0005 */
[----:B------:R0:W-:Y:S04]  /*0910*/  STL [R1+0x1490], R23 ;  /* 0x0014901701007387 */ /* 0x0001e80000100800 */
[----:B------:R0:W-:Y:S01]  /*0920*/  STL [R1+0x148c], R24 ;  /* 0x00148c1801007387 */ /* 0x0001e20000100800 */
[----:B------:R-:W-:Y:S05]  /*0930*/  @!P4 BRA `(.L_x_5) ;  /* 0x00000000000cc947 */ /* 0x000fea0003800000 */
[----:B------:R-:W-:Y:S01]  /*0940*/  UCGABAR_WAIT ;  /* 0x0000000000007dc7 */ /* 0x000fe20008000000 */
[----:B------:R-:W-:Y:S01]  /*0950*/  CCTL.IVALL ;  /* 0x00000000ff00798f */ /* 0x000fe20002000000 */
[----:B------:R-:W-:Y:S05]  /*0960*/  BRA `(.L_x_6) ;  /* 0x0000000000047947 */ /* 0x000fea0003800000 */
.L_x_5:
[----:B------:R-:W-:Y:S06]  /*0970*/  BAR.SYNC.DEFER_BLOCKING 0x0 ;  /* 0x0000000000007b1d */ /* 0x000fec0000010000 */
.L_x_6:
[----:B------:R-:W-:Y:S05]  /*0980*/  @!P1 BRA `(.L_x_7) ;  /* 0x00000ae400b09947 */ /* 0x000fea0003800000 */
[----:B------:R-:W-:-:S06]  /*0990*/  UISETP.GT.U32.AND UP0, UPT, UR11, 0x1, UPT ;  /* 0x000000010b00788c */ /* 0x000fcc000bf04070 */
[----:B------:R-:W-:-:S13]  /*09a0*/  PLOP3.LUT P0, PT, PT, PT, UP0, 0x80, 0x0 ;  /* 0x000000000000781c */ /* 0x000fda0003f0f008 */
[----:B------:R-:W-:Y:S05]  /*09b0*/  @P0 EXIT ;  /* 0x000000000000094d */ /* 0x000fea0003800000 */
[----:B------:R-:W-:Y:S01]  /*09c0*/  IMAD.MOV.U32 R6, RZ, RZ, -0x1 ;  /* 0xffffffffff067424 */ /* 0x000fe200078e00ff */
[----:B------:R-:W-:Y:S01]  /*09d0*/  ULDC.64 UR4, c[0x0][0x650] ;  /* 0x0001940000047ab9 */ /* 0x000fe20000000a00 */
[----:B------:R-:W-:Y:S01]  /*09e0*/  IMAD.MOV.U32 R5, RZ, RZ, -0x1 ;  /* 0xffffffffff057424 */ /* 0x000fe200078e00ff */
[----:B------:R-:W-:Y:S01]  /*09f0*/  ISETP.GE.U32.AND P0, PT, R23, UR4, PT ;  /* 0x0000000417007c0c */ /* 0x000fe2000bf06070 */
[----:B------:R-:W-:Y:S01]  /*0a00*/  UMOV UR28, 0xffffffff ;  /* 0xffffffff001c7882 */ /* 0x000fe20000000000 */
[----:B------:R1:W-:Y:S01]  /*0a10*/  STL [R1+0x147c], R6 ;  /* 0x00147c0601007387 */ /* 0x0003e20000100800 */
[----:B------:R-:W-:Y:S02]  /*0a20*/  PRMT R4, RZ, 0x7610, R4 ;  /* 0x00007610ff047816 */ /* 0x000fe40000000004 */
[----:B------:R-:W-:Y:S01]  /*0a30*/  ISETP.GE.U32.AND.EX P0, PT, R24, UR5, PT, P0 ;  /* 0x0000000518007c0c */ /* 0x000fe2000bf06100 */
[----:B------:R1:W-:-:S12]  /*0a40*/  STL [R1+0x1480], R5 ;  /* 0x0014800501007387 */ /* 0x0003d80000100800 */
[----:B-1----:R-:W-:Y:S05]  /*0a50*/  @P0 BRA `(.L_x_8) ;  /* 0x0000000400380947 */ /* 0x002fea0003800000 */
[----:B------:R-:W1:Y:S01]  /*0a60*/  LDC.64 R16, c[0x0][0x628] ;  /* 0x00018a00ff107b82 */ /* 0x000e620000000a00 */
[----:B------:R-:W-:Y:S02]  /*0a70*/  IMAD.MOV.U32 R4, RZ, RZ, R23 ;  /* 0x000000ffff047224 */ /* 0x000fe400078e0017 */
[----:B------:R-:W-:-:S05]  /*0a80*/  IMAD.MOV.U32 R5, RZ, RZ, R24 ;  /* 0x000000ffff057224 */ /* 0x000fca00078e0018 */
[----:B------:R-:W2:Y:S08]  /*0a90*/  LDC R8, c[0x0][0x630] ;  /* 0x00018c00ff087b82 */ /* 0x000eb00000000800 */
[----:B------:R-:W3:Y:S01]  /*0aa0*/  LDC.64 R18, c[0x0][0x620] ;  /* 0x00018800ff127b82 */ /* 0x000ee20000000a00 */
[----:B-1----:R-:W-:-:S04]  /*0ab0*/  ISETP.NE.U32.AND P0, PT, R16, RZ, PT ;  /* 0x000000ff1000720c */ /* 0x002fc80003f05070 */
[----:B------:R-:W-:-:S13]  /*0ac0*/  ISETP.NE.AND.EX P0, PT, R17, RZ, PT, P0 ;  /* 0x000000ff1100720c */ /* 0x000fda0003f05300 */
[----:B--23--:R-:W-:Y:S05]  /*0ad0*/  @!P0 BRA `(.L_x_9) ;  /* 0x0000000000288947 */ /* 0x00cfea0003800000 */
[----:B------:R-:W1:Y:S02]  /*0ae0*/  LDC R11, c[0x0][0x634] ;  /* 0x00018d00ff0b7b82 */ /* 0x000e640000000800 */
[----:B-1----:R-:W-:-:S05]  /*0af0*/  IADD3 R11, P0, R23, R11, RZ ;  /* 0x0000000b170b7210 */ /* 0x002fca0007f1e0ff */
[----:B------:R-:W-:-:S04]  /*0b00*/  IMAD.X R15, RZ, RZ, R24, P0 ;  /* 0x000000ffff0f7224 */ /* 0x000fc800000e0618 */
[----:B------:R-:W-:-:S04]  /*0b10*/  IMAD.WIDE.U32 R4, R15, R16, RZ ;  /* 0x000000100f047225 */ /* 0x000fc800078e00ff */
[----:B------:R-:W-:-:S04]  /*0b20*/  IMAD.WIDE.U32 R6, P0, R11, R17, R4 ;  /* 0x000000110b067225 */ /* 0x000fc80007800004 */
[----:B------:R-:W-:-:S04]  /*0b30*/  IMAD.WIDE.U32 R4, R11, R16, RZ ;  /* 0x000000100b047225 */ /* 0x000fc800078e00ff */
[----:B------:R-:W-:Y:S01]  /*0b40*/  IMAD.X R11, RZ, RZ, RZ, P0 ;  /* 0x000000ffff0b7224 */ /* 0x000fe200000e06ff */
[----:B------:R-:W-:Y:S01]  /*0b50*/  IADD3 RZ, P0, R5, R6, RZ ;  /* 0x0000000605ff7210 */ /* 0x000fe20007f1e0ff */
[----:B------:R-:W-:-:S04]  /*0b60*/  IMAD.MOV.U32 R10, RZ, RZ, R7 ;  /* 0x000000ffff0a7224 */ /* 0x000fc800078e0007 */
[----:B------:R-:W-:-:S08]  /*0b70*/  IMAD.WIDE.U32.X R4, R15, R17, R10, P0 ;  /* 0x000000110f047225 */ /* 0x000fd000000e040a */
.L_x_9:
[----:B------:R-:W1:Y:S01]  /*0b80*/  LDC.64 R20, c[0x0][0x640] ;  /* 0x00019000ff147b82 */ /* 0x000e620000000a00 */
[-C--:B------:R-:W-:Y:S01]  /*0b90*/  SHF.R.U64 R22, R4, R8.reuse, R5 ;  /* 0x0000000804167219 */ /* 0x080fe20000001205 */
[----:B------:R-:W-:Y:S01]  /*0ba0*/  IMAD.MOV.U32 R4, RZ, RZ, R23 ;  /* 0x000000ffff047224 */ /* 0x000fe200078e0017 */
[----:B------:R-:W-:Y:S01]  /*0bb0*/  SHF.R.U32.HI R3, RZ, R8, R5 ;  /* 0x00000008ff037219 */ /* 0x000fe20000011605 */
[----:B------:R-:W-:Y:S01]  /*0bc0*/  IMAD.MOV.U32 R5, RZ, RZ, R24 ;  /* 0x000000ffff057224 */ /* 0x000fe200078e0018 */
[----:B------:R-:W-:Y:S01]  /*0bd0*/  IADD3 R7, P0, RZ, -R22, RZ ;  /* 0x80000016ff077210 */ /* 0x000fe20007f1e0ff */
[----:B------:R-:W-:Y:S02]  /*0be0*/  IMAD R25, R13, R12, R2 ;  /* 0x0000000c0d197224 */ /* 0x000fe400078e0202 */
[----:B------:R-:W2:Y:S01]  /*0bf0*/  LDC R14, c[0x0][0x618] ;  /* 0x00018600ff0e7b82 */ /* 0x000ea20000000800 */
[----:B------:R-:W-:Y:S02]  /*0c00*/  IMAD.MOV.U32 R13, RZ, RZ, 0x1 ;  /* 0x00000001ff0d7424 */ /* 0x000fe400078e00ff */
[----:B------:R-:W-:-:S02]  /*0c10*/  IMAD.X R3, RZ, RZ, ~R3, P0 ;  /* 0x000000ffff037224 */ /* 0x000fc400000e0e03 */
[----:B------:R-:W-:-:S03]  /*0c20*/  IMAD.WIDE.U32 R4, R7, R18, R4 ;  /* 0x0000001207047225 */ /* 0x000fc600078e0004 */
[----:B------:R-:W0:Y:S01]  /*0c30*/  LDC R8, c[0x0][0x608] ;  /* 0x00018200ff087b82 */ /* 0x000e220000000800 */
[----:B------:R-:W-:-:S04]  /*0c40*/  IMAD R6, R3, R18, RZ ;  /* 0x0000001203067224 */ /* 0x000fc800078e02ff */
[----:B------:R-:W-:-:S03]  /*0c50*/  IMAD R3, R7, R19, R6 ;  /* 0x0000001307037224 */ /* 0x000fc600078e0206 */
[----:B------:R-:W3:Y:S01]  /*0c60*/  LDC R16, c[0x0][0x658] ;  /* 0x00019600ff107b82 */ /* 0x000ee20000000800 */
[----:B------:R-:W-:Y:S01]  /*0c70*/  IMAD.IADD R3, R5, 0x1, R3 ;  /* 0x0000000105037824 */ /* 0x000fe200078e0203 */
[----:B-1----:R-:W-:Y:S01]  /*0c80*/  ISETP.NE.U32.AND P0, PT, R20, RZ, PT ;  /* 0x000000ff1400720c */ /* 0x002fe20003f05070 */
[----:B------:R-:W-:-:S03]  /*0c90*/  IMAD.MOV.U32 R5, RZ, RZ, -0x1 ;  /* 0xffffffffff057424 */ /* 0x000fc600078e00ff */
[----:B------:R-:W-:Y:S02]  /*0ca0*/  ISETP.NE.AND.EX P0, PT, R21, RZ, PT, P0 ;  /* 0x000000ff1500720c */ /* 0x000fe40003f05300 */
[----:B------:R-:W1:Y:S01]  /*0cb0*/  LDC R15, c[0x0][0x600] ;  /* 0x00018000ff0f7b82 */ /* 0x000e620000000800 */
[-CC-:B--2---:R-:W-:Y:S02]  /*0cc0*/  SHF.R.U64 R10, R4, R14.reuse, R3.reuse ;  /* 0x0000000e040a7219 */ /* 0x184fe40000001203 */
[----:B------:R-:W-:-:S05]  /*0cd0*/  SHF.R.U32.HI R3, RZ, R14, R3 ;  /* 0x0000000eff037219 */ /* 0x000fca0000011603 */
[----:B------:R-:W2:Y:S01]  /*0ce0*/  LDC R17, c[0x0][0x648] ;  /* 0x00019200ff117b82 */ /* 0x000ea20000000800 */
[-CC-:B0-----:R-:W-:Y:S02]  /*0cf0*/  SHF.R.U64 R23, R10, R8.reuse, R3.reuse ;  /* 0x000000080a177219 */ /* 0x181fe40000001203 */
[----:B------:R-:W-:-:S05]  /*0d00*/  SHF.R.U32.HI R3, RZ, R8, R3 ;  /* 0x00000008ff037219 */ /* 0x000fca0000011603 */
[----:B------:R-:W0:Y:S01]  /*0d10*/  LDC R19, c[0x0][0x638] ;  /* 0x00018e00ff137b82 */ /* 0x000e220000000800 */
[-C--:B---3--:R-:W-:Y:S02]  /*0d20*/  SHF.L.U32 R2, R5, R16.reuse, RZ ;  /* 0x0000001005027219 */ /* 0x088fe400000006ff */
[--C-:B------:R-:W-:Y:S02]  /*0d30*/  SHF.R.U64 R12, R23, R16, R3.reuse ;  /* 0x00000010170c7219 */ /* 0x100fe40000001203 */
[----:B------:R-:W-:Y:S02]  /*0d40*/  LOP3.LUT R8, RZ, R2, RZ, 0x33, !PT ;  /* 0x00000002ff087212 */ /* 0x000fe400078e33ff */
[----:B------:R-:W-:Y:S01]  /*0d50*/  SHF.R.U32.HI R3, RZ, R16, R3 ;  /* 0x00000010ff037219 */ /* 0x000fe20000011603 */
[----:B------:R-:W3:Y:S01]  /*0d60*/  LDC R18, c[0x0][0x610] ;  /* 0x00018400ff127b82 */ /* 0x000ee20000000800 */
[----:B------:R-:W-:Y:S01]  /*0d70*/  IMAD.MOV.U32 R2, RZ, RZ, R12 ;  /* 0x000000ffff027224 */ /* 0x000fe200078e000c */
[----:B------:R-:W-:Y:S06]  /*0d80*/  @!P0 BRA `(.L_x_10) ;  /* 0x0000000000288947 */ /* 0x000fec0003800000 */
[----:B------:R-:W4:Y:S02]  /*0d90*/  LDC R7, c[0x0][0x64c] ;  /* 0x00019300ff077b82 */ /* 0x000f240000000800 */
[----:B----4-:R-:W-:-:S05]  /*0da0*/  IADD3 R7, P0, R12, R7, RZ ;  /* 0x000000070c077210 */ /* 0x010fca0007f1e0ff */
        /* <DEDUP_REMOVED lines=8> */
.L_x_10:
[----:B--2---:R-:W-:Y:S01]  /*0e30*/  SHF.R.U64 R4, R2, R17, R3 ;  /* 0x0000001102047219 */ /* 0x004fe20000001203 */
[----:B-1----:R-:W-:Y:S01]  /*0e40*/  VIADD R5, R15, 0xffffffff ;  /* 0xffffffff0f057836 */ /* 0x002fe20000000000 */
[----:B------:R-:W-:Y:S02]  /*0e50*/  SHF.L.U32 R2, R13, R16, RZ ;  /* 0x000000100d027219 */ /* 0x000fe400000006ff */
[----:B------:R-:W-:Y:S01]  /*0e60*/  LOP3.LUT R3, R23, R8, RZ, 0xc0, !PT ;  /* 0x0000000817037212 */ /* 0x000fe200078ec0ff */
[----:B------:R-:W-:Y:S01]  /*0e70*/  IMAD.MOV R6, RZ, RZ, -R4 ;  /* 0x000000ffff067224 */ /* 0x000fe200078e0a04 */
[----:B------:R-:W-:Y:S02]  /*0e80*/  SEL R0, R0, R25, !P2 ;  /* 0x0000001900007207 */ /* 0x000fe40005000000 */
[----:B------:R-:W-:Y:S01]  /*0e90*/  LOP3.LUT R5, R10, R5, RZ, 0xc0, !PT ;  /* 0x000000050a057212 */ /* 0x000fe200078ec0ff */
[----:B------:R-:W-:Y:S01]  /*0ea0*/  IMAD R3, R2, R4, R3 ;  /* 0x0000000402037224 */ /* 0x000fe200078e0203 */
[----:B------:R-:W-:Y:S01]  /*0eb0*/  R2UR UR28, R22 ;  /* 0x00000000161c72ca */ /* 0x000fe200000e0000 */
[----:B0-----:R-:W-:-:S02]  /*0ec0*/  IMAD R2, R6, R19, R12 ;  /* 0x0000001306027224 */ /* 0x001fc400078e020c */
[----:B---3--:R-:W-:Y:S02]  /*0ed0*/  IMAD R0, R3, R18, R0 ;  /* 0x0000001203007224 */ /* 0x008fe400078e0200 */
[----:B------:R-:W-:Y:S02]  /*0ee0*/  IMAD R3, R2, R15, R5 ;  /* 0x0000000f02037224 */ /* 0x000fe400078e0205 */
[----:B------:R-:W-:-:S03]  /*0ef0*/  IMAD.MOV.U32 R4, RZ, RZ, 0x1 ;  /* 0x00000001ff047424 */ /* 0x000fc600078e00ff */
[----:B------:R-:W-:Y:S02]  /*0f00*/  SEL R2, R3, R0, !P2 ;  /* 0x0000000003027207 */ /* 0x000fe40005000000 */
[----:B------:R-:W-:-:S03]  /*0f10*/  SEL R0, R0, R3, !P2 ;  /* 0x0000000300007207 */ /* 0x000fc60005000000 */
[----:B------:R1:W-:Y:S04]  /*0f20*/  STL [R1+0x1480], R2 ;  /* 0x0014800201007387 */ /* 0x0003e80000100800 */
[----:B------:R1:W-:Y:S02]  /*0f30*/  STL [R1+0x147c], R0 ;  /* 0x00147c0001007387 */ /* 0x0003e40000100800 */
.L_x_8:
[----:B------:R-:W-:-:S08]  /*0f40*/  NOP ;  /* 0x0000000000007918 */ /* 0x000fd00000000000 */
[----:B------:R-:W2:Y:S02]  /*0f50*/  USETMAXREG.TRY_ALLOC.CTAPOOL UP0, 0xf0 ;  /* 0x000000f0000079c8 */ /* 0x000ea40008000600 */
[----:B--2---:R-:W-:-:S13]  /*0f60*/  PLOP3.LUT P0, PT, PT, PT, UP0, 0x80, 0x0 ;  /* 0x000000000000781c */ /* 0x004fda0003f0f008 */
[----:B------:R-:W-:Y:S05]  /*0f70*/  @!P0 BRA `(.L_x_8) ;  /* 0xfffffffc00f08947 */ /* 0x000fea000383ffff */
[----:B------:R-:W-:Y:S01]  /*0f80*/  ULDC.64 UR4, c[0x0][0x598] ;  /* 0x0001660000047ab9 */ /* 0x000fe20000000a00 */
[----:B------:R-:W-:Y:S01]  /*0f90*/  ULDC.64 UR34, c[0x0][0x208] ;  /* 0x0000820000227ab9 */ /* 0x000fe20000000a00 */
[----:B------:R-:W-:-:S04]  /*0fa0*/  ISETP.NE.U32.AND P0, PT, RZ, UR4, PT ;  /* 0x00000004ff007c0c */ /* 0x000fc8000bf05070 */
[----:B------:R-:W-:-:S13]  /*0fb0*/  ISETP.NE.AND.EX P0, PT, RZ, UR5, PT, P0 ;  /* 0x00000005ff007c0c */ /* 0x000fda000bf05300 */
[----:B------:R-:W-:Y:S05]  /*0fc0*/  @!P0 BRA `(.L_x_11) ;  /* 0x0000000000208947 */ /* 0x000fea0003800000 */
[----:B-1----:R-:W1:Y:S02]  /*0fd0*/  LDC.64 R2, c[0x0][0x598] ;  /* 0x00016600ff027b82 */ /* 0x002e640000000a00 */
[----:B-1----:R-:W2:Y:S02]  /*0fe0*/  LDG.E.64 R2, desc[UR34][R2.64] ;  /* 0x0000002202027981 */ /* 0x002ea4000c1e1b00 */
[----:B--2---:R-:W-:-:S04]  /*0ff0*/  ISETP.NE.U32.AND P0, PT, R2, RZ, PT ;  /* 0x000000ff0200720c */ /* 0x004fc80003f05070 */
[----:B------:R-:W-:-:S13]  /*1000*/  ISETP.NE.AND.EX P0, PT, R3, RZ, PT, P0 ;  /* 0x000000ff0300720c */ /* 0x000fda0003f05300 */
[----:B------:R-:W-:Y:S05]  /*1010*/  @!P0 BRA `(.L_x_11) ;  /* 0x00000000000c8947 */ /* 0x000fea0003800000 */
[----:B------:R-:W2:Y:S02]  /*1020*/  LD.E R2, desc[UR34][R2.64] ;  /* 0x0000002202027980 */ /* 0x000ea4000c101900 */
[----:B--2---:R-:W-:Y:S01]  /*1030*/  R2UR UR27, R2 ;  /* 0x00000000021b72ca */ /* 0x004fe200000e0000 */
[----:B------:R-:W-:-:S14]  /*1040*/  BRA `(.L_x_12) ;  /* 0x0000000000247947 */ /* 0x000fdc0003800000 */
.L_x_11:
[----:B------:R-:W-:Y:S02]  /*1050*/  ULDC.64 UR4, c[0x0][0x588] ;  /* 0x0001620000047ab9 */ /* 0x000fe40000000a00 */
[----:B------:R-:W-:-:S04]  /*1060*/  ISETP.NE.U32.AND P0, PT, RZ, UR4, PT ;  /* 0x00000004ff007c0c */ /* 0x000fc8000bf05070 */
[----:B------:R-:W-:-:S13]  /*1070*/  ISETP.NE.AND.EX P0, PT, RZ, UR5, PT, P0 ;  /* 0x00000005ff007c0c */ /* 0x000fda000bf05300 */
[----:B------:R-:W-:Y:S05]  /*1080*/  @!P0 BRA `(.L_x_13) ;  /* 0x0000000000108947 */ /* 0x000fea0003800000 */
[----:B-1----:R-:W1:Y:S02]  /*1090*/  LDC.64 R2, c[0x0][0x588] ;  /* 0x00016200ff027b82 */ /* 0x002e640000000a00 */
[----:B-1----:R-:W2:Y:S02]  /*10a0*/  LDG.E R2, desc[UR34][R2.64] ;  /* 0x0000002202027981 */ /* 0x002ea4000c1e1900 */
[----:B--2---:R-:W-:Y:S01]  /*10b0*/  R2UR UR27, R2 ;  /* 0x00000000021b72ca */ /* 0x004fe200000e0000 */
[----:B------:R-:W-:-:S14]  /*10c0*/  BRA `(.L_x_12) ;  /* 0x0000000000047947 */ /* 0x000fdc0003800000 */
.L_x_13:
[----:B------:R-:W-:-:S05]  /*10d0*/  ULDC UR27, c[0x0][0x580] ;  /* 0x00016000001b7ab9 */ /* 0x000fca0000000800 */
.L_x_12:
[----:B------:R-:W-:Y:S02]  /*10e0*/  ULDC.64 UR4, c[0x0][0x5a0] ;  /* 0x0001680000047ab9 */ /* 0x000fe40000000a00 */
        /* <DEDUP_REMOVED lines=11> */
.L_x_14:
        /* <DEDUP_REMOVED lines=8> */
.L_x_16:
[----:B------:R-:W-:-:S05]  /*1220*/  ULDC UR26, c[0x0][0x584] ;  /* 0x00016100001a7ab9 */ /* 0x000fca0000000800 */
.L_x_15:
[----:B------:R-:W-:-:S13]  /*1230*/  LOP3.LUT P0, RZ, R4, 0xff, RZ, 0xc0, !PT ;  /* 0x000000ff04ff7812 */ /* 0x000fda000780c0ff */
[----:B------:R-:W-:Y:S05]  /*1240*/  @!P0 EXIT ;  /* 0x000000000000894d */ /* 0x000fea0003800000 */
[----:B------:R-:W-:Y:S01]  /*1250*/  ULDC UR4, c[0x0][0x28c] ;  /* 0x0000a30000047ab9 */ /* 0x000fe20000000800 */
[----:B------:R-:W-:Y:S01]  /*1260*/  ULDC.64 UR14, c[0x0][0x5c8] ;  /* 0x00017200000e7ab9 */ /* 0x000fe20000000a00 */
[----:B------:R-:W-:Y:S02]  /*1270*/  UIADD3 UR4, UR4, 0x7f, URZ ;  /* 0x0000007f04047890 */ /* 0x000fe4000fffe03f */
[----:B------:R-:W-:Y:S02]  /*1280*/  USHF.L.U64.HI UR8, UR14, 0x7, UR15 ;  /* 0x000000070e087899 */ /* 0x000fe4000801020f */
[----:B------:R-:W-:Y:S02]  /*1290*/  USHF.R.S32.HI UR5, URZ, 0x1f, UR4 ;  /* 0x0000001f3f057899 */ /* 0x000fe40008011404 */
[----:B------:R-:W-:Y:S02]  /*12a0*/  USHF.L.U32 UR9, UR14, 0x7, URZ ;  /* 0x000000070e097899 */ /* 0x000fe4000800063f */
[----:B------:R-:W-:-:S02]  /*12b0*/  ULEA.HI UR5, UR5, UR4, URZ, 0x7 ;  /* 0x0000000405057291 */ /* 0x000fc4000f8f383f */
[----:B------:R-:W-:Y:S02]  /*12c0*/  USHF.L.U64.HI UR10, UR14, 0x3, UR15 ;  /* 0x000000030e0a7899 */ /* 0x000fe4000801020f */
[----:B------:R-:W-:Y:S02]  /*12d0*/  USHF.R.S32.HI UR25, URZ, 0x7, UR5 ;  /* 0x000000073f197899 */ /* 0x000fe40008011405 */
[----:B------:R-:W-:Y:S02]  /*12e0*/  USHF.L.U32 UR11, UR14, 0x3, URZ ;  /* 0x000000030e0b7899 */ /* 0x000fe4000800063f */
[----:B------:R-:W-:Y:S02]  /*12f0*/  USHF.L.U64.HI UR12, UR14, 0x8, UR15 ;  /* 0x000000080e0c7899 */ /* 0x000fe4000801020f */
[----:B------:R-:W-:Y:S02]  /*1300*/  USHF.L.U32 UR13, UR14, 0x8, URZ ;  /* 0x000000080e0d7899 */ /* 0x000fe4000800063f */
[----:B------:R-:W-:Y:S01]  /*1310*/  ULOP3.LUT UR24, UR7, 0x1, URZ, 0xfc, !UPT ;  /* 0x0000000107187892 */ /* 0x000fe2000f8efc3f */
[----:B------:R-:W-:Y:S01]  /*1320*/  UMOV UR4, URZ ;  /* 0x0000003f00047c82 */ /* 0x000fe20008000000 */
[----:B------:R-:W-:-:S10]  /*1330*/  UMOV UR5, URZ ;  /* 0x0000003f00057c82 */ /* 0x000fd40008000000 */
.L_x_233:
[----:B------:R-:W-:Y:S01]  /*1340*/  STL [R1+0x1478], RZ ;  /* 0x001478ff01007387 */ /* 0x000fe20000100800 */
[----:B------:R-:W2:Y:S01]  /*1350*/  S2UR UR20, SR_CgaCtaId ;  /* 0x00000000001479c3 */ /* 0x000ea20000008800 */
[----:B------:R-:W-:Y:S01]  /*1360*/  UMOV UR19, 0x400 ;  /* 0x0000040000137882 */ /* 0x000fe20000000000 */
[----:B------:R-:W-:Y:S01]  /*1370*/  UMOV UR6, URZ ;  /* 0x0000003f00067c82 */ /* 0x000fe20008000000 */
[----:B------:R-:W-:Y:S01]  /*1380*/  STL [R1+0x1474], RZ ;  /* 0x001474ff01007387 */ /* 0x000fe20000100800 */
[----:B------:R-:W-:Y:S01]  /*1390*/  UMOV UR16, URZ ;  /* 0x0000003f00107c82 */ /* 0x000fe20008000000 */
[----:B------:R-:W-:Y:S01]  /*13a0*/  UMOV UR17, URZ ;  /* 0x0000003f00117c82 */ /* 0x000fe20008000000 */
[----:B------:R-:W-:Y:S01]  /*13b0*/  UMOV UR32, UR5 ;  /* 0x0000000500207c82 */ /* 0x000fe20008000000 */
[----:B------:R-:W-:Y:S01]  /*13c0*/  STL [R1+0x1470], RZ ;  /* 0x001470ff01007387 */ /* 0x000fe20000100800 */
[----:B0-----:R-:W3:Y:S01]  /*13d0*/  LDC R12, c[0x0][0x28c] ;  /* 0x0000a300ff0c7b82 */ /* 0x001ee20000000800 */
[----:B------:R-:W-:-:S02]  /*13e0*/  CS2R R236, SRZ ;  /* 0x0000000000ec7805 */ /* 0x000fc4000001ff00 */
[----:B------:R-:W-:Y:S01]  /*13f0*/  CS2R R234, SRZ ;  /* 0x0000000000ea7805 */ /* 0x000fe2000001ff00 */
[----:B------:R-:W-:Y:S01]  /*1400*/  STL [R1+0x146c], RZ ;  /* 0x00146cff01007387 */ /* 0x000fe20000100800 */
[----:B------:R-:W-:Y:S02]  /*1410*/  CS2R R232, SRZ ;  /* 0x0000000000e87805 */ /* 0x000fe4000001ff00 */
[----:B------:R-:W-:Y:S02]  /*1420*/  CS2R R230, SRZ ;  /* 0x0000000000e67805 */ /* 0x000fe4000001ff00 */
[----:B------:R-:W-:Y:S01]  /*1430*/  CS2R R228, SRZ ;  /* 0x0000000000e47805 */ /* 0x000fe2000001ff00 */
[----:B------:R-:W-:Y:S01]  /*1440*/  STL [R1+0x1468], RZ ;  /* 0x001468ff01007387 */ /* 0x000fe20000100800 */
[----:B------:R-:W-:Y:S02]  /*1450*/  CS2R R226, SRZ ;  /* 0x0000000000e27805 */ /* 0x000fe4000001ff00 */
[----:B------:R-:W-:-:S02]  /*1460*/  CS2R R224, SRZ ;  /* 0x0000000000e07805 */ /* 0x000fc4000001ff00 */
[----:B------:R-:W-:Y:S01]  /*1470*/  CS2R R222, SRZ ;  /* 0x0000000000de7805 */ /* 0x000fe2000001ff00 */
[----:B------:R-:W-:Y:S01]  /*1480*/  STL [R1+0x1464], RZ ;  /* 0x001464ff01007387 */ /* 0x000fe20000100800 */
[----:B------:R-:W-:Y:S02]  /*1490*/  CS2R R220, SRZ ;  /* 0x0000000000dc7805 */ /* 0x000fe4000001ff00 */
[----:B------:R-:W-:Y:S02]  /*14a0*/  CS2R R218, SRZ ;  /* 0x0000000000da7805 */ /* 0x000fe4000001ff00 */
[----:B------:R-:W-:Y:S01]  /*14b0*/  CS2R R216, SRZ ;  /* 0x0000000000d87805 */ /* 0x000fe2000001ff00 */
[----:B------:R-:W-:Y:S01]  /*14c0*/  STL [R1+0x1460], RZ ;  /* 0x001460ff01007387 */ /* 0x000fe20000100800 */
[----:B0-----:R-:W-:Y:S02]  /*14d0*/  CS2R R22, SRZ ;  /* 0x0000000000167805 */ /* 0x001fe4000001ff00 */
[----:B------:R-:W-:-:S02]  /*14e0*/  CS2R R20, SRZ ;  /* 0x0000000000147805 */ /* 0x000fc4000001ff00 */
[----:B------:R-:W-:Y:S01]  /*14f0*/  CS2R R18, SRZ ;  /* 0x0000000000127805 */ /* 0x000fe2000001ff00 */
[----:B------:R-:W-:Y:S01]  /*1500*/  STL [R1+0x145c], RZ ;  /* 0x00145cff01007387 */ /* 0x000fe20000100800 */
[----:B------:R-:W-:Y:S02]  /*1510*/  CS2R R16, SRZ ;  /* 0x0000000000107805 */ /* 0x000fe4000001ff00 */
[----:B-1----:R-:W-:Y:S01]  /*1520*/  CS2R R14, SRZ ;  /* 0x00000000000e7805 */ /* 0x002fe2000001ff00 */
[----:B------:R-:W-:Y:S01]  /*1530*/  IMAD.MOV.U32 R13, RZ, RZ, RZ ;  /* 0x000000ffff0d7224 */ /* 0x000fe200078e00ff */
[----:B------:R-:W-:Y:S01]  /*1540*/  STL [R1+0x1458], RZ ;  /* 0x001458ff01007387 */ /* 0x000fe20000100800 */
[----:B---3--:R-:W-:Y:S02]  /*1550*/  ISETP.GE.AND P0, PT, R12, 0x1, PT ;  /* 0x000000010c00780c */ /* 0x008fe40003f06270 */
[----:B------:R-:W-:Y:S02]  /*1560*/  CS2R R120, SRZ ;  /* 0x0000000000787805 */ /* 0x000fe4000001ff00 */
[----:B------:R-:W-:Y:S01]  /*1570*/  CS2R R122, SRZ ;  /* 0x00000000007a7805 */ /* 0x000fe2000001ff00 */
[----:B------:R-:W-:Y:S01]  /*1580*/  STL [R1+0x1454], RZ ;  /* 0x001454ff01007387 */ /* 0x000fe20000100800 */
[----:B------:R-:W-:-:S02]  /*1590*/  CS2R R124, SRZ ;  /* 0x00000000007c7805 */ /* 0x000fc4000001ff00 */
[----:B------:R-:W-:Y:S02]  /*15a0*/  CS2R R126, SRZ ;  /* 0x00000000007e7805 */ /* 0x000fe4000001ff00 */
[----:B------:R-:W-:Y:S01]  /*15b0*/  CS2R R128, SRZ ;  /* 0x0000000000807805 */ /* 0x000fe2000001ff00 */
[----:B------:R-:W-:Y:S01]  /*15c0*/  STL [R1+0x1450], RZ ;  /* 0x001450ff01007387 */ /* 0x000fe20000100800 */
[----:B------:R-:W-:Y:S02]  /*15d0*/  CS2R R130, SRZ ;  /* 0x0000000000827805 */ /* 0x000fe4000001ff00 */
        /* <DEDUP_REMOVED lines=119> */
[----:B------:R-:W-:-:S03]  /*1d50*/  CS2R R118, SRZ ;  /* 0x0000000000767805 */ /* 0x000fc6000001ff00 */
[----:B------:R-:W-:Y:S04]  /*1d60*/  STL [R1+0x13d4], RZ ;  /* 0x0013d4ff01007387 */ /* 0x000fe80000100800 */
        /* <DEDUP_REMOVED lines=1173> */
[----:B------:R-:W-:Y:S04]  /*66c0*/  STL [R1], RZ ;  /* 0x000000ff01007387 */ /* 0x000fe80000100800 */
[----:B------:R-:W-:Y:S04]  /*66d0*/  STL [R1+0x4], RZ ;  /* 0x000004ff01007387 */ /* 0x000fe80000100800 */
[----:B------:R-:W-:Y:S04]  /*66e0*/  STL [R1+0x8], RZ ;  /* 0x000008ff01007387 */ /* 0x000fe80000100800 */
[----:B------:R-:W-:Y:S04]  /*66f0*/  STL [R1+0xc], RZ ;  /* 0x00000cff01007387 */ /* 0x000fe80000100800 */
[----:B------:R-:W-:Y:S04]  /*6700*/  STL [R1+0x10], RZ ;  /* 0x000010ff01007387 */ /* 0x000fe80000100800 */
[----:B------:R-:W-:Y:S04]  /*6710*/  STL [R1+0x14], RZ ;  /* 0x000014ff01007387 */ /* 0x000fe80000100800 */
[----:B------:R-:W-:Y:S04]  /*6720*/  STL [R1+0x18], RZ ;  /* 0x000018ff01007387 */ /* 0x000fe80000100800 */
[----:B------:R-:W-:Y:S04]  /*6730*/  STL [R1+0x1c], RZ ;  /* 0x00001cff01007387 */ /* 0x000fe80000100800 */
[----:B------:R-:W-:Y:S01]  /*6740*/  STL [R1+0x20], RZ ;  /* 0x000020ff01007387 */ /* 0x000fe20000100800 */
[----:B------:R-:W0:Y:S03]  /*6750*/  S2R R11, SR_TID.X ;  /* 0x00000000000b7919 */ /* 0x000e260000002100 */
        /* <DEDUP_REMOVED lines=8> */
[----:B0-----:R-:W-:-:S03]  /*67e0*/  LOP3.LUT R11, R11, 0x80, RZ, 0xc0, !PT ;  /* 0x000000800b0b7812 */ /* 0x001fc600078ec0ff */
[----:B------:R-:W-:Y:S01]  /*67f0*/  STL [R1+0x44], RZ ;  /* 0x000044ff01007387 */ /* 0x000fe20000100800 */
[----:B------:R-:W-:-:S03]  /*6800*/  SHF.R.U32.HI R11, RZ, 0x7, R11 ;  /* 0x00000007ff0b7819 */ /* 0x000fc6000001160b */
        /* <DEDUP_REMOVED lines=33> */
[----:B------:R-:W0:Y:S04]  /*6a20*/  SHFL.IDX PT, R11, R11, RZ, 0x1f ;  /* 0x00001fff0b0b7589 */ /* 0x000e2800000e0000 */
[----:B------:R3:W-:Y:S04]  /*6a30*/  STL [R1+0xcc], RZ ;  /* 0x0000ccff01007387 */ /* 0x0007e80000100800 */
[----:B------:R3:W-:Y:S04]  /*6a40*/  STL [R1+0xd0], RZ ;  /* 0x0000d0ff01007387 */ /* 0x0007e80000100800 */
[----:B------:R3:W-:Y:S04]  /*6a50*/  STL [R1+0xd4], RZ ;  /* 0x0000d4ff01007387 */ /* 0x0007e80000100800 */
[----:B------:R3:W-:Y:S04]  /*6a60*/  STL [R1+0xd8], RZ ;  /* 0x0000d8ff01007387 */ /* 0x0007e80000100800 */
[----:B------:R3:W-:Y:S04]  /*6a70*/  STL [R1+0xdc], RZ ;  /* 0x0000dcff01007387 */ /* 0x0007e80000100800 */
[----:B------:R3:W-:Y:S01]  /*6a80*/  STL [R1+0xe0], RZ ;  /* 0x0000e0ff01007387 */ /* 0x0007e20000100800 */
[----:B0-----:R-:W-:Y:S01]  /*6a90*/  R2UR UR15, R11 ;  /* 0x000000000b0f72ca */ /* 0x001fe200000e0000 */
[----:B------:R-:W-:-:S02]  /*6aa0*/  IMAD.U32 R11, RZ, RZ, UR4 ;  /* 0x00000004ff0b7e24 */ /* 0x000fc4000f8e00ff */
[----:B------:R3:W-:Y:S04]  /*6ab0*/  STL [R1+0xe4], RZ ;  /* 0x0000e4ff01007387 */ /* 0x0007e80000100800 */
[----:B------:R3:W-:Y:S04]  /*6ac0*/  STL [R1+0xe8], RZ ;  /* 0x0000e8ff01007387 */ /* 0x0007e80000100800 */
[----:B------:R3:W-:Y:S02]  /*6ad0*/  STL [R1+0xec], RZ ;  /* 0x0000ecff01007387 */ /* 0x0007e40000100800 */
[----:B------:R-:W-:-:S02]  /*6ae0*/  ULEA.HI UR14, UR15, UR15, URZ, 0x1 ;  /* 0x0000000f0f0e7291 */ /* 0x000fc4000f8f083f */
[----:B------:R3:W-:Y:S02]  /*6af0*/  STL [R1+0xf0], RZ ;  /* 0x0000f0ff01007387 */ /* 0x0007e40000100800 */
[----:B------:R-:W-:Y:S02]  /*6b00*/  ULOP3.LUT UR18, UR14, 0x7fffe, URZ, 0xc0, !UPT ;  /* 0x0007fffe0e127892 */ /* 0x000fe4000f8ec03f */
[----:B------:R3:W-:Y:S01]  /*6b10*/  STL [R1+0xf4], RZ ;  /* 0x0000f4ff01007387 */ /* 0x0007e20000100800 */
[----:B--2---:R-:W-:Y:S02]  /*6b20*/  ULEA UR14, UR20, UR19, 0x18 ;  /* 0x00000013140e7291 */ /* 0x004fe4000f8ec03f */
[----:B------:R-:W-:Y:S01]  /*6b30*/  UIADD3 UR18, UR15, -UR18, URZ ;  /* 0x800000120f127290 */ /* 0x000fe2000fffe03f */
[----:B------:R3:W-:Y:S03]  /*6b40*/  STL [R1+0xf8], RZ ;  /* 0x0000f8ff01007387 */ /* 0x0007e60000100800 */
[----:B------:R-:W-:Y:S01]  /*6b50*/  ULEA UR18, UR18, UR14, 0xd ;  /* 0x0000000e12127291 */ /* 0x000fe2000f8e683f */
[----:B------:R3:W-:Y:S03]  /*6b60*/  STL [R1+0xfc], RZ ;  /* 0x0000fcff01007387 */ /* 0x0007e60000100800 */
[----:B------:R-:W-:Y:S01]  /*6b70*/  UIADD3 UR18, UR18, 0x100, URZ ;  /* 0x0000010012127890 */ /* 0x000fe2000fffe03f */
[----:B------:R3:W-:Y:S03]  /*6b80*/  STL [R1+0x100], RZ ;  /* 0x000100ff01007387 */ /* 0x0007e60000100800 */
[----:B------:R-:W-:Y:S01]  /*6b90*/  USHF.R.U32.HI UR15, URZ, 0x4, UR18 ;  /* 0x000000043f0f7899 */ /* 0x000fe20008011612 */
[----:B------:R3:W-:Y:S03]  /*6ba0*/  STL [R1+0x104], RZ ;  /* 0x000104ff01007387 */ /* 0x0007e60000100800 */
[----:B------:R-:W-:Y:S01]  /*6bb0*/  ULOP3.LUT UR15, UR15, 0x3fff, URZ, 0xc0, !UPT ;  /* 0x00003fff0f0f7892 */ /* 0x000fe2000f8ec03f */
[----:B------:R3:W-:Y:S04]  /*6bc0*/  STL [R1+0x108], RZ ;  /* 0x000108ff01007387 */ /* 0x0007e80000100800 */
        /* <DEDUP_REMOVED lines=28> */
[----:B------:R3:W-:Y:S01]  /*6d90*/  STL [R1+0x17c], RZ ;  /* 0x00017cff01007387 */ /* 0x0007e20000100800 */
[----:B------:R-:W-:Y:S05]  /*6da0*/  @!P0 BRA `(.L_x_17) ;  /* 0x000001a000688947 */ /* 0x000fea0003800000 */
[----:B------:R-:W-:-:S06]  /*6db0*/  UISETP.NE.AND UP0, UPT, UR24, 0x3, UPT ;  /* 0x000000031800788c */ /* 0x000fcc000bf05270 */
[----:B------:R-:W-:-:S13]  /*6dc0*/  PLOP3.LUT P1, PT, PT, PT, UP0, 0x80, 0x0 ;  /* 0x000000000000781c */ /* 0x000fda0003f2f008 */
[----:B------:R-:W-:Y:S05]  /*6dd0*/  @!P1 BRA `(.L_x_18) ;  /* 0x0000000000049947 */ /* 0x000fea0003800000 */
[----:B------:R-:W-:Y:S01]  /*6de0*/  BPT.TRAP 0x1 ;  /* 0x000000040000795c */ /* 0x000fe20000300000 */
.L_x_18:
[----:B------:R-:W-:Y:S01]  /*6df0*/  ULEA UR16, UR5, UR14, 0x3 ;  /* 0x0000000e05107291 */ /* 0x000fe2000f8e183f */
[----:B------:R-:W-:-:S05]  /*6e00*/  IMAD.U32 R11, RZ, RZ, UR4 ;  /* 0x00000004ff0b7e24 */ /* 0x000fca000f8e00ff */
[----:B------:R-:W-:-:S04]  /*6e10*/  SHF.L.U32 R11, R11, 0x1f, RZ ;  /* 0x0000001f0b0b7819 */ /* 0x000fc800000006ff */
[----:B------:R0:W2:Y:S01]  /*6e20*/  SYNCS.PHASECHK.TRANS64.TRYWAIT P0, [UR16], R11 ;  /* 0x0000000bff0075a7 */ /* 0x0000a20008000150 */
[----:B------:R-:W-:Y:S05]  /*6e30*/  @!P1 BRA `(.L_x_19) ;  /* 0x0000000000049947 */ /* 0x000fea0003800000 */
[----:B------:R-:W-:Y:S01]  /*6e40*/  BPT.TRAP 0x1 ;  /* 0x000000040000795c */ /* 0x000fe20000300000 */
.L_x_19:
[----:B------:R4:W-:Y:S01]  /*6e50*/  STL [R1+0x1478], RZ ;  /* 0x001478ff01007387 */ /* 0x0009e20000100800 */
[----:B------:R-:W-:Y:S01]  /*6e60*/  UMOV UR6, 0x4 ;  /* 0x0000000400067882 */ /* 0x000fe20000000000 */
[----:B--2---:R-:W-:Y:S05]  /*6e70*/  @P0 BRA `(.L_x_20) ;  /* 0x0000000000080947 */ /* 0x004fea0003800000 */
[----:B------:R-:W2:Y:S02]  /*6e80*/  SYNCS.PHASECHK.TRANS64.TRYWAIT P0, [UR16], R11 ;  /* 0x0000000bff0075a7 */ /* 0x000ea40008000150 */
[----:B--2---:R-:W-:Y:S05]  /*6e90*/  @!P0 BRA `(.L_x_21) ;  /* 0x00000a9400bc8947 */ /* 0x004fea0003800000 */
.L_x_20:
[----:B------:R-:W-:Y:S01]  /*6ea0*/  STL [R1+0x15f4], R10 ;  /* 0x0015f40a01007387 */ /* 0x000fe20000100800 */
[----:B------:R-:W-:Y:S01]  /*6eb0*/  UIADD3 UR16, UR14, 0x20100, URZ ;  /* 0x000201000e107890 */ /* 0x000fe2000fffe03f */
[----:B------:R-:W-:Y:S01]  /*6ec0*/  WARPGROUP.ARRIVE ;  /* 0x00000000000079c5 */ /* 0x000fe20000000000 */
[----:B------:R-:W-:Y:S01]  /*6ed0*/  ULOP3.LUT UR29, UR15, 0x10000, URZ, 0xfc, !UPT ;  /* 0x000100000f1d7892 */ /* 0x000fe2000f8efc3f */
[----:B------:R-:W-:Y:S01]  /*6ee0*/  STL [R1+0x15f0], R9 ;  /* 0x0015f00901007387 */ /* 0x000fe20000100800 */
[----:B------:R-:W-:Y:S02]  /*6ef0*/  USHF.R.U32.HI UR16, URZ, 0x4, UR16 ;  /* 0x000000043f107899 */ /* 0x000fe40008011610 */
[----:B------:R-:W-:Y:S01]  /*6f00*/  ULEA UR29, UR5, UR29, 0xc ;  /* 0x0000001d051d7291 */ /* 0x000fe2000f8e603f */
[----:B------:R-:W-:Y:S01]  /*6f10*/  STL [R1+0x15ec], R8 ;  /* 0x0015ec0801007387 */ /* 0x000fe20000100800 */
[----:B------:R-:W-:Y:S01]  /*6f20*/  ULOP3.LUT UR16, UR16, 0x3fff, URZ, 0xc0, !UPT ;  /* 0x00003fff10107892 */ /* 0x000fe2000f8ec03f */
[----:B------:R-:W-:-:S02]  /*6f30*/  UMOV UR17, 0x40000040 ;  /* 0x4000004000117882 */ /* 0x000fc40000000000 */
[----:B------:R-:W-:Y:S01]  /*6f40*/  STL [R1+0x15e8], R7 ;  /* 0x0015e80701007387 */ /* 0x000fe20000100800 */
[----:B------:R-:W-:Y:S01]  /*6f50*/  ULOP3.LUT UR16, UR16, 0x10000, URZ, 0xfc, !UPT ;  /* 0x0001000010107892 */ /* 0x000fe2000f8efc3f */
[----:B------:R-:W-:Y:S02]  /*6f60*/  UMOV UR19, 0x40000040 ;  /* 0x4000004000137882 */ /* 0x000fe40000000000 */
[----:B------:R-:W-:Y:S01]  /*6f70*/  STL [R1+0x15e4], R6 ;  /* 0x0015e40601007387 */ /* 0x000fe20000100800 */
[----:B------:R-:W-:Y:S01]  /*6f80*/  UIMAD UR30, UR5, 0xc00, UR16 ;  /* 0x00000c00051e78a4 */ /* 0x000fe2000f8e0210 */
[----:B------:R-:W-:Y:S02]  /*6f90*/  UMOV UR21, UR17 ;  /* 0x0000001100157c82 */ /* 0x000fe40008000000 */
[----:B------:R-:W-:Y:S01]  /*6fa0*/  STL [R1+0x15e0], R5 ;  /* 0x0015e00501007387 */ /* 0x000fe20000100800 */
[----:B------:R-:W-:Y:S01]  /*6fb0*/  UMOV UR16, UR29 ;  /* 0x0000001d00107c82 */ /* 0x000fe20008000000 */
[----:B------:R-:W-:-:S02]  /*6fc0*/  UIADD3 UR22, UR30, 0x600, URZ ;  /* 0x000006001e167890 */ /* 0x000fc4000fffe03f */
[----:B------:R-:W-:Y:S01]  /*6fd0*/  STL [R1+0x15dc], R4 ;  /* 0x0015dc0401007387 */ /* 0x000fe20000100800 */
[----:B------:R-:W-:Y:S01]  /*6fe0*/  UMOV UR18, UR30 ;  /* 0x0000001e00127c82 */ /* 0x000fe20008000000 */
[----:B------:R-:W-:Y:S01]  /*6ff0*/  UMOV UR20, UR16 ;  /* 0x0000001000147c82 */ /* 0x000fe20008000000 */
[----:B------:R-:W-:Y:S01]  /*7000*/  QGMMA.64x192x32.F32.E4M3.E4M3 R24, gdesc[UR16], RZ, !UPT, gsb0 ;  /* 0x02e00000101879f3 */ /* 0x000fe2000c0008ff */
[----:B------:R-:W-:Y:S01]  /*7010*/  STL [R1+0x15d8], R3 ;  /* 0x0015d80301007387 */ /* 0x000fe20000100800 */
[----:B------:R-:W-:-:S03]  /*7020*/  UMOV UR23, 0x40000040 ;  /* 0x4000004000177882 */ /* 0x000fc60000000000 */
[----:B------:R-:W-:Y:S04]  /*7030*/  STL [R1+0x15d4], R2 ;  /* 0x0015d40201007387 */ /* 0x000fe80000100800 */
[----:B------:R-:W-:Y:S04]  /*7040*/  STL [R1+0x15d0], R0 ;  /* 0x0015d00001007387 */ /* 0x000fe80000100800 */
        /* <DEDUP_REMOVED lines=47> */
[----:B------:R-:W-:-:S03]  /*7340*/  WARPGROUP.DEPBAR.LE gsb0, 0x0 ;  /* 0x00008000000079c5 */ /* 0x000fc60000010000 */
        /* <DEDUP_REMOVED lines=112> */
[----:B------:R-:W-:Y:S04]  /*7a50*/  STL.64 [R1+0x780], R24 ;  /* 0x0007801801007387 */ /* 0x000fe80000100a00 */
        /* <DEDUP_REMOVED lines=46> */
[----:B------:R0:W-:Y:S04]  /*7d40*/  STL.64 [R1+0x8f8], R118 ;  /* 0x0008f87601007387 */ /* 0x0001e80000100a00 */
[----:B------:R-:W-:Y:S04]  /*7d50*/  STL [R1+0x11f8], RZ ;  /* 0x0011f8ff01007387 */ /* 0x000fe80000100800 */
[----:B------:R-:W-:Y:S01]  /*7d60*/  STL [R1+0x11f4], RZ ;  /* 0x0011f4ff01007387 */ /* 0x000fe20000100800 */
[----:B0-----:R-:W-:-:S03]  /*7d70*/  WARPGROUP.ARRIVE ;  /* 0x00000000000079c5 */ /* 0x001fc60000000000 */
[----:B------:R-:W-:Y:S04]  /*7d80*/  STL [R1+0x11f0], RZ ;  /* 0x0011f0ff01007387 */ /* 0x000fe80000100800 */
[----:B------:R-:W-:Y:S01]  /*7d90*/  STL [R1+0x11ec], RZ ;  /* 0x0011ecff01007387 */ /* 0x000fe20000100800 */
[----:B------:R-:W-:Y:S01]  /*7da0*/  QGMMA.64x192x32.F32.E4M3.E4M3 R24, gdesc[UR20], RZ, !UPT, gsb0 ;  /* 0x02e00000141879f3 */ /* 0x000fe2000c0008ff */
[----:B------:R-:W-:Y:S02]  /*7db0*/  UIADD3 UR20, UR29, 0x400, URZ ;  /* 0x000004001d147890 */ /* 0x000fe4000fffe03f */
[----:B------:R-:W-:Y:S01]  /*7dc0*/  STL [R1+0x11e8], RZ ;  /* 0x0011e8ff01007387 */ /* 0x000fe20000100800 */
[----:B------:R-:W-:Y:S02]  /*7dd0*/  UMOV UR21, 0x40000040 ;  /* 0x4000004000157882 */ /* 0x000fe40000000000 */
[----:B------:R-:W-:Y:S01]  /*7de0*/  UMOV UR17, UR21 ;  /* 0x0000001500117c82 */ /* 0x000fe20008000000 */
[----:B------:R-:W-:Y:S01]  /*7df0*/  STL [R1+0x11e4], RZ ;  /* 0x0011e4ff01007387 */ /* 0x000fe20000100800 */
[----:B------:R-:W-:-:S03]  /*7e00*/  UMOV UR16, UR20 ;  /* 0x0000001400107c82 */ /* 0x000fc60008000000 */
        /* <DEDUP_REMOVED lines=64> */
[----:B------:R-:W-:Y:S03]  /*8210*/  QGMMA.64x192x32.F32.E4M3.E4M3 R24, gdesc[UR20], RZ, !UPT, gsb0 ;  /* 0x02e00000141879f3 */ /* 0x000fe6000c0008ff */
        /* <DEDUP_REMOVED lines=12> */
[----:B------:R-:W-:Y:S04]  /*82e0*/  STL.64 [R1], R24 ;  /* 0x0000001801007387 */ /* 0x000fe80000100a00 */
        /* <DEDUP_REMOVED lines=71> */
[----:B------:R-:W-:Y:S01]  /*8760*/  STL.64 [R1+0x600], R40 ;  /* 0x0006002801007387 */ /* 0x000fe20000100a00 */
[----:B------:R-:W-:Y:S02]  /*8770*/  IMAD.MOV.U32 R38, RZ, RZ, R44 ;  /* 0x000000ffff267224 */ /* 0x000fe400078e002c */
[----:B------:R-:W-:Y:S01]  /*8780*/  IMAD.MOV.U32 R37, RZ, RZ, R45 ;  /* 0x000000ffff257224 */ /* 0x000fe200078e002d */
[----:B------:R-:W-:Y:S01]  /*8790*/  STL [R1+0x608], R42 ;  /* 0x0006082a01007387 */ /* 0x000fe20000100800 */
[----:B------:R-:W-:Y:S02]  /*87a0*/  IMAD.MOV.U32 R36, RZ, RZ, R46 ;  /* 0x000000ffff247224 */ /* 0x000fe400078e002e */
[----:B------:R-:W-:Y:S01]  /*87b0*/  IMAD.MOV.U32 R35, RZ, RZ, R47 ;  /* 0x000000ffff237224 */ /* 0x000fe200078e002f */
[----:B------:R-:W-:Y:S01]  /*87c0*/  STL [R1+0x648], R58 ;  /* 0x0006483a01007387 */ /* 0x000fe20000100800 */
[----:B------:R-:W-:Y:S02]  /*87d0*/  IMAD.MOV.U32 R34, RZ, RZ, R48 ;  /* 0x000000ffff227224 */ /* 0x000fe400078e0030 */
[----:B------:R-:W-:Y:S01]  /*87e0*/  IMAD.MOV.U32 R33, RZ, RZ, R49 ;  /* 0x000000ffff217224 */ /* 0x000fe200078e0031 */
[----:B------:R-:W-:Y:S01]  /*87f0*/  STL [R1+0x654], R61 ;  /* 0x0006543d01007387 */ /* 0x000fe20000100800 */
[----:B------:R-:W-:-:S02]  /*8800*/  IMAD.MOV.U32 R32, RZ, RZ, R50 ;  /* 0x000000ffff207224 */ /* 0x000fc400078e0032 */
[----:B------:R-:W-:Y:S01]  /*8810*/  IMAD.MOV.U32 R31, RZ, RZ, R51 ;  /* 0x000000ffff1f7224 */ /* 0x000fe200078e0033 */
[----:B------:R-:W-:Y:S01]  /*8820*/  STL.64 [R1+0x658], R62 ;  /* 0x0006583e01007387 */ /* 0x000fe20000100a00 */
[----:B------:R-:W-:Y:S02]  /*8830*/  IMAD.MOV.U32 R30, RZ, RZ, R52 ;  /* 0x000000ffff1e7224 */ /* 0x000fe400078e0034 */
[----:B------:R-:W-:Y:S01]  /*8840*/  IMAD.MOV.U32 R29, RZ, RZ, R53 ;  /* 0x000000ffff1d7224 */ /* 0x000fe200078e0035 */
[----:B------:R-:W-:Y:S01]  /*8850*/  STL.64 [R1+0x660], R64 ;  /* 0x0006604001007387 */ /* 0x000fe20000100a00 */
[----:B------:R-:W-:Y:S02]  /*8860*/  IMAD.MOV.U32 R28, RZ, RZ, R54 ;  /* 0x000000ffff1c7224 */ /* 0x000fe400078e0036 */
[----:B------:R-:W-:Y:S01]  /*8870*/  IMAD.MOV.U32 R27, RZ, RZ, R55 ;  /* 0x000000ffff1b7224 */ /* 0x000fe200078e0037 */
[----:B------:R-:W-:Y:S01]  /*8880*/  STL.64 [R1+0x668], R66 ;  /* 0x0006684201007387 */ /* 0x000fe20000100a00 */
[----:B------:R-:W-:-:S02]  /*8890*/  IMAD.MOV.U32 R26, RZ, RZ, R56 ;  /* 0x000000ffff1a7224 */ /* 0x000fc400078e0038 */
[----:B------:R-:W-:Y:S01]  /*88a0*/  IMAD.MOV.U32 R25, RZ, RZ, R57 ;  /* 0x000000ffff197224 */ /* 0x000fe200078e0039 */
[----:B------:R-:W-:Y:S01]  /*88b0*/  STL.64 [R1+0x670], R68 ;  /* 0x0006704401007387 */ /* 0x000fe20000100a00 */
[----:B------:R-:W-:Y:S02]  /*88c0*/  IMAD.MOV.U32 R24, RZ, RZ, R43 ;  /* 0x000000ffff187224 */ /* 0x000fe400078e002b */
[----:B--2---:R-:W-:Y:S01]  /*88d0*/  IMAD.MOV.U32 R12, RZ, RZ, R59 ;  /* 0x000000ffff0c7224 */ /* 0x004fe200078e003b */
        /* <DEDUP_REMOVED lines=36> */
[----:B------:R0:W-:Y:S01]  /*8b20*/  STL [R1+0x6d8], R94 ;  /* 0x0006d85e01007387 */ /* 0x0001e20000100800 */
[----:B------:R-:W-:Y:S02]  /*8b30*/  IMAD.MOV.U32 R20, RZ, RZ, R118 ;  /* 0x000000ffff147224 */ /* 0x000fe400078e0076 */
[----:B------:R-:W-:Y:S01]  /*8b40*/  IMAD.MOV.U32 R19, RZ, RZ, R119 ;  /* 0x000000ffff137224 */ /* 0x000fe200078e0077 */
[----:B------:R-:W-:Y:S01]  /*8b50*/  STL [R1+0x1138], RZ ;  /* 0x001138ff01007387 */ /* 0x000fe20000100800 */
[----:B------:R-:W-:-:S02]  /*8b60*/  IMAD.MOV.U32 R18, RZ, RZ, R120 ;  /* 0x000000ffff127224 */ /* 0x000fc400078e0078 */
[----:B------:R-:W-:Y:S01]  /*8b70*/  IMAD.MOV.U32 R17, RZ, RZ, R121 ;  /* 0x000000ffff117224 */ /* 0x000fe200078e0079 */
[----:B------:R-:W-:Y:S01]  /*8b80*/  STL [R1+0x1134], RZ ;  /* 0x001134ff01007387 */ /* 0x000fe20000100800 */
[----:B------:R-:W-:Y:S02]  /*8b90*/  IMAD.MOV.U32 R16, RZ, RZ, R122 ;  /* 0x000000ffff107224 */ /* 0x000fe400078e007a */
[----:B------:R-:W-:Y:S01]  /*8ba0*/  IMAD.MOV.U32 R15, RZ, RZ, R123 ;  /* 0x000000ffff0f7224 */ /* 0x000fe200078e007b */
[----:B------:R-:W-:Y:S01]  /*8bb0*/  STL [R1+0x1130], RZ ;  /* 0x001130ff01007387 */ /* 0x000fe20000100800 */
        /* <DEDUP_REMOVED lines=15> */
[----:B-1----:R-:W-:Y:S02]  /*8cb0*/  IMAD.MOV.U32 R2, RZ, RZ, R134 ;  /* 0x000000ffff027224 */ /* 0x002fe400078e0086 */
[----:B------:R-:W-:Y:S01]  /*8cc0*/  IMAD.MOV.U32 R0, RZ, RZ, R135 ;  /* 0x000000ffff007224 */ /* 0x000fe200078e0087 */
[----:B------:R-:W-:Y:S01]  /*8cd0*/  STL [R1+0x1118], RZ ;  /* 0x001118ff01007387 */ /* 0x000fe20000100800 */
[----:B0-----:R-:W-:-:S03]  /*8ce0*/  WARPGROUP.ARRIVE ;  /* 0x00000000000079c5 */ /* 0x001fc60000000000 */
[----:B------:R-:W-:Y:S03]  /*8cf0*/  STL [R1+0x1114], RZ ;  /* 0x001114ff01007387 */ /* 0x000fe60000100800 */
[----:B------:R-:W-:Y:S01]  /*8d00*/  QGMMA.64x192x32.F32.E4M3.E4M3 R40, gdesc[UR16], RZ, !UPT, gsb0 ;  /* 0x02e00000102879f3 */ /* 0x000fe2000c0008ff */
        /* <DEDUP_REMOVED lines=64> */
[----:B------:R-:W-:-:S03]  /*9110*/  UMOV UR21, 0x40000040 ;  /* 0x4000004000157882 */ /* 0x000fc60000000000 */
        /* <DEDUP_REMOVED lines=12> */
[----:B------:R0:W-:Y:S04]  /*91e0*/  STL.64 [R1+0x1e70], R214 ;  /* 0x001e70d601007387 */ /* 0x0001e80000100a00 */
[----:B------:R1:W-:Y:S04]  /*91f0*/  STL.64 [R1+0x1e68], R212 ;  /* 0x001e68d401007387 */ /* 0x0003e80000100a00 */
[----:B------:R2:W-:Y:S04]  /*9200*/  STL.64 [R1+0x1e60], R210 ;  /* 0x001e60d201007387 */ /* 0x0005e80000100a00 */
[----:B------:R3:W-:Y:S01]  /*9210*/  STL.64 [R1+0x1e58], R208 ;  /* 0x001e58d001007387 */ /* 0x0007e20000100a00 */
[----:B0-----:R-:W-:-:S02]  /*9220*/  IMAD.MOV.U32 R214, RZ, RZ, R26 ;  /* 0x000000ffffd67224 */ /* 0x001fc400078e001a */
[----:B------:R-:W-:Y:S01]  /*9230*/  IMAD.MOV.U32 R215, RZ, RZ, R25 ;  /* 0x000000ffffd77224 */ /* 0x000fe200078e0019 */
[----:B------:R0:W-:Y:S01]  /*9240*/  STL.64 [R1+0x1e50], R206 ;  /* 0x001e50ce01007387 */ /* 0x0001e20000100a00 */
[----:B-1----:R-:W-:Y:S02]  /*9250*/  IMAD.MOV.U32 R212, RZ, RZ, R28 ;  /* 0x000000ffffd47224 */ /* 0x002fe400078e001c */
[----:B------:R-:W-:Y:S01]  /*9260*/  IMAD.MOV.U32 R213, RZ, RZ, R27 ;  /* 0x000000ffffd57224 */ /* 0x000fe200078e001b */
[----:B------:R1:W-:Y:S01]  /*9270*/  STL.64 [R1+0x1e48], R204 ;  /* 0x001e48cc01007387 */ /* 0x0003e20000100a00 */
[----:B--2---:R-:W-:Y:S02]  /*9280*/  IMAD.MOV.U32 R210, RZ, RZ, R30 ;  /* 0x000000ffffd27224 */ /* 0x004fe400078e001e */
[----:B------:R-:W-:Y:S01]  /*9290*/  IMAD.MOV.U32 R211, RZ, RZ, R29 ;  /* 0x000000ffffd37224 */ /* 0x000fe200078e001d */
[----:B------:R2:W-:Y:S01]  /*92a0*/  STL.64 [R1+0x1e40], R202 ;  /* 0x001e40ca01007387 */ /* 0x0005e20000100a00 */
[----:B---3--:R-:W-:-:S02]  /*92b0*/  IMAD.MOV.U32 R208, RZ, RZ, R32 ;  /* 0x000000ffffd07224 */ /* 0x008fc400078e0020 */
[----:B------:R-:W-:Y:S01]  /*92c0*/  IMAD.MOV.U32 R209, RZ, RZ, R31 ;  /* 0x000000ffffd17224 */ /* 0x000fe200078e001f */
[----:B------:R3:W-:Y:S01]  /*92d0*/  STL.64 [R1+0x1e38], R200 ;  /* 0x001e38c801007387 */ /* 0x0007e20000100a00 */
[----:B0-----:R-:W-:Y:S02]  /*92e0*/  IMAD.MOV.U32 R206, RZ, RZ, R34 ;  /* 0x000000ffffce7224 */ /* 0x001fe400078e0022 */
[----:B------:R-:W-:Y:S01]  /*92f0*/  IMAD.MOV.U32 R207, RZ, RZ, R33 ;  /* 0x000000ffffcf7224 */ /* 0x000fe200078e0021 */
[----:B------:R-:W-:Y:S01]  /*9300*/  STL.64 [R1+0x1e30], R198 ;  /* 0x001e30c601007387 */ /* 0x000fe20000100a00 */
[----:B-1----:R-:W-:Y:S02]  /*9310*/  IMAD.MOV.U32 R204, RZ, RZ, R36 ;  /* 0x000000ffffcc7224 */ /* 0x002fe400078e0024 */
[----:B------:R-:W-:Y:S01]  /*9320*/  IMAD.MOV.U32 R205, RZ, RZ, R35 ;  /* 0x000000ffffcd7224 */ /* 0x000fe200078e0023 */
[----:B------:R-:W-:Y:S01]  /*9330*/  STL.64 [R1+0x1e28], R196 ;  /* 0x001e28c401007387 */ /* 0x000fe20000100a00 */
[----:B--2---:R-:W-:-:S02]  /*9340*/  IMAD.MOV.U32 R202, RZ, RZ, R38 ;  /* 0x000000ffffca7224 */ /* 0x004fc400078e0026 */
[----:B------:R-:W-:Y:S01]  /*9350*/  IMAD.MOV.U32 R203, RZ, RZ, R37 ;  /* 0x000000ffffcb7224 */ /* 0x000fe200078e0025 */
[----:B------:R-:W-:Y:S01]  /*9360*/  STL.64 [R1+0x1e20], R194 ;  /* 0x001e20c201007387 */ /* 0x000fe20000100a00 */
[----:B---3--:R-:W-:Y:S02]  /*9370*/  IMAD.MOV.U32 R201, RZ, RZ, R24 ;  /* 0x000000ffffc97224 */ /* 0x008fe400078e0018 */
[----:B------:R-:W-:Y:S01]  /*9380*/  WARPGROUP.ARRIVE ;  /* 0x00000000000079c5 */ /* 0x000fe20000000000 */
[----:B------:R-:W-:Y:S01]  /*9390*/  STL.64 [R1+0x1e18], R192 ;  /* 0x001e18c001007387 */ /* 0x000fe20000100a00 */
[----:B------:R-:W-:Y:S02]  /*93a0*/  IMAD.MOV.U32 R200, RZ, RZ, R201 ;  /* 0x000000ffffc87224 */ /* 0x000fe400078e00c9 */
[----:B------:R-:W-:Y:S01]  /*93b0*/  IMAD.MOV.U32 R201, RZ, RZ, R202 ;  /* 0x000000ffffc97224 */ /* 0x000fe200078e00ca */
[----:B------:R-:W-:Y:S01]  /*93c0*/  STL.64 [R1+0x1e10], R190 ;  /* 0x001e10be01007387 */ /* 0x000fe20000100a00 */
[----:B------:R-:W-:Y:S01]  /*93d0*/  QGMMA.64x192x32.F32.E4M3.E4M3 R24, gdesc[UR20], RZ, !UPT, gsb0 ;  /* 0x02e00000141879f3 */ /* 0x000fe2000c0008ff */
[----:B------:R-:W-:-:S02]  /*93e0*/  IMAD.MOV.U32 R202, RZ, RZ, R203 ;  /* 0x000000ffffca7224 */ /* 0x000fc400078e00cb */
[----:B------:R-:W-:Y:S01]  /*93f0*/  STL.64 [R1+0x1e08], R188 ;  /* 0x001e08bc01007387 */ /* 0x000fe20000100a00 */
[----:B------:R-:W-:Y:S01]  /*9400*/  UMOV UR22, UR18 ;  /* 0x0000001200167c82 */ /* 0x000fe20008000000 */
[----:B------:R-:W-:Y:S01]  /*9410*/  UMOV UR23, UR19 ;  /* 0x0000001300177c82 */ /* 0x000fe20008000000 */
        /* <DEDUP_REMOVED lines=17> */
[----:B------:R-:W-:-:S03]  /*9530*/  IMAD.MOV.U32 R214, RZ, RZ, R215 ;  /* 0x000000ffffd67224 */ /* 0x000fc600078e00d7 */
        /* <DEDUP_REMOVED lines=111> */
[----:B------:R-:W2:Y:S04]  /*9c30*/  LDL.LU R215, [R1+0x648] ;  /* 0x0006480001d77983 */ /* 0x000ea80000300800 */
[----:B------:R-:W3:Y:S04]  /*9c40*/  LDL.LU R197, [R1+0x600] ;  /* 0x0006000001c57983 */ /* 0x000ee80000300800 */
[----:B------:R-:W4:Y:S04]  /*9c50*/  LDL.LU R198, [R1+0x604] ;  /* 0x0006040001c67983 */ /* 0x000f280000300800 */
[----:B------:R-:W2:Y:S04]  /*9c60*/  LDL.LU R199, [R1+0x608] ;  /* 0x0006080001c77983 */ /* 0x000ea80000300800 */
        /* <DEDUP_REMOVED lines=51> */
[----:B------:R-:W-:Y:S04]  /*9fa0*/  STL [R1+0x102c], RZ ;  /* 0x00102cff01007387 */ /* 0x000fe80000100800 */
[----:B------:R-:W-:Y:S04]  /*9fb0*/  STL [R1+0x1028], RZ ;  /* 0x001028ff01007387 */ /* 0x000fe80000100800 */
[----:B------:R-:W-:Y:S04]  /*9fc0*/  STL [R1+0x1024], RZ ;  /* 0x001024ff01007387 */ /* 0x000fe80000100800 */
[----:B------:R-:W-:Y:S04]  /*9fd0*/  STL [R1+0x1020], RZ ;  /* 0x001020ff01007387 */ /* 0x000fe80000100800 */
[----:B------:R-:W-:Y:S04]  /*9fe0*/  STL [R1+0x101c], RZ ;  /* 0x00101cff01007387 */ /* 0x000fe80000100800 */
[----:B------:R-:W-:Y:S04]  /*9ff0*/  STL [R1+0x1018], RZ ;  /* 0x001018ff01007387 */ /* 0x000fe80000100800 */
[----:B------:R-:W-:Y:S04]  /*a000*/  STL [R1+0x1014], RZ ;  /* 0x001014ff01007387 */ /* 0x000fe80000100800 */
[----:B0-----:R-:W3:Y:S04]  /*a010*/  LDL.LU R100, [R1+0x780] ;  /* 0x0007800001647983 */ /* 0x001ee80000300800 */
[----:B------:R-:W3:Y:S04]  /*a020*/  LDL.LU R101, [R1+0x784] ;  /* 0x0007840001657983 */ /* 0x000ee80000300800 */
[----:B-1----:R-:W3:Y:S04]  /*a030*/  LDL.LU R102, [R1+0x788] ;  /* 0x0007880001667983 */ /* 0x002ee80000300800 */
[----:B------:R-:W3:Y:S04]  /*a040*/  LDL.LU R103, [R1+0x78c] ;  /* 0x00078c0001677983 */ /* 0x000ee80000300800 */
        /* <DEDUP_REMOVED lines=91> */
[----:B------:R-:W3:Y:S01]  /*a600*/  LDL.LU R195, [R1+0x8fc] ;  /* 0x0008fc0001c37983 */ /* 0x000ee20000300800 */
[----:B------:R-:W-:-:S02]  /*a610*/  UIADD3 UR16, UR29, 0x2, URZ ;  /* 0x000000021d107890 */ /* 0x000fc4000fffe03f */
[----:B------:R-:W-:Y:S01]  /*a620*/  UIADD3 UR18, UR30, 0x2, URZ ;  /* 0x000000021e127890 */ /* 0x000fe2000fffe03f */
[----:B------:R-:W-:Y:S01]  /*a630*/  STL [R1+0x1010], RZ ;  /* 0x001010ff01007387 */ /* 0x000fe20000100800 */
[----:B------:R-:W-:Y:S01]  /*a640*/  UMOV UR17, 0x40000040 ;  /* 0x4000004000117882 */ /* 0x000fe20000000000 */
[----:B------:R-:W-:Y:S02]  /*a650*/  UMOV UR19, 0x40000040 ;  /* 0x4000004000137882 */ /* 0x000fe40000000000 */
[----:B------:R-:W-:Y:S04]  /*a660*/  STL [R1+0x100c], RZ ;  /* 0x00100cff01007387 */ /* 0x000fe80000100800 */
[----:B------:R-:W-:Y:S04]  /*a670*/  STL [R1+0x1008], RZ ;  /* 0x001008ff01007387 */ /* 0x000fe80000100800 */
[----:B------:R-:W-:Y:S04]  /*a680*/  STL [R1+0x1004], RZ ;  /* 0x001004ff01007387 */ /* 0x000fe80000100800 */
[----:B------:R-:W-:Y:S04]  /*a690*/  STL [R1+0x1000], RZ ;  /* 0x001000ff01007387 */ /* 0x000fe80000100800 */
[----:B------:R-:W-:Y:S04]  /*a6a0*/  STL [R1+0xffc], RZ ;  /* 0x000ffcff01007387 */ /* 0x000fe80000100800 */
[----:B------:R-:W-:Y:S04]  /*a6b0*/  STL [R1+0xff8], RZ ;  /* 0x000ff8ff01007387 */ /* 0x000fe80000100800 */
[----:B------:R-:W-:Y:S01]  /*a6c0*/  STL [R1+0xff4], RZ ;  /* 0x000ff4ff01007387 */ /* 0x000fe20000100800 */
[----:B---3--:R-:W-:-:S06]  /*a6d0*/  WARPGROUP.ARRIVE ;  /* 0x00000000000079c5 */ /* 0x008fcc0000000000 */
[----:B------:R-:W-:Y:S03]  /*a6e0*/  QGMMA.64x192x32.F32.E4M3.E4M3 R100, gdesc[UR16], R100, gsb0 ;  /* 0x02e00000106479f3 */ /* 0x000fe60008000864 */
[----:B------:R-:W-:Y:S02]  /*a6f0*/  WARPGROUP.DEPBAR.LE gsb0, 0x0 ;  /* 0x00008000000079c5 */ /* 0x000fe40000010000 */
        /* <DEDUP_REMOVED lines=55> */
[----:B0-----:R-:W2:Y:S04]  /*aa70*/  LDL.LU R100, [R1+0x180] ;  /* 0x0001800001647983 */ /* 0x001ea80000300800 */
[----:B------:R-:W2:Y:S04]  /*aa80*/  LDL.LU R101, [R1+0x184] ;  /* 0x0001840001657983 */ /* 0x000ea80000300800 */
[----:B-1----:R-:W2:Y:S04]  /*aa90*/  LDL.LU R102, [R1+0x188] ;  /* 0x0001880001667983 */ /* 0x002ea80000300800 */
[----:B------:R-:W2:Y:S04]  /*aaa0*/  LDL.LU R103, [R1+0x18c] ;  /* 0x00018c0001677983 */ /* 0x000ea80000300800 */
[----:B---3--:R-:W3:Y:S04]  /*aab0*/  LDL.LU R104, [R1+0x190] ;  /* 0x0001900001687983 */ /* 0x008ee80000300800 */
[----:B------:R-:W3:Y:S04]  /*aac0*/  LDL.LU R105, [R1+0x194] ;  /* 0x0001940001697983 */ /* 0x000ee80000300800 */
[----:B----4-:R-:W3:Y:S04]  /*aad0*/  LDL.LU R106, [R1+0x198] ;  /* 0x00019800016a7983 */ /* 0x010ee80000300800 */
[----:B------:R-:W3:Y:S04]  /*aae0*/  LDL.LU R107, [R1+0x19c] ;  /* 0x00019c00016b7983 */ /* 0x000ee80000300800 */
[----:B--2---:R-:W3:Y:S04]  /*aaf0*/  LDL.LU R108, [R1+0x1a0] ;  /* 0x0001a000016c7983 */ /* 0x004ee80000300800 */
        /* <DEDUP_REMOVED lines=87> */
[----:B------:R-:W-:Y:S01]  /*b070*/  UIADD3 UR22, UR30, 0x602, URZ ;  /* 0x000006021e167890 */ /* 0x000fe2000fffe03f */
[----:B------:R-:W-:Y:S01]  /*b080*/  UMOV UR20, UR16 ;  /* 0x0000001000147c82 */ /* 0x000fe20008000000 */
[----:B------:R-:W-:Y:S01]  /*b090*/  UMOV UR21, UR17 ;  /* 0x0000001100157c82 */ /* 0x000fe20008000000 */
[----:B------:R-:W-:Y:S01]  /*b0a0*/  UMOV UR23, 0x40000040 ;  /* 0x4000004000177882 */ /* 0x000fe20000000000 */
        /* <DEDUP_REMOVED lines=58> */
[----:B------:R-:W-:Y:S04]  /*b450*/  STL.64 [R1+0x2f0], R192 ;  /* 0x0002f0c001007387 */ /* 0x000fe80000100a00 */
        /* <DEDUP_REMOVED lines=10> */
[----:B------:R-:W4:Y:S04]  /*b500*/  LDL.LU.64 R96, [R1] ;  /* 0x0000000001607983 */ /* 0x000f280000300a00 */
[----:B------:R-:W4:Y:S04]  /*b510*/  LDL.LU.64 R98, [R1+0x8] ;  /* 0x0000080001627983 */ /* 0x000f280000300a00 */
[----:B0-----:R-:W4:Y:S04]  /*b520*/  LDL.LU.64 R100, [R1+0x10] ;  /* 0x0000100001647983 */ /* 0x001f280000300a00 */
[----:B-1----:R-:W4:Y:S04]  /*b530*/  LDL.LU.64 R102, [R1+0x18] ;  /* 0x0000180001667983 */ /* 0x002f280000300a00 */
[----:B--2---:R-:W2:Y:S04]  /*b540*/  LDL.LU.64 R104, [R1+0x20] ;  /* 0x0000200001687983 */ /* 0x004ea80000300a00 */
[----:B---3--:R-:W2:Y:S04]  /*b550*/  LDL.LU.64 R106, [R1+0x28] ;  /* 0x00002800016a7983 */ /* 0x008ea80000300a00 */
[----:B----4-:R-:W2:Y:S04]  /*b560*/  LDL.LU.64 R108, [R1+0x30] ;  /* 0x00003000016c7983 */ /* 0x010ea80000300a00 */
[----:B------:R-:W2:Y:S04]  /*b570*/  LDL.LU.64 R110, [R1+0x38] ;  /* 0x00003800016e7983 */ /* 0x000ea80000300a00 */
        /* <DEDUP_REMOVED lines=39> */
[----:B------:R-:W2:Y:S01]  /*b7f0*/  LDL.LU.64 R190, [R1+0x178] ;  /* 0x0001780001be7983 */ /* 0x000ea20000300a00 */
[----:B------:R-:W-:Y:S01]  /*b800*/  UIADD3 UR20, UR29, 0x402, URZ ;  /* 0x000004021d147890 */ /* 0x000fe2000fffe03f */
[----:B------:R-:W-:Y:S01]  /*b810*/  IMAD.MOV.U32 R195, RZ, RZ, R197 ;  /* 0x000000ffffc37224 */ /* 0x000fe200078e00c5 */
[----:B------:R-:W-:Y:S01]  /*b820*/  UMOV UR21, 0x40000040 ;  /* 0x4000004000157882 */ /* 0x000fe20000000000 */
        /* <DEDUP_REMOVED lines=17> */
[----:B------:R-:W-:Y:S02]  /*b940*/  IMAD.MOV.U32 R207, RZ, RZ, R209 ;  /* 0x000000ffffcf7224 */ /* 0x000fe400078e00d1 */
[----:B------:R-:W-:-:S02]  /*b950*/  IMAD.MOV.U32 R208, RZ, RZ, R210 ;  /* 0x000000ffffd07224 */ /* 0x000fc400078e00d2 */
[----:B------:R-:W-:Y:S02]  /*b960*/  IMAD.MOV.U32 R209, RZ, RZ, R211 ;  /* 0x000000ffffd17224 */ /* 0x000fe400078e00d3 */
[----:B------:R-:W-:Y:S02]  /*b970*/  IMAD.MOV.U32 R210, RZ, RZ, R212 ;  /* 0x000000ffffd27224 */ /* 0x000fe400078e00d4 */
[----:B------:R-:W-:Y:S02]  /*b980*/  IMAD.MOV.U32 R211, RZ, RZ, R213 ;  /* 0x000000ffffd37224 */ /* 0x000fe400078e00d5 */
        /* <DEDUP_REMOVED lines=24> */
[----:B------:R-:W-:Y:S01]  /*bb10*/  IMAD.MOV.U32 R44, RZ, RZ, R215 ;  /* 0x000000ffff2c7224 */ /* 0x000fe200078e00d7 */
[----:B--2---:R-:W-:-:S06]  /*bb20*/  WARPGROUP.ARRIVE ;  /* 0x00000000000079c5 */ /* 0x004fcc0000000000 */
[----:B------:R-:W-:Y:S03]  /*bb30*/  QGMMA.64x192x32.F32.E4M3.E4M3 R96, gdesc[UR20], R96, gsb0 ;  /* 0x02e00000146079f3 */ /* 0x000fe60008000860 */
[----:B------:R-:W-:Y:S02]  /*bb40*/  WARPGROUP.DEPBAR.LE gsb0, 0x0 ;  /* 0x00008000000079c5 */ /* 0x000fe40000010000 */
[----:B------:R-:W-:Y:S01]  /*bb50*/  STL.64 [R1], R96 ;  /* 0x0000006001007387 */ /* 0x000fe20000100a00 */
[----:B------:R-:W-:Y:S02]  /*bb60*/  IMAD.MOV.U32 R12, RZ, RZ, R190 ;  /* 0x000000ffff0c7224 */ /* 0x000fe400078e00be */
[----:B------:R-:W-:Y:S01]  /*bb70*/  IMAD.MOV.U32 R11, RZ, RZ, R191 ;  /* 0x000000ffff0b7224 */ /* 0x000fe200078e00bf */
        /* <DEDUP_REMOVED lines=55> */
[----:B------:R-:W4:Y:S04]  /*bef0*/  LDL.LU R45, [R1+0x654] ;  /* 0x00065400012d7983 */ /* 0x000f280000300800 */
        /* <DEDUP_REMOVED lines=32> */
[----:B------:R-:W4:Y:S01]  /*c100*/  LDL.LU R78, [R1+0x6d8] ;  /* 0x0006d800014e7983 */ /* 0x000f220000300800 */
[----:B------:R-:W-:-:S02]  /*c110*/  IMAD.MOV.U32 R79, RZ, RZ, R235 ;  /* 0x000000ffff4f7224 */ /* 0x000fc400078e00eb */
[----:B------:R-:W-:Y:S01]  /*c120*/  IMAD.MOV.U32 R80, RZ, RZ, R234 ;  /* 0x000000ffff507224 */ /* 0x000fe200078e00ea */
[----:B0-----:R-:W4:Y:S01]  /*c130*/  LDL.LU.64 R120, [R1+0x480] ;  /* 0x0004800001787983 */ /* 0x001f220000300a00 */
[----:B------:R-:W-:Y:S02]  /*c140*/  IMAD.MOV.U32 R81, RZ, RZ, R233 ;  /* 0x000000ffff517224 */ /* 0x000fe400078e00e9 */
[----:B------:R-:W-:Y:S01]  /*c150*/  IMAD.MOV.U32 R82, RZ, RZ, R232 ;  /* 0x000000ffff527224 */ /* 0x000fe200078e00e8 */
[----:B-1----:R-:W4:Y:S01]  /*c160*/  LDL.LU.64 R122, [R1+0x488] ;  /* 0x00048800017a7983 */ /* 0x002f220000300a00 */
[----:B------:R-:W-:Y:S02]  /*c170*/  IMAD.MOV.U32 R83, RZ, RZ, R231 ;  /* 0x000000ffff537224 */ /* 0x000fe400078e00e7 */
[----:B------:R-:W-:Y:S01]  /*c180*/  IMAD.MOV.U32 R84, RZ, RZ, R230 ;  /* 0x000000ffff547224 */ /* 0x000fe200078e00e6 */
[----:B--2---:R-:W2:Y:S01]  /*c190*/  LDL.LU.64 R124, [R1+0x490] ;  /* 0x00049000017c7983 */ /* 0x004ea20000300a00 */
[----:B------:R-:W-:-:S02]  /*c1a0*/  IMAD.MOV.U32 R85, RZ, RZ, R229 ;  /* 0x000000ffff557224 */ /* 0x000fc400078e00e5 */
[----:B------:R-:W-:Y:S01]  /*c1b0*/  IMAD.MOV.U32 R86, RZ, RZ, R228 ;  /* 0x000000ffff567224 */ /* 0x000fe200078e00e4 */
[----:B---3--:R-:W2:Y:S01]  /*c1c0*/  LDL.LU.64 R126, [R1+0x498] ;  /* 0x00049800017e7983 */ /* 0x008ea20000300a00 */
[----:B------:R-:W-:Y:S02]  /*c1d0*/  IMAD.MOV.U32 R87, RZ, RZ, R227 ;  /* 0x000000ffff577224 */ /* 0x000fe400078e00e3 */
[----:B------:R-:W-:Y:S01]  /*c1e0*/  IMAD.MOV.U32 R88, RZ, RZ, R226 ;  /* 0x000000ffff587224 */ /* 0x000fe200078e00e2 */
[----:B----4-:R-:W2:Y:S01]  /*c1f0*/  LDL.LU.64 R128, [R1+0x4a0] ;  /* 0x0004a00001807983 */ /* 0x010ea20000300a00 */
[----:B------:R-:W-:Y:S02]  /*c200*/  IMAD.MOV.U32 R89, RZ, RZ, R225 ;  /* 0x000000ffff597224 */ /* 0x000fe400078e00e1 */
[----:B------:R-:W-:Y:S01]  /*c210*/  IMAD.MOV.U32 R90, RZ, RZ, R224 ;  /* 0x000000ffff5a7224 */ /* 0x000fe200078e00e0 */
[----:B------:R-:W2:Y:S01]  /*c220*/  LDL.LU.64 R130, [R1+0x4a8] ;  /* 0x0004a80001827983 */ /* 0x000ea20000300a00 */
[----:B------:R-:W-:-:S02]  /*c230*/  IMAD.MOV.U32 R91, RZ, RZ, R223 ;  /* 0x000000ffff5b7224 */ /* 0x000fc400078e00df */
[----:B------:R-:W-:Y:S01]  /*c240*/  IMAD.MOV.U32 R92, RZ, RZ, R222 ;  /* 0x000000ffff5c7224 */ /* 0x000fe200078e00de */
[----:B------:R-:W2:Y:S01]  /*c250*/  LDL.LU.64 R132, [R1+0x4b0] ;  /* 0x0004b00001847983 */ /* 0x000ea20000300a00 */
[----:B------:R-:W-:Y:S02]  /*c260*/  IMAD.MOV.U32 R93, RZ, RZ, R221 ;  /* 0x000000ffff5d7224 */ /* 0x000fe400078e00dd */
[----:B------:R-:W-:Y:S01]  /*c270*/  IMAD.MOV.U32 R94, RZ, RZ, R220 ;  /* 0x000000ffff5e7224 */ /* 0x000fe200078e00dc */
[----:B------:R-:W2:Y:S01]  /*c280*/  LDL.LU.64 R134, [R1+0x4b8] ;  /* 0x0004b80001867983 */ /* 0x000ea20000300a00 */
        /* <DEDUP_REMOVED lines=36> */
[----:B------:R-:W-:-:S03]  /*c4d0*/  IMAD.MOV.U32 R119, RZ, RZ, R0 ;  /* 0x000000ffff777224 */ /* 0x000fc600078e0000 */
        /* <DEDUP_REMOVED lines=28> */
[----:B------:R-:W-:Y:S01]  /*c6a0*/  UMOV UR16, UR20 ;  /* 0x0000001400107c82 */ /* 0x000fe20008000000 */
[----:B------:R-:W-:Y:S01]  /*c6b0*/  UMOV UR17, UR21 ;  /* 0x0000001500117c82 */ /* 0x000fe20008000000 */
[----:B------:R-:W-:-:S06]  /*c6c0*/  WARPGROUP.ARRIVE ;  /* 0x00000000000079c5 */ /* 0x000fcc0000000000 */
[----:B------:R-:W-:Y:S01]  /*c6d0*/  QGMMA.64x192x32.F32.E4M3.E4M3 R24, gdesc[UR16], R24, gsb0 ;  /* 0x02e00000101879f3 */ /* 0x000fe20008000818 */
[----:B------:R-:W-:Y:S01]  /*c6e0*/  UIADD3 UR16, UR29, 0x802, URZ ;  /* 0x000008021d107890 */ /* 0x000fe2000fffe03f */
        /* <DEDUP_REMOVED lines=9> */
[----:B------:R-:W-:-:S02]  /*c780*/  WARPGROUP.DEPBAR.LE gsb0, 0x0 ;  /* 0x00008000000079c5 */ /* 0x000fc40000010000 */
[----:B--2---:R-:W-:-:S06]  /*c790*/  WARPGROUP.ARRIVE ;  /* 0x00000000000079c5 */ /* 0x004fcc0000000000 */
[----:B------:R-:W-:Y:S01]  /*c7a0*/  QGMMA.64x192x32.F32.E4M3.E4M3 R120, gdesc[UR16], R120, gsb0 ;  /* 0x02e00000107879f3 */ /* 0x000fe20008000878 */
        /* <DEDUP_REMOVED lines=48> */
[----:B0-----:R-:W2:Y:S04]  /*cab0*/  LDL.LU.64 R118, [R1+0x1ff0] ;  /* 0x001ff00001767983 */ /* 0x001ea80000300a00 */
        /* <DEDUP_REMOVED lines=87> */
[----:B------:R-:W-:Y:S01]  /*d030*/  STL.64 [R1+0x538], R166 ;  /* 0x000538a601007387 */ /* 0x000fe20000100a00 */
[----:B------:R-:W-:-:S03]  /*d040*/  IMAD.MOV.U32 R2, RZ, RZ, R214 ;  /* 0x000000ffff027224 */ /* 0x000fc600078e00d6 */
[----:B------:R-:W-:Y:S01]  /*d050*/  STL.64 [R1+0x540], R168 ;  /* 0x000540a801007387 */ /* 0x000fe20000100a00 */
[----:B------:R-:W-:-:S03]  /*d060*/  IMAD.MOV.U32 R0, RZ, RZ, R215 ;  /* 0x000000ffff007224 */ /* 0x000fc600078e00d7 */
[----:B------:R-:W-:Y:S01]  /*d070*/  STL.64 [R1+0x548], R170 ;  /* 0x000548aa01007387 */ /* 0x000fe20000100a00 */
[----:B------:R-:W-:-:S03]  /*d080*/  IMAD.MOV.U32 R4, RZ, RZ, R212 ;  /* 0x000000ffff047224 */ /* 0x000fc600078e00d4 */
[----:B------:R-:W-:Y:S01]  /*d090*/  STL.64 [R1+0x550], R172 ;  /* 0x000550ac01007387 */ /* 0x000fe20000100a00 */
[----:B------:R-:W-:-:S03]  /*d0a0*/  IMAD.MOV.U32 R3, RZ, RZ, R213 ;  /* 0x000000ffff037224 */ /* 0x000fc600078e00d5 */
[----:B------:R0:W-:Y:S01]  /*d0b0*/  STL [R1+0x558], R174 ;  /* 0x000558ae01007387 */ /* 0x0001e20000100800 */
[----:B------:R-:W-:Y:S02]  /*d0c0*/  IMAD.MOV.U32 R6, RZ, RZ, R210 ;  /* 0x000000ffff067224 */ /* 0x000fe400078e00d2 */
[----:B------:R-:W-:Y:S01]  /*d0d0*/  IMAD.MOV.U32 R5, RZ, RZ, R211 ;  /* 0x000000ffff057224 */ /* 0x000fe200078e00d3 */
[----:B------:R-:W3:Y:S01]  /*d0e0*/  LDL.LU.64 R214, [R1+0x1e70] ;  /* 0x001e700001d67983 */ /* 0x000ee20000300a00 */
[----:B------:R-:W-:Y:S02]  /*d0f0*/  IMAD.MOV.U32 R8, RZ, RZ, R208 ;  /* 0x000000ffff087224 */ /* 0x000fe400078e00d0 */
[----:B------:R-:W-:Y:S01]  /*d100*/  IMAD.MOV.U32 R7, RZ, RZ, R209 ;  /* 0x000000ffff077224 */ /* 0x000fe200078e00d1 */
[----:B------:R-:W3:Y:S01]  /*d110*/  LDL.LU.64 R212, [R1+0x1e68] ;  /* 0x001e680001d47983 */ /* 0x000ee20000300a00 */
[----:B------:R-:W-:Y:S02]  /*d120*/  IMAD.MOV.U32 R10, RZ, RZ, R206 ;  /* 0x000000ffff0a7224 */ /* 0x000fe400078e00ce */
[----:B------:R-:W-:Y:S01]  /*d130*/  IMAD.MOV.U32 R9, RZ, RZ, R207 ;  /* 0x000000ffff097224 */ /* 0x000fe200078e00cf */
[----:B------:R-:W3:Y:S01]  /*d140*/  LDL.LU.64 R210, [R1+0x1e60] ;  /* 0x001e600001d27983 */ /* 0x000ee20000300a00 */
[----:B------:R-:W-:-:S02]  /*d150*/  IMAD.MOV.U32 R14, RZ, RZ, R204 ;  /* 0x000000ffff0e7224 */ /* 0x000fc400078e00cc */
        /* <DEDUP_REMOVED lines=44> */
[----:B------:R-:W-:-:S03]  /*d420*/  IMAD.MOV.U32 R235, RZ, RZ, R175 ;  /* 0x000000ffffeb7224 */ /* 0x000fc600078e00af */
[----:B------:R-:W3:Y:S04]  /*d430*/  LDL.LU.64 R178, [R1+0x1de0] ;  /* 0x001de00001b27983 */ /* 0x000ee80000300a00 */
[----:B------:R-:W3:Y:S04]  /*d440*/  LDL.LU.64 R176, [R1+0x1dd8] ;  /* 0x001dd80001b07983 */ /* 0x000ee80000300a00 */
[----:B0-----:R-:W3:Y:S04]  /*d450*/  LDL.LU.64 R174, [R1+0x1dd0] ;  /* 0x001dd00001ae7983 */ /* 0x001ee80000300a00 */
[----:B------:R-:W3:Y:S04]  /*d460*/  LDL.LU.64 R172, [R1+0x1dc8] ;  /* 0x001dc80001ac7983 */ /* 0x000ee80000300a00 */
        /* <DEDUP_REMOVED lines=25> */
[----:B------:R-:W3:Y:S01]  /*d600*/  LDL.LU.64 R120, [R1+0x1cf8] ;  /* 0x001cf80001787983 */ /* 0x000ee20000300a00 */
[----:B------:R-:W-:Y:S01]  /*d610*/  UMOV UR20, UR16 ;  /* 0x0000001000147c82 */ /* 0x000fe20008000000 */
[----:B------:R-:W-:-:S02]  /*d620*/  UMOV UR21, UR17 ;  /* 0x0000001100157c82 */ /* 0x000fc40008000000 */
        /* <DEDUP_REMOVED lines=18> */
[----:B------:R-:W-:Y:S01]  /*d750*/  QGMMA.64x192x32.F32.E4M3.E4M3 R120, gdesc[UR20], R120, gsb0 ;  /* 0x02e00000147879f3 */ /* 0x000fe20008000878 */
[----:B------:R-:W-:Y:S01]  /*d760*/  UIADD3 UR20, UR29, 0xc02, URZ ;  /* 0x00000c021d147890 */ /* 0x000fe2000fffe03f */
[----:B------:R-:W-:Y:S01]  /*d770*/  UMOV UR21, 0x40000040 ;  /* 0x4000004000157882 */ /* 0x000fe20000000000 */
[----:B------:R-:W-:Y:S02]  /*d780*/  WARPGROUP.DEPBAR.LE gsb0, 0x0 ;  /* 0x00008000000079c5 */ /* 0x000fe40000010000 */
[----:B--2---:R-:W-:-:S15]  /*d790*/  WARPGROUP.ARRIVE ;  /* 0x00000000000079c5 */ /* 0x004fde0000000000 */
        /* <DEDUP_REMOVED lines=61> */
[----:B------:R-:W-:Y:S01]  /*db70*/  STL.64 [R1+0x1c50], R126 ;  /* 0x001c507e01007387 */ /* 0x000fe20000100a00 */
        /* <DEDUP_REMOVED lines=257> */
[----:B--2---:R-:W-:Y:S01]  /*eb90*/  WARPGROUP.ARRIVE ;  /* 0x00000000000079c5 */ /* 0x004fe20000000000 */
[----:B------:R-:W-:Y:S01]  /*eba0*/  UMOV UR16, UR20 ;  /* 0x0000001400107c82 */ /* 0x000fe20008000000 */
[----:B------:R-:W-:-:S04]  /*ebb0*/  UMOV UR17, UR21 ;  /* 0x0000001500117c82 */ /* 0x000fc80008000000 */
[----:B------:R-:W-:Y:S01]  /*ebc0*/  QGMMA.64x192x32.F32.E4M3.E4M3 R24, gdesc[UR16], R24, gsb0 ;  /* 0x02e00000101879f3 */ /* 0x000fe20008000818 */
[----:B------:R-:W-:Y:S02]  /*ebd0*/  UIADD3 UR16, UR29, 0x4, URZ ;  /* 0x000000041d107890 */ /* 0x000fe4000fffe03f */
[----:B------:R-:W-:Y:S01]  /*ebe0*/  UIADD3 UR18, UR30, 0x4, URZ ;  /* 0x000000041e127890 */ /* 0x000fe2000fffe03f */
[----:B------:R-:W-:Y:S01]  /*ebf0*/  UMOV UR17, 0x40000040 ;  /* 0x4000004000117882 */ /* 0x000fe20000000000 */
        /* <DEDUP_REMOVED lines=13> */
[----:B------:R2:W-:Y:S01]  /*ecd0*/  STL.64 [R1+0x310], R28 ;  /* 0x0003101c01007387 */ /* 0x0005e20000100a00 */
[----:B---3--:R-:W-:-:S06]  /*ece0*/  WARPGROUP.ARRIVE ;  /* 0x00000000000079c5 */ /* 0x008fcc0000000000 */
[----:B------:R-:W-:Y:S01]  /*ecf0*/  QGMMA.64x192x32.F32.E4M3.E4M3 R120, gdesc[UR16], R120, gsb0 ;  /* 0x02e00000107879f3 */ /* 0x000fe20008000878 */
        /* <DEDUP_REMOVED lines=167> */
[----:B------:R-:W3:Y:S04]  /*f770*/  LDL.LU R120, [R1] ;  /* 0x0000000001787983 */ /* 0x000ee80000300800 */
        /* <DEDUP_REMOVED lines=94> */
[----:B--2---:R-:W-:Y:S01]  /*fd60*/  WARPGROUP.ARRIVE ;  /* 0x00000000000079c5 */ /* 0x004fe20000000000 */
[----:B------:R-:W-:Y:S01]  /*fd70*/  UMOV UR20, UR16 ;  /* 0x0000001000147c82 */ /* 0x000fe20008000000 */
[----:B------:R-:W-:Y:S01]  /*fd80*/  UMOV UR21, UR17 ;  /* 0x0000001100157c82 */ /* 0x000fe20008000000 */
[----:B------:R-:W-:-:S05]  /*fd90*/  UMOV UR23, 0x40000040 ;  /* 0x4000004000177882 */ /* 0x000fca0000000000 */
[----:B------:R-:W-:Y:S01]  /*fda0*/  QGMMA.64x192x32.F32.E4M3.E4M3 R24, gdesc[UR20], R24, gsb0 ;  /* 0x02e00000141879f3 */ /* 0x000fe20008000818 */
[----:B------:R-:W-:Y:S02]  /*fdb0*/  IMAD.MOV.U32 R214, RZ, RZ, R12 ;  /* 0x000000ffffd67224 */ /* 0x000fe400078e000c */
[----:B------:R-:W-:Y:S01]  /*fdc0*/  IMAD.MOV.U32 R215, RZ, RZ, R11 ;  /* 0x000000ffffd77224 */ /* 0x000fe200078e000b */
[----:B------:R-:W-:Y:S01]  /*fdd0*/  UIADD3 UR20, UR29, 0x404, URZ ;  /* 0x000004041d147890 */ /* 0x000fe2000fffe03f */
[----:B------:R-:W-:Y:S01]  /*fde0*/  UMOV UR21, 0x40000040 ;  /* 0x4000004000157882 */ /* 0x000fe20000000000 */
        /* <DEDUP_REMOVED lines=10> */
[----:B------:R-:W-:Y:S01]  /*fe90*/  STL.64 [R1+0x1a0], R32 ;  /* 0x0001a02001007387 */ /* 0x000fe20000100a00 */
[----:B---3--:R-:W-:-:S06]  /*fea0*/  WARPGROUP.ARRIVE ;  /* 0x00000000000079c5 */ /* 0x008fcc0000000000 */
[----:B------:R-:W-:Y:S01]  /*feb0*/  QGMMA.64x192x32.F32.E4M3.E4M3 R120, gdesc[UR20], R120, gsb0 ;  /* 0x02e00000147879f3 */ /* 0x000fe20008000878 */
        /* <DEDUP_REMOVED lines=42> */
[----:B0-----:R-:W4:Y:S04]  /*10160*/  LDL.LU.64 R42, [R1+0x1cf0] ;  /* 0x001cf000012a7983 */ /* 0x001f280000300a00 */
[----:B------:R-:W4:Y:S04]  /*10170*/  LDL.LU.64 R40, [R1+0x1ce8] ;  /* 0x001ce80001287983 */ /* 0x000f280000300a00 */
        /* <DEDUP_REMOVED lines=29> */
[----:B------:R0:W-:Y:S04]  /*10350*/  STL.64 [R1], R120 ;  /* 0x0000007801007387 */ /* 0x0001e80000100a00 */
        /* <DEDUP_REMOVED lines=56> */
[----:B-1----:R-:W4:Y:S04]  /*106e0*/  LDL.LU R44, [R1+0x600] ;  /* 0x00060000012c7983 */ /* 0x002f280000300800 */
[----:B------:R-:W4:Y:S04]  /*106f0*/  LDL.LU R45, [R1+0x604] ;  /* 0x00060400012d7983 */ /* 0x000f280000300800 */
[----:B--2---:R-:W2:Y:S04]  /*10700*/  LDL.LU R46, [R1+0x608] ;  /* 0x00060800012e7983 */ /* 0x004ea80000300800 */
[----:B------:R-:W2:Y:S04]  /*10710*/  LDL.LU R47, [R1+0x60c] ;  /* 0x00060c00012f7983 */ /* 0x000ea80000300800 */
[----:B---3--:R-:W2:Y:S04]  /*10720*/  LDL.LU R48, [R1+0x610] ;  /* 0x0006100001307983 */ /* 0x008ea80000300800 */
[----:B------:R-:W2:Y:S04]  /*10730*/  LDL.LU R49, [R1+0x614] ;  /* 0x0006140001317983 */ /* 0x000ea80000300800 */
[----:B----4-:R-:W2:Y:S04]  /*10740*/  LDL.LU R50, [R1+0x618] ;  /* 0x0006180001327983 */ /* 0x010ea80000300800 */
        /* <DEDUP_REMOVED lines=62> */
[----:B------:R-:W2:Y:S01]  /*10b30*/  LDL.LU R113, [R1+0x714] ;  /* 0x0007140001717983 */ /* 0x000ea20000300800 */
[----:B------:R-:W-:-:S03]  /*10b40*/  IMAD.MOV.U32 R12, RZ, RZ, R118 ;  /* 0x000000ffff0c7224 */ /* 0x000fc600078e0076 */
[----:B------:R-:W2:Y:S01]  /*10b50*/  LDL.LU R114, [R1+0x718] ;  /* 0x0007180001727983 */ /* 0x000ea20000300800 */
[----:B------:R-:W-:-:S03]  /*10b60*/  IMAD.MOV.U32 R11, RZ, RZ, R119 ;  /* 0x000000ffff0b7224 */ /* 0x000fc600078e0077 */
[----:B------:R-:W2:Y:S04]  /*10b70*/  LDL.LU R115, [R1+0x71c] ;  /* 0x00071c0001737983 */ /* 0x000ea80000300800 */
[----:B------:R-:W2:Y:S04]  /*10b80*/  LDL.LU R116, [R1+0x720] ;  /* 0x0007200001747983 */ /* 0x000ea80000300800 */
[----:B------:R-:W2:Y:S04]  /*10b90*/  LDL.LU R117, [R1+0x724] ;  /* 0x0007240001757983 */ /* 0x000ea80000300800 */
[----:B------:R-:W2:Y:S04]  /*10ba0*/  LDL.LU R118, [R1+0x728] ;  /* 0x0007280001767983 */ /* 0x000ea80000300800 */
[----:B------:R-:W2:Y:S04]  /*10bb0*/  LDL.LU R119, [R1+0x72c] ;  /* 0x00072c0001777983 */ /* 0x000ea80000300800 */
        /* <DEDUP_REMOVED lines=75> */
[----:B------:R-:W-:Y:S01]  /*11070*/  UMOV UR16, UR20 ;  /* 0x0000001400107c82 */ /* 0x000fe20008000000 */
[----:B------:R-:W-:Y:S01]  /*11080*/  UMOV UR17, UR21 ;  /* 0x0000001500117c82 */ /* 0x000fe20008000000 */
[----:B--2---:R-:W-:-:S06]  /*11090*/  WARPGROUP.ARRIVE ;  /* 0x00000000000079c5 */ /* 0x004fcc0000000000 */
[----:B------:R-:W-:Y:S01]  /*110a0*/  QGMMA.64x192x32.F32.E4M3.E4M3 R44, gdesc[UR16], R44, gsb0 ;  /* 0x02e00000102c79f3 */ /* 0x000fe2000800082c */
        /* <DEDUP_REMOVED lines=52> */
[----:B---3--:R-:W-:-:S06]  /*113f0*/  WARPGROUP.ARRIVE ;  /* 0x00000000000079c5 */ /* 0x008fcc0000000000 */
        /* <DEDUP_REMOVED lines=219> */
[----:B--2---:R-:W-:-:S06]  /*121b0*/  WARPGROUP.ARRIVE ;  /* 0x00000000000079c5 */ /* 0x004fcc0000000000 */
[----:B------:R-:W-:Y:S03]  /*121c0*/  QGMMA.64x192x32.F32.E4M3.E4M3 R120, gdesc[UR20], R120, gsb0 ;  /* 0x02e00000147879f3 */ /* 0x000fe60008000878 */
[----:B------:R-:W-:Y:S02]  /*121d0*/  WARPGROUP.DEPBAR.LE gsb0, 0x0 ;  /* 0x00008000000079c5 */ /* 0x000fe40000010000 */
        /* <DEDUP_REMOVED lines=113> */
[----:B---3--:R-:W-:Y:S01]  /*128f0*/  WARPGROUP.ARRIVE ;  /* 0x00000000000079c5 */ /* 0x008fe20000000000 */
[----:B------:R-:W-:-:S07]  /*12900*/  UMOV UR21, 0x40000040 ;  /* 0x4000004000157882 */ /* 0x000fce0000000000 */
[----:B------:R-:W-:Y:S01]  /*12910*/  QGMMA.64x192x32.F32.E4M3.E4M3 R24, gdesc[UR20], R24, gsb0 ;  /* 0x02e00000141879f3 */ /* 0x000fe20008000818 */
[----:B------:R-:W-:Y:S01]  /*12920*/  UMOV UR16, UR20 ;  /* 0x0000001400107c82 */ /* 0x000fe20008000000 */
[----:B------:R-:W-:Y:S01]  /*12930*/  UMOV UR17, UR21 ;  /* 0x0000001500117c82 */ /* 0x000fe20008000000 */
[----:B------:R-:W-:Y:S02]  /*12940*/  WARPGROUP.DEPBAR.LE gsb0, 0x0 ;  /* 0x00008000000079c5 */ /* 0x000fe40000010000 */
[----:B------:R0:W-:Y:S04]  /*12950*/  STL [R1+0x16d0], R65 ;  /* 0x0016d04101007387 */ /* 0x0001e80000100800 */
[----:B------:R1:W-:Y:S04]  /*12960*/  STL [R1+0x16cc], R66 ;  /* 0x0016cc4201007387 */ /* 0x0003e80000100800 */
[----:B------:R3:W-:Y:S04]  /*12970*/  STL [R1+0x16c8], R67 ;  /* 0x0016c84301007387 */ /* 0x0007e80000100800 */
[----:B------:R4:W-:Y:S01]  /*12980*/  STL [R1+0x16c4], R68 ;  /* 0x0016c44401007387 */ /* 0x0009e20000100800 */
[----:B--2---:R-:W-:-:S06]  /*12990*/  WARPGROUP.ARRIVE ;  /* 0x00000000000079c5 */ /* 0x004fcc0000000000 */
[----:B------:R-:W-:Y:S01]  /*129a0*/  QGMMA.64x192x32.F32.E4M3.E4M3 R120, gdesc[UR16], R120, gsb0 ;  /* 0x02e00000107879f3 */ /* 0x000fe20008000878 */
[----:B------:R2:W-:Y:S04]  /*129b0*/  STL [R1+0x16c0], R69 ;  /* 0x0016c04501007387 */ /* 0x0005e80000100800 */
        /* <DEDUP_REMOVED lines=64> */
[----:B------:R-:W-:Y:S01]  /*12dc0*/  STL [R1+0xc30], RZ ;  /* 0x000c30ff01007387 */ /* 0x000fe20000100800 */
[----:B0-----:R-:W-:-:S03]  /*12dd0*/  IMAD.MOV.U32 R65, RZ, RZ, R120 ;  /* 0x000000ffff417224 */ /* 0x001fc600078e0078 */
[----:B------:R-:W-:Y:S01]  /*12de0*/  STL [R1+0xc2c], RZ ;  /* 0x000c2cff01007387 */ /* 0x000fe20000100800 */
[----:B-1----:R-:W-:-:S03]  /*12df0*/  IMAD.MOV.U32 R66, RZ, RZ, R121 ;  /* 0x000000ffff427224 */ /* 0x002fc600078e0079 */
[----:B------:R-:W-:Y:S01]  /*12e00*/  STL [R1+0xc28], RZ ;  /* 0x000c28ff01007387 */ /* 0x000fe20000100800 */
[----:B---3--:R-:W-:-:S03]  /*12e10*/  IMAD.MOV.U32 R67, RZ, RZ, R122 ;  /* 0x000000ffff437224 */ /* 0x008fc600078e007a */
[----:B------:R-:W-:Y:S01]  /*12e20*/  STL [R1+0xc24], RZ ;  /* 0x000c24ff01007387 */ /* 0x000fe20000100800 */
[----:B----4-:R-:W-:-:S03]  /*12e30*/  IMAD.MOV.U32 R68, RZ, RZ, R123 ;  /* 0x000000ffff447224 */ /* 0x010fc600078e007b */
[----:B------:R-:W3:Y:S01]  /*12e40*/  LDL.LU R120, [R1+0x780] ;  /* 0x0007800001787983 */ /* 0x000ee20000300800 */
[----:B--2---:R-:W-:-:S03]  /*12e50*/  IMAD.MOV.U32 R69, RZ, RZ, R124 ;  /* 0x000000ffff457224 */ /* 0x004fc600078e007c */
[----:B------:R-:W3:Y:S01]  /*12e60*/  LDL.LU R121, [R1+0x784] ;  /* 0x0007840001797983 */ /* 0x000ee20000300800 */
[----:B------:R-:W-:-:S03]  /*12e70*/  IMAD.MOV.U32 R70, RZ, RZ, R125 ;  /* 0x000000ffff467224 */ /* 0x000fc600078e007d */
        /* <DEDUP_REMOVED lines=180> */
[----:B------:R-:W3:Y:S04]  /*139c0*/  LDL.LU R212, [R1+0x8f0] ;  /* 0x0008f00001d47983 */ /* 0x000ee80000300800 */
[----:B------:R-:W3:Y:S04]  /*139d0*/  LDL.LU R213, [R1+0x8f4] ;  /* 0x0008f40001d57983 */ /* 0x000ee80000300800 */
[----:B------:R-:W3:Y:S04]  /*139e0*/  LDL.LU R214, [R1+0x8f8] ;  /* 0x0008f80001d67983 */ /* 0x000ee80000300800 */
[----:B------:R-:W3:Y:S01]  /*139f0*/  LDL.LU R215, [R1+0x8fc] ;  /* 0x0008fc0001d77983 */ /* 0x000ee20000300800 */
[----:B------:R-:W-:-:S02]  /*13a00*/  UIADD3 UR16, UR29, 0x6, URZ ;  /* 0x000000061d107890 */ /* 0x000fc4000fffe03f */
[----:B------:R-:W-:Y:S01]  /*13a10*/  UIADD3 UR18, UR30, 0x6, URZ ;  /* 0x000000061e127890 */ /* 0x000fe2000fffe03f */
[----:B------:R-:W-:Y:S01]  /*13a20*/  UMOV UR17, 0x40000040 ;  /* 0x4000004000117882 */ /* 0x000fe20000000000 */
[----:B------:R-:W-:Y:S01]  /*13a30*/  UMOV UR19, 0x40000040 ;  /* 0x4000004000137882 */ /* 0x000fe20000000000 */
        /* <DEDUP_REMOVED lines=123> */
[----:B0-----:R-:W4:Y:S04]  /*141f0*/  LDL.LU R24, [R1+0x180] ;  /* 0x0001800001187983 */ /* 0x001f280000300800 */
        /* <DEDUP_REMOVED lines=93> */
[----:B-1----:R-:W4:Y:S04]  /*147d0*/  LDL.LU.64 R120, [R1] ;  /* 0x0000000001787983 */ /* 0x002f280000300a00 */
        /* <DEDUP_REMOVED lines=47> */
[----:B------:R-:W-:-:S02]  /*14ad0*/  IMAD.MOV.U32 R118, RZ, RZ, R12 ;  /* 0x000000ffff767224 */ /* 0x000fc400078e000c */
[----:B------:R-:W-:Y:S01]  /*14ae0*/  IMAD.MOV.U32 R119, RZ, RZ, R11 ;  /* 0x000000ffff777224 */ /* 0x000fe200078e000b */
[----:B------:R-:W-:Y:S01]  /*14af0*/  UIADD3 UR22, UR30, 0x606, URZ ;  /* 0x000006061e167890 */ /* 0x000fe2000fffe03f */
[----:B------:R-:W-:Y:S01]  /*14b00*/  UMOV UR20, UR16 ;  /* 0x0000001000147c82 */ /* 0x000fe20008000000 */
[----:B------:R-:W-:Y:S01]  /*14b10*/  UMOV UR21, UR17 ;  /* 0x0000001100157c82 */ /* 0x000fe20008000000 */
[----:B------:R-:W-:Y:S02]  /*14b20*/  UMOV UR23, 0x40000040 ;  /* 0x4000004000177882 */ /* 0x000fe40000000000 */
        /* <DEDUP_REMOVED lines=322> */
[----:B------:R-:W-:-:S03]  /*15f50*/  IMAD.MOV.U32 R12, RZ, RZ, R214 ;  /* 0x000000ffff0c7224 */ /* 0x000fc600078e00d6 */
[----:B------:R-:W3:Y:S01]  /*15f60*/  LDL.LU R210, [R1+0x5e8] ;  /* 0x0005e80001d27983 */ /* 0x000ee20000300800 */
[----:B------:R-:W-:-:S03]  /*15f70*/  IMAD.MOV.U32 R11, RZ, RZ, R215 ;  /* 0x000000ffff0b7224 */ /* 0x000fc600078e00d7 */
        /* <DEDUP_REMOVED lines=71> */
[----:B------:R-:W3:Y:S04]  /*163f0*/  LDL.LU.64 R116, [R1+0x19c8] ;  /* 0x0019c80001747983 */ /* 0x000ee80000300a00 */
[----:B------:R-:W4:Y:S04]  /*16400*/  LDL.LU.64 R114, [R1+0x19c0] ;  /* 0x0019c00001727983 */ /* 0x000f280000300a00 */
[----:B------:R-:W2:Y:S04]  /*16410*/  LDL.LU.64 R112, [R1+0x19b8] ;  /* 0x0019b80001707983 */ /* 0x000ea80000300a00 */
        /* <DEDUP_REMOVED lines=156> */
[----:B------:R-:W4:Y:S01]  /*16de0*/  LDL.LU.64 R120, [R1+0x16d8] ;  /* 0x0016d80001787983 */ /* 0x000f220000300a00 */
        /* <DEDUP_REMOVED lines=19> */
[----:B----4-:R-:W-:-:S06]  /*16f20*/  WARPGROUP.ARRIVE ;  /* 0x00000000000079c5 */ /* 0x010fcc0000000000 */
        /* <DEDUP_REMOVED lines=44> */
[----:B------:R-:W-:Y:S01]  /*171f0*/  STL [R1+0xa8c], RZ ;  /* 0x000a8cff01007387 */ /* 0x000fe20000100800 */
[----:B--2---:R-:W-:-:S03]  /*17200*/  IMAD.MOV.U32 R140, RZ, RZ, R65 ;  /* 0x000000ffff8c7224 */ /* 0x004fc600078e0041 */
[----:B------:R-:W-:Y:S01]  /*17210*/  STL [R1+0xa88], RZ ;  /* 0x000a88ff01007387 */ /* 0x000fe20000100800 */
[----:B------:R-:W-:-:S03]  /*17220*/  IMAD.MOV.U32 R141, RZ, RZ, R66 ;  /* 0x000000ffff8d7224 */ /* 0x000fc600078e0042 */
[----:B------:R-:W-:Y:S01]  /*17230*/  STL [R1+0xa84], RZ ;  /* 0x000a84ff01007387 */ /* 0x000fe20000100800 */
[----:B------:R-:W-:-:S03]  /*17240*/  IMAD.MOV.U32 R142, RZ, RZ, R67 ;  /* 0x000000ffff8e7224 */ /* 0x000fc600078e0043 */
[----:B------:R-:W-:Y:S01]  /*17250*/  STL [R1+0xa80], RZ ;  /* 0x000a80ff01007387 */ /* 0x000fe20000100800 */
[----:B---3--:R-:W-:-:S03]  /*17260*/  IMAD.MOV.U32 R143, RZ, RZ, R68 ;  /* 0x000000ffff8f7224 */ /* 0x008fc600078e0044 */
[----:B------:R-:W-:Y:S01]  /*17270*/  STL [R1+0xa7c], RZ ;  /* 0x000a7cff01007387 */ /* 0x000fe20000100800 */
[----:B------:R-:W-:-:S03]  /*17280*/  IMAD.MOV.U32 R144, RZ, RZ, R69 ;  /* 0x000000ffff907224 */ /* 0x000fc600078e0045 */
[----:B------:R-:W2:Y:S01]  /*17290*/  LDL.LU R65, [R1+0x16d0] ;  /* 0x0016d00001417983 */ /* 0x000ea20000300800 */
        /* <DEDUP_REMOVED lines=103> */
[----:B------:R-:W2:Y:S01]  /*17910*/  LDL.LU R119, [R1+0x15f8] ;  /* 0x0015f80001777983 */ /* 0x000ea20000300800 */
[----:B------:R-:W-:Y:S01]  /*17920*/  UIADD3 UR20, UR29, 0xc06, URZ ;  /* 0x00000c061d147890 */ /* 0x000fe2000fffe03f */
[----:B------:R-:W-:Y:S01]  /*17930*/  UMOV UR21, 0x40000040 ;  /* 0x4000004000157882 */ /* 0x000fe20000000000 */
        /* <DEDUP_REMOVED lines=20> */
[----:B------:R-:W-:Y:S01]  /*17a80*/  IMAD.MOV.U32 R204, RZ, RZ, R0 ;  /* 0x000000ffffcc7224 */ /* 0x000fe200078e0000 */
[----:B------:R-:W-:Y:S01]  /*17a90*/  UMOV UR16, UR20 ;  /* 0x0000001400107c82 */ /* 0x000fe20008000000 */
[----:B------:R-:W-:Y:S01]  /*17aa0*/  IMAD.MOV.U32 R225, RZ, RZ, R23 ;  /* 0x000000ffffe17224 */ /* 0x000fe200078e0017 */
[----:B------:R-:W-:Y:S01]  /*17ab0*/  UMOV UR17, UR21 ;  /* 0x0000001500117c82 */ /* 0x000fe20008000000 */
[----:B------:R-:W-:Y:S01]  /*17ac0*/  IMAD.MOV.U32 R226, RZ, RZ, R22 ;  /* 0x000000ffffe27224 */ /* 0x000fe200078e0016 */
[----:B------:R0:W5:Y:S01]  /*17ad0*/  LDL.LU R10, [R1+0x15f4] ;  /* 0x0015f400010a7983 */ /* 0x0001620000300800 */
[----:B------:R-:W-:Y:S02]  /*17ae0*/  IMAD.MOV.U32 R227, RZ, RZ, R21 ;  /* 0x000000ffffe37224 */ /* 0x000fe400078e0015 */
[----:B------:R-:W-:Y:S01]  /*17af0*/  IMAD.MOV.U32 R228, RZ, RZ, R20 ;  /* 0x000000ffffe47224 */ /* 0x000fe200078e0014 */
[----:B------:R0:W5:Y:S01]  /*17b00*/  LDL.LU R9, [R1+0x15f0] ;  /* 0x0015f00001097983 */ /* 0x0001620000300800 */
[----:B------:R-:W-:-:S02]  /*17b10*/  IMAD.MOV.U32 R229, RZ, RZ, R19 ;  /* 0x000000ffffe57224 */ /* 0x000fc400078e0013 */
[----:B------:R-:W-:Y:S01]  /*17b20*/  IMAD.MOV.U32 R230, RZ, RZ, R18 ;  /* 0x000000ffffe67224 */ /* 0x000fe200078e0012 */
[----:B------:R0:W5:Y:S01]  /*17b30*/  LDL.LU R8, [R1+0x15ec] ;  /* 0x0015ec0001087983 */ /* 0x0001620000300800 */
[----:B------:R-:W-:Y:S02]  /*17b40*/  IMAD.MOV.U32 R231, RZ, RZ, R17 ;  /* 0x000000ffffe77224 */ /* 0x000fe400078e0011 */
[----:B------:R-:W-:Y:S01]  /*17b50*/  IMAD.MOV.U32 R232, RZ, RZ, R16 ;  /* 0x000000ffffe87224 */ /* 0x000fe200078e0010 */
[----:B------:R0:W5:Y:S01]  /*17b60*/  LDL.LU R7, [R1+0x15e8] ;  /* 0x0015e80001077983 */ /* 0x0001620000300800 */
[----:B------:R-:W-:Y:S02]  /*17b70*/  IMAD.MOV.U32 R233, RZ, RZ, R15 ;  /* 0x000000ffffe97224 */ /* 0x000fe400078e000f */
[----:B------:R-:W-:Y:S01]  /*17b80*/  IMAD.MOV.U32 R234, RZ, RZ, R14 ;  /* 0x000000ffffea7224 */ /* 0x000fe200078e000e */
[----:B------:R0:W5:Y:S01]  /*17b90*/  LDL.LU R6, [R1+0x15e4] ;  /* 0x0015e40001067983 */ /* 0x0001620000300800 */
[----:B------:R-:W-:-:S03]  /*17ba0*/  IMAD.MOV.U32 R235, RZ, RZ, R13 ;  /* 0x000000ffffeb7224 */ /* 0x000fc600078e000d */
[----:B------:R0:W5:Y:S04]  /*17bb0*/  LDL.LU R5, [R1+0x15e0] ;  /* 0x0015e00001057983 */ /* 0x0001680000300800 */
[----:B------:R0:W5:Y:S04]  /*17bc0*/  LDL.LU R4, [R1+0x15dc] ;  /* 0x0015dc0001047983 */ /* 0x0001680000300800 */
[----:B------:R0:W5:Y:S04]  /*17bd0*/  LDL.LU R3, [R1+0x15d8] ;  /* 0x0015d80001037983 */ /* 0x0001680000300800 */
[----:B------:R0:W5:Y:S04]  /*17be0*/  LDL.LU R2, [R1+0x15d4] ;  /* 0x0015d40001027983 */ /* 0x0001680000300800 */
[----:B------:R0:W5:Y:S01]  /*17bf0*/  LDL.LU R0, [R1+0x15d0] ;  /* 0x0015d00001007983 */ /* 0x0001620000300800 */
[----:B--2---:R-:W-:-:S06]  /*17c00*/  WARPGROUP.ARRIVE ;  /* 0x00000000000079c5 */ /* 0x004fcc0000000000 */
[----:B------:R-:W-:Y:S01]  /*17c10*/  QGMMA.64x192x32.F32.E4M3.E4M3 R24, gdesc[UR20], R24, gsb0 ;  /* 0x02e00000141879f3 */ /* 0x000fe20008000818 */
        /* <DEDUP_REMOVED lines=16> */
[----:B------:R-:W-:-:S06]  /*17d20*/  WARPGROUP.ARRIVE ;  /* 0x00000000000079c5 */ /* 0x000fcc0000000000 */
[----:B------:R-:W-:Y:S01]  /*17d30*/  QGMMA.64x192x32.F32.E4M3.E4M3 R140, gdesc[UR16], R140, gsb0 ;  /* 0x02e00000108c79f3 */ /* 0x000fe2000800088c */
[----:B------:R-:W-:Y:S01]  /*17d40*/  STL [R1+0xa3c], RZ ;  /* 0x000a3cff01007387 */ /* 0x000fe20000100800 */
[----:B------:R-:W-:-:S03]  /*17d50*/  ULDC UR16, c[0x0][0x50c] ;  /* 0x0001430000107ab9 */ /* 0x000fc60000000800 */
        /* <DEDUP_REMOVED lines=8> */
[----:B------:R-:W-:-:S04]  /*17de0*/  UISETP.NE.AND UP0, UPT, UR16, 0x4, UPT ;  /* 0x000000041000788c */ /* 0x000fc8000bf05270 */
[----:B------:R-:W-:Y:S01]  /*17df0*/  USEL UR16, URZ, 0x1, UP0 ;  /* 0x000000013f107887 */ /* 0x000fe20008000000 */
        /* <DEDUP_REMOVED lines=49> */
[----:B-1----:R0:W5:Y:S04]  /*18110*/  LDL.LU.64 R214, [R1+0x15c8] ;  /* 0x0015c80001d67983 */ /* 0x0021680000300a00 */
[----:B------:R0:W5:Y:S04]  /*18120*/  LDL.LU.64 R212, [R1+0x15c0] ;  /* 0x0015c00001d47983 */ /* 0x0001680000300a00 */
        /* <DEDUP_REMOVED lines=107> */
[----:B------:R-:W-:-:S02]  /*187e0*/  ISETP.NE.AND P0, PT, RZ, UR16, PT ;  /* 0x00000010ff007c0c */ /* 0x000fc4000bf05270 */
[----:B------:R-:W-:Y:S02]  /*187f0*/  CS2R R236, SRZ ;  /* 0x0000000000ec7805 */ /* 0x000fe4000001ff00 */
[----:B--2---:R-:W-:Y:S02]  /*18800*/  CS2R R234, SRZ ;  /* 0x0000000000ea7805 */ /* 0x004fe4000001ff00 */
[----:B------:R-:W-:Y:S02]  /*18810*/  CS2R R232, SRZ ;  /* 0x0000000000e87805 */ /* 0x000fe4000001ff00 */
[----:B------:R-:W-:Y:S02]  /*18820*/  CS2R R230, SRZ ;  /* 0x0000000000e67805 */ /* 0x000fe4000001ff00 */
[----:B------:R-:W-:Y:S02]  /*18830*/  CS2R R228, SRZ ;  /* 0x0000000000e47805 */ /* 0x000fe4000001ff00 */
[----:B------:R-:W-:-:S02]  /*18840*/  CS2R R226, SRZ ;  /* 0x0000000000e27805 */ /* 0x000fc4000001ff00 */
[----:B------:R-:W-:Y:S02]  /*18850*/  CS2R R224, SRZ ;  /* 0x0000000000e07805 */ /* 0x000fe4000001ff00 */
[----:B------:R-:W-:Y:S02]  /*18860*/  CS2R R222, SRZ ;  /* 0x0000000000de7805 */ /* 0x000fe4000001ff00 */
[----:B------:R-:W-:Y:S02]  /*18870*/  CS2R R220, SRZ ;  /* 0x0000000000dc7805 */ /* 0x000fe4000001ff00 */
[----:B------:R-:W-:Y:S02]  /*18880*/  CS2R R218, SRZ ;  /* 0x0000000000da7805 */ /* 0x000fe4000001ff00 */
[----:B------:R-:W-:Y:S02]  /*18890*/  CS2R R216, SRZ ;  /* 0x0000000000d87805 */ /* 0x000fe4000001ff00 */
[----:B------:R-:W-:-:S02]  /*188a0*/  CS2R R22, SRZ ;  /* 0x0000000000167805 */ /* 0x000fc4000001ff00 */
[----:B------:R-:W-:Y:S02]  /*188b0*/  CS2R R20, SRZ ;  /* 0x0000000000147805 */ /* 0x000fe4000001ff00 */
[----:B------:R-:W-:Y:S02]  /*188c0*/  CS2R R18, SRZ ;  /* 0x0000000000127805 */ /* 0x000fe4000001ff00 */
[----:B------:R-:W-:Y:S02]  /*188d0*/  CS2R R16, SRZ ;  /* 0x0000000000107805 */ /* 0x000fe4000001ff00 */
[----:B------:R-:W-:Y:S01]  /*188e0*/  CS2R R14, SRZ ;  /* 0x00000000000e7805 */ /* 0x000fe2000001ff00 */
[----:B------:R-:W-:Y:S01]  /*188f0*/  IMAD.MOV.U32 R13, RZ, RZ, RZ ;  /* 0x000000ffff0d7224 */ /* 0x000fe200078e00ff */
[----:B0-----:R-:W-:Y:S06]  /*18900*/  @!P0 BRA `(.L_x_22) ;  /* 0x0000008400748947 */ /* 0x001fec0003800000 */
[----:B------:R-:W2:Y:S04]  /*18910*/  LDL R13, [R1+0x780] ;  /* 0x00078000010d7983 */ /* 0x000ea80000100800 */
[----:B------:R-:W3:Y:S04]  /*18920*/  LDL R14, [R1+0x784] ;  /* 0x00078400010e7983 */ /* 0x000ee80000100800 */
[----:B------:R-:W4:Y:S04]  /*18930*/  LDL R15, [R1+0x788] ;  /* 0x00078800010f7983 */ /* 0x000f280000100800 */
        /* <DEDUP_REMOVED lines=28> */
[----:B------:R0:W-:Y:S04]  /*18b00*/  STL [R1+0x1514], R99 ;  /* 0x0015146301007387 */ /* 0x0001e80000100800 */
[----:B0-----:R-:W4:Y:S04]  /*18b10*/  LDL R99, [R1+0x83c] ;  /* 0x00083c0001637983 */ /* 0x001f280000100800 */
        /* <DEDUP_REMOVED lines=31> */
[----:B0-----:R-:W4:Y:S01]  /*18d10*/  LDL R115, [R1+0x7fc] ;  /* 0x0007fc0001737983 */ /* 0x001f220000100800 */
[----:B------:R-:W-:-:S01]  /*18d20*/  FADD R12, RZ, R12 ;  /* 0x0000000cff0c7221 */ /* 0x000fc20000000000 */
[----:B------:R-:W-:Y:S01]  /*18d30*/  FADD R11, RZ, R11 ;  /* 0x0000000bff0b7221 */ /* 0x000fe20000000000 */
[----:B--2---:R-:W-:-:S01]  /*18d40*/  FADD R13, RZ, R13 ;  /* 0x0000000dff0d7221 */ /* 0x004fc20000000000 */
[----:B------:R-:W-:Y:S01]  /*18d50*/  STL [R1+0x14d0], R116 ;  /* 0x0014d07401007387 */ /* 0x000fe20000100800 */
[----:B---3--:R-:W-:-:S01]  /*18d60*/  FADD R14, RZ, R14 ;  /* 0x0000000eff0e7221 */ /* 0x008fc20000000000 */
[----:B----4-:R-:W-:Y:S01]  /*18d70*/  FADD R15, RZ, R15 ;  /* 0x0000000fff0f7221 */ /* 0x010fe20000000000 */
[----:B------:R-:W-:-:S01]  /*18d80*/  FADD R16, RZ, R16 ;  /* 0x00000010ff107221 */ /* 0x000fc20000000000 */
[----:B------:R-:W-:Y:S01]  /*18d90*/  STL [R1+0x14cc], R117 ;  /* 0x0014cc7501007387 */ /* 0x000fe20000100800 */
[----:B------:R-:W-:-:S01]  /*18da0*/  FADD R17, RZ, R17 ;  /* 0x00000011ff117221 */ /* 0x000fc20000000000 */
[----:B------:R-:W-:Y:S01]  /*18db0*/  FADD R18, RZ, R18 ;  /* 0x00000012ff127221 */ /* 0x000fe20000000000 */
        /* <DEDUP_REMOVED lines=9> */
[----:B-----5:R-:W-:Y:S01]  /*18e50*/  STL [R1+0x14c0], R10 ;  /* 0x0014c00a01007387 */ /* 0x020fe20000100800 */
        /* <DEDUP_REMOVED lines=13> */
[----:B------:R-:W-:-:S02]  /*18f30*/  FADD R228, RZ, R228 ;  /* 0x000000e4ffe47221 */ /* 0x000fc40000000000 */
[----:B------:R-:W-:Y:S01]  /*18f40*/  STL [R1+0x14b0], R6 ;  /* 0x0014b00601007387 */ /* 0x000fe20000100800 */
[----:B------:R-:W-:-:S03]  /*18f50*/  FADD R229, RZ, R229 ;  /* 0x000000e5ffe57221 */ /* 0x000fc60000000000 */
        /* <DEDUP_REMOVED lines=8> */
[----:B------:R0:W-:Y:S01]  /*18fe0*/  STL [R1+0x149c], R0 ;  /* 0x00149c0001007387 */ /* 0x0001e20000100800 */
[----:B------:R-:W-:-:S01]  /*18ff0*/  FADD R234, RZ, R234 ;  /* 0x000000eaffea7221 */ /* 0x000fc20000000000 */
[----:B------:R-:W-:Y:S01]  /*19000*/  UMOV UR6, URZ ;  /* 0x0000003f00067c82 */ /* 0x000fe20008000000 */
[----:B------:R-:W-:-:S01]  /*19010*/  FADD R235, RZ, R235 ;  /* 0x000000ebffeb7221 */ /* 0x000fc20000000000 */
[----:B0-----:R-:W-:Y:S01]  /*19020*/  FADD R0, RZ, R111 ;  /* 0x0000006fff007221 */ /* 0x001fe20000000000 */
[----:B------:R-:W-:-:S01]  /*19030*/  FADD R3, RZ, R112 ;  /* 0x00000070ff037221 */ /* 0x000fc20000000000 */
[----:B------:R-:W-:-:S05]  /*19040*/  FADD R2, RZ, R113 ;  /* 0x00000071ff027221 */ /* 0x000fca0000000000 */
[----:B------:R0:W-:Y:S04]  /*19050*/  STL [R1+0x900], R2 ;  /* 0x0009000201007387 */ /* 0x0001e80000100800 */
[----:B------:R1:W-:Y:S04]  /*19060*/  STL [R1+0x904], R3 ;  /* 0x0009040301007387 */ /* 0x0003e80000100800 */
[----:B------:R2:W-:Y:S01]  /*19070*/  STL [R1+0x908], R0 ;  /* 0x0009080001007387 */ /* 0x0005e20000100800 */
[----:B------:R-:W-:-:S01]  /*19080*/  FADD R237, RZ, R114 ;  /* 0x00000072ffed7221 */ /* 0x000fc20000000000 */
[----:B0-----:R-:W-:Y:S01]  /*19090*/  FADD R2, RZ, R110 ;  /* 0x0000006eff027221 */ /* 0x001fe20000000000 */
[----:B-1----:R-:W-:-:S04]  /*190a0*/  FADD R3, RZ, R109 ;  /* 0x0000006dff037221 */ /* 0x002fc80000000000 */
[----:B------:R0:W-:Y:S01]  /*190b0*/  STL [R1+0x90c], R2 ;  /* 0x00090c0201007387 */ /* 0x0001e20000100800 */
[----:B--2---:R-:W-:-:S03]  /*190c0*/  FADD R0, RZ, R108 ;  /* 0x0000006cff007221 */ /* 0x004fc60000000000 */
        /* <DEDUP_REMOVED lines=9> */
[----:B0-----:R-:W-:-:S01]  /*19160*/  FADD R2, RZ, R104 ;  /* 0x00000068ff027221 */ /* 0x001fc20000000000 */
        /* <DEDUP_REMOVED lines=8> */
[----:B--2---:R-:W-:-:S03]  /*191f0*/  IMAD.MOV.U32 R0, RZ, RZ, R99 ;  /* 0x000000ffff007224 */ /* 0x004fc600078e0063 */
[----:B0-----:R-:W2:Y:S04]  /*19200*/  LDL R2, [R1+0x840] ;  /* 0x0008400001027983 */ /* 0x001ea80000100800 */
[----:B------:R0:W-:Y:S04]  /*19210*/  STL [R1+0x934], R3 ;  /* 0x0009340301007387 */ /* 0x0001e80000100800 */
[----:B------:R-:W3:Y:S04]  /*19220*/  LDL R4, [R1+0x848] ;  /* 0x0008480001047983 */ /* 0x000ee80000100800 */
[----:B------:R-:W4:Y:S04]  /*19230*/  LDL R5, [R1+0x84c] ;  /* 0x00084c0001057983 */ /* 0x000f280000100800 */
[----:B0-----:R-:W3:Y:S04]  /*19240*/  LDL R3, [R1+0x844] ;  /* 0x0008440001037983 */ /* 0x001ee80000100800 */
        /* <DEDUP_REMOVED lines=25> */
[----:B------:R-:W4:Y:S01]  /*193e0*/  LDL R99, [R1+0x8b4] ;  /* 0x0008b40001637983 */ /* 0x000f220000100800 */
[----:B------:R-:W-:-:S05]  /*193f0*/  FADD R0, RZ, R0 ;  /* 0x00000000ff007221 */ /* 0x000fca0000000000 */
[----:B------:R2:W-:Y:S02]  /*19400*/  STL [R1+0x938], R0 ;  /* 0x0009380001007387 */ /* 0x0005e40000100800 */
[----:B--2---:R-:W-:-:S05]  /*19410*/  FADD R0, RZ, R2 ;  /* 0x00000002ff007221 */ /* 0x004fca0000000000 */
[----:B------:R4:W-:Y:S01]  /*19420*/  STL [R1+0x93c], R0 ;  /* 0x00093c0001007387 */ /* 0x0009e20000100800 */
[----:B---3--:R-:W-:-:S01]  /*19430*/  FADD R2, RZ, R3 ;  /* 0x00000003ff027221 */ /* 0x008fc20000000000 */
[----:B------:R-:W-:Y:S01]  /*19440*/  FADD R3, RZ, R4 ;  /* 0x00000004ff037221 */ /* 0x000fe20000000000 */
[----:B----4-:R-:W-:-:S03]  /*19450*/  FADD R0, RZ, R5 ;  /* 0x00000005ff007221 */ /* 0x010fc60000000000 */
[----:B------:R0:W-:Y:S04]  /*19460*/  STL [R1+0x940], R2 ;  /* 0x0009400201007387 */ /* 0x0001e80000100800 */
        /* <DEDUP_REMOVED lines=51> */
[----:B-1----:R-:W-:Y:S02]  /*197a0*/  FADD R3, RZ, R99 ;  /* 0x00000063ff037221 */ /* 0x002fe40000000000 */
[----:B--2---:R-:W2:Y:S04]  /*197b0*/  LDL R0, [R1+0x8b8] ;  /* 0x0008b80001007983 */ /* 0x004ea80000100800 */
[----:B------:R0:W-:Y:S04]  /*197c0*/  STL [R1+0x9ac], R2 ;  /* 0x0009ac0201007387 */ /* 0x0001e80000100800 */
[----:B0-----:R-:W3:Y:S04]  /*197d0*/  LDL R2, [R1+0x8bc] ;  /* 0x0008bc0001027983 */ /* 0x001ee80000100800 */
[----:B------:R0:W-:Y:S04]  /*197e0*/  STL [R1+0x9b0], R3 ;  /* 0x0009b00301007387 */ /* 0x0001e80000100800 */
[----:B------:R-:W4:Y:S04]  /*197f0*/  LDL R4, [R1+0x8c4] ;  /* 0x0008c40001047983 */ /* 0x000f280000100800 */
[----:B------:R-:W4:Y:S04]  /*19800*/  LDL R5, [R1+0x8c8] ;  /* 0x0008c80001057983 */ /* 0x000f280000100800 */
[----:B0-----:R-:W4:Y:S04]  /*19810*/  LDL R3, [R1+0x8c0] ;  /* 0x0008c00001037983 */ /* 0x001f280000100800 */
        /* <DEDUP_REMOVED lines=26> */
[----:B--2---:R-:W-:-:S05]  /*199c0*/  FADD R0, RZ, R0 ;  /* 0x00000000ff007221 */ /* 0x004fca0000000000 */
[----:B------:R3:W-:Y:S02]  /*199d0*/  STL [R1+0x9b4], R0 ;  /* 0x0009b40001007387 */ /* 0x0007e40000100800 */
[----:B---3--:R-:W-:-:S05]  /*199e0*/  FADD R0, RZ, R2 ;  /* 0x00000002ff007221 */ /* 0x008fca0000000000 */
[----:B------:R0:W-:Y:S01]  /*199f0*/  STL [R1+0x9b8], R0 ;  /* 0x0009b80001007387 */ /* 0x0001e20000100800 */
[----:B----4-:R-:W-:-:S01]  /*19a00*/  FADD R2, RZ, R3 ;  /* 0x00000003ff027221 */ /* 0x010fc20000000000 */
[----:B------:R-:W-:Y:S01]  /*19a10*/  FADD R3, RZ, R4 ;  /* 0x00000004ff037221 */ /* 0x000fe20000000000 */
[----:B0-----:R-:W-:-:S03]  /*19a20*/  FADD R0, RZ, R5 ;  /* 0x00000005ff007221 */ /* 0x001fc60000000000 */
        /* <DEDUP_REMOVED lines=1108> */
[----:B------:R-:W4:Y:S01]  /*1df70*/  LDL R99, [R1] ;  /* 0x0000000001637983 */ /* 0x000f220000100800 */
        /* <DEDUP_REMOVED lines=191> */
[----:B0-----:R-:W-:Y:S01]  /*1eb70*/  FADD R0, RZ, R4 ;  /* 0x00000004ff007221 */ /* 0x001fe20000000000 */
[----:B------:R-:W-:-:S03]  /*1eb80*/  FADD R3, RZ, R5 ;  /* 0x00000005ff037221 */ /* 0x000fc60000000000 */
[----:B------:R0:W-:Y:S04]  /*1eb90*/  STL [R1+0x1084], R2 ;  /* 0x0010840201007387 */ /* 0x0001e80000100800 */
[----:B------:R1:W-:Y:S01]  /*1eba0*/  STL [R1+0x1088], R0 ;  /* 0x0010880001007387 */ /* 0x0003e20000100800 */
[----:B0-----:R-:W-:-:S03]  /*1ebb0*/  FADD R2, RZ, R6 ;  /* 0x00000006ff027221 */ /* 0x001fc60000000000 */
[----:B------:R0:W-:Y:S01]  /*1ebc0*/  STL [R1+0x108c], R3 ;  /* 0x00108c0301007387 */ /* 0x0001e20000100800 */
[----:B-1----:R-:W-:-:S03]  /*1ebd0*/  FADD R0, RZ, R7 ;  /* 0x00000007ff007221 */ /* 0x002fc60000000000 */
        /* <DEDUP_REMOVED lines=48> */
[----:B------:R-:W2:Y:S04]  /*1eee0*/  LDL R99, [R1+0xfc] ;  /* 0x0000fc0001637983 */ /* 0x000ea80000100800 */
[----:B------:R1:W-:Y:S04]  /*1eef0*/  STL [R1+0x10f0], R2 ;  /* 0x0010f00201007387 */ /* 0x0003e80000100800 */
[----:B------:R-:W3:Y:S04]  /*1ef00*/  LDL R100, [R1+0x100] ;  /* 0x0001000001647983 */ /* 0x000ee80000100800 */
[----:B------:R4:W-:Y:S04]  /*1ef10*/  STL [R1+0x10f4], R0 ;  /* 0x0010f40001007387 */ /* 0x0009e80000100800 */
[----:B------:R-:W3:Y:S04]  /*1ef20*/  LDL R101, [R1+0x104] ;  /* 0x0001040001657983 */ /* 0x000ee80000100800 */
        /* <DEDUP_REMOVED lines=25> */
[----:B0-----:R-:W3:Y:S04]  /*1f0c0*/  LDL R3, [R1+0x16c] ;  /* 0x00016c0001037983 */ /* 0x001ee80000100800 */
[----:B-1----:R-:W3:Y:S04]  /*1f0d0*/  LDL R2, [R1+0x170] ;  /* 0x0001700001027983 */ /* 0x002ee80000100800 */
[----:B----4-:R-:W4:Y:S01]  /*1f0e0*/  LDL R0, [R1+0x174] ;  /* 0x0001740001007983 */ /* 0x010f220000100800 */
[----:B--2---:R-:W-:-:S05]  /*1f0f0*/  FADD R99, RZ, R99 ;  /* 0x00000063ff637221 */ /* 0x004fca0000000000 */
[----:B------:R0:W-:Y:S01]  /*1f100*/  STL [R1+0x10f8], R99 ;  /* 0x0010f86301007387 */ /* 0x0001e20000100800 */
[----:B---3--:R-:W-:-:S03]  /*1f110*/  FADD R100, RZ, R100 ;  /* 0x00000064ff647221 */ /* 0x008fc60000000000 */
[----:B0-----:R-:W2:Y:S01]  /*1f120*/  LDL.LU R99, [R1+0x1514] ;  /* 0x0015140001637983 */ /* 0x001ea20000300800 */
[----:B------:R-:W-:-:S03]  /*1f130*/  FADD R101, RZ, R101 ;  /* 0x00000065ff657221 */ /* 0x000fc60000000000 */
[----:B------:R0:W-:Y:S01]  /*1f140*/  STL [R1+0x10fc], R100 ;  /* 0x0010fc6401007387 */ /* 0x0001e20000100800 */
[----:B------:R-:W-:-:S01]  /*1f150*/  FADD R102, RZ, R102 ;  /* 0x00000066ff667221 */ /* 0x000fc20000000000 */
[----:B------:R-:W-:Y:S02]  /*1f160*/  FADD R103, RZ, R103 ;  /* 0x00000067ff677221 */ /* 0x000fe40000000000 */
[----:B0-----:R-:W3:Y:S01]  /*1f170*/  LDL.LU R100, [R1+0x1510] ;  /* 0x0015100001647983 */ /* 0x001ee20000300800 */
[----:B------:R-:W-:-:S03]  /*1f180*/  FADD R104, RZ, R104 ;  /* 0x00000068ff687221 */ /* 0x000fc60000000000 */
[----:B------:R0:W-:Y:S01]  /*1f190*/  STL [R1+0x1100], R101 ;  /* 0x0011006501007387 */ /* 0x0001e20000100800 */
[----:B------:R-:W-:-:S01]  /*1f1a0*/  FADD R105, RZ, R105 ;  /* 0x00000069ff697221 */ /* 0x000fc20000000000 */
[----:B------:R-:W-:Y:S02]  /*1f1b0*/  FADD R106, RZ, R106 ;  /* 0x0000006aff6a7221 */ /* 0x000fe40000000000 */
[----:B0-----:R-:W3:Y:S04]  /*1f1c0*/  LDL.LU R101, [R1+0x150c] ;  /* 0x00150c0001657983 */ /* 0x001ee80000300800 */
[----:B------:R0:W-:Y:S01]  /*1f1d0*/  STL [R1+0x1104], R102 ;  /* 0x0011046601007387 */ /* 0x0001e20000100800 */
[----:B------:R-:W-:-:S01]  /*1f1e0*/  FADD R107, RZ, R107 ;  /* 0x0000006bff6b7221 */ /* 0x000fc20000000000 */
[----:B------:R-:W-:-:S02]  /*1f1f0*/  FADD R108, RZ, R108 ;  /* 0x0000006cff6c7221 */ /* 0x000fc40000000000 */
[----:B0-----:R-:W3:Y:S04]  /*1f200*/  LDL.LU R102, [R1+0x1508] ;  /* 0x0015080001667983 */ /* 0x001ee80000300800 */
[----:B------:R0:W-:Y:S01]  /*1f210*/  STL [R1+0x1108], R103 ;  /* 0x0011086701007387 */ /* 0x0001e20000100800 */
[----:B------:R-:W-:-:S01]  /*1f220*/  FADD R109, RZ, R109 ;  /* 0x0000006dff6d7221 */ /* 0x000fc20000000000 */
[----:B------:R-:W-:Y:S02]  /*1f230*/  FADD R110, RZ, R110 ;  /* 0x0000006eff6e7221 */ /* 0x000fe40000000000 */
[----:B0-----:R-:W3:Y:S04]  /*1f240*/  LDL.LU R103, [R1+0x1504] ;  /* 0x0015040001677983 */ /* 0x001ee80000300800 */
[----:B------:R0:W-:Y:S01]  /*1f250*/  STL [R1+0x110c], R104 ;  /* 0x00110c6801007387 */ /* 0x0001e20000100800 */
[----:B------:R-:W-:-:S03]  /*1f260*/  FADD R111, RZ, R111 ;  /* 0x0000006fff6f7221 */ /* 0x000fc60000000000 */
        /* <DEDUP_REMOVED lines=48> */
[----:B0-----:R0:W5:Y:S04]  /*1f570*/  LDL.LU R10, [R1+0x14c0] ;  /* 0x0014c000010a7983 */ /* 0x0011680000300800 */
[----:B------:R1:W-:Y:S01]  /*1f580*/  STL [R1+0x1150], R9 ;  /* 0x0011500901007387 */ /* 0x0003e20000100800 */
[----:B------:R-:W-:-:S03]  /*1f590*/  FADD R2, RZ, R2 ;  /* 0x00000002ff027221 */ /* 0x000fc60000000000 */
[----:B-1----:R0:W5:Y:S04]  /*1f5a0*/  LDL.LU R9, [R1+0x14bc] ;  /* 0x0014bc0001097983 */ /* 0x0021680000300800 */
[----:B------:R1:W-:Y:S01]  /*1f5b0*/  STL [R1+0x1154], R8 ;  /* 0x0011540801007387 */ /* 0x0003e20000100800 */
[----:B----4-:R-:W-:-:S03]  /*1f5c0*/  FADD R0, RZ, R0 ;  /* 0x00000000ff007221 */ /* 0x010fc60000000000 */
[----:B-1----:R0:W5:Y:S04]  /*1f5d0*/  LDL.LU R8, [R1+0x14b8] ;  /* 0x0014b80001087983 */ /* 0x0021680000300800 */
[----:B------:R1:W-:Y:S04]  /*1f5e0*/  STL [R1+0x1158], R7 ;  /* 0x0011580701007387 */ /* 0x0003e80000100800 */
        /* <DEDUP_REMOVED lines=14> */
[----:B------:R4:W-:Y:S01]  /*1f6d0*/  STL [R1+0x1178], R11 ;  /* 0x0011780b01007387 */ /* 0x0009e20000100800 */
[----:B-1----:R-:W-:-:S01]  /*1f6e0*/  FADD R12, RZ, R120 ;  /* 0x00000078ff0c7221 */ /* 0x002fc20000000000 */
[----:B----4-:R-:W-:-:S04]  /*1f6f0*/  FADD R11, RZ, R121 ;  /* 0x00000079ff0b7221 */ /* 0x010fc80000000000 */
        /* <DEDUP_REMOVED lines=339> */
[----:B--2---:R-:W-:-:S04]  /*20c30*/  FADD R11, RZ, R99 ;  /* 0x00000063ff0b7221 */ /* 0x004fc80000000000 */
[----:B------:R3:W-:Y:S04]  /*20c40*/  STL [R1+0x1424], R12 ;  /* 0x0014240c01007387 */ /* 0x0007e80000100800 */
[----:B------:R1:W-:Y:S01]  /*20c50*/  STL [R1+0x1428], R11 ;  /* 0x0014280b01007387 */ /* 0x0003e20000100800 */
[----:B---3--:R-:W-:-:S01]  /*20c60*/  FADD R12, RZ, R100 ;  /* 0x00000064ff0c7221 */ /* 0x008fc20000000000 */
[----:B-1----:R-:W-:-:S04]  /*20c70*/  FADD R11, RZ, R101 ;  /* 0x00000065ff0b7221 */ /* 0x002fc80000000000 */
[----:B------:R1:W-:Y:S04]  /*20c80*/  STL [R1+0x142c], R12 ;  /* 0x00142c0c01007387 */ /* 0x0003e80000100800 */
[----:B------:R2:W-:Y:S01]  /*20c90*/  STL [R1+0x1430], R11 ;  /* 0x0014300b01007387 */ /* 0x0005e20000100800 */
[----:B-1----:R-:W-:-:S01]  /*20ca0*/  FADD R12, RZ, R102 ;  /* 0x00000066ff0c7221 */ /* 0x002fc20000000000 */
[----:B--2---:R-:W-:-:S04]  /*20cb0*/  FADD R11, RZ, R103 ;  /* 0x00000067ff0b7221 */ /* 0x004fc80000000000 */
        /* <DEDUP_REMOVED lines=33> */
[----:B------:R0:W-:Y:S02]  /*20ed0*/  STL [R1+0x1478], R11 ;  /* 0x0014780b01007387 */ /* 0x0001e40000100800 */
.L_x_22:
[----:B------:R-:W-:-:S04]  /*20ee0*/  UIADD3 UR32, UR5, 0x1, URZ ;  /* 0x0000000105207890 */ /* 0x000fc8000fffe03f */
[----:B------:R-:W-:-:S04]  /*20ef0*/  UISETP.NE.AND UP0, UPT, UR32, 0x2, UPT ;  /* 0x000000022000788c */ /* 0x000fc8000bf05270 */
[----:B------:R-:W-:Y:S02]  /*20f00*/  USEL UR17, URZ, 0x1, UP0 ;  /* 0x000000013f117887 */ /* 0x000fe40008000000 */
[----:B------:R-:W-:Y:S02]  /*20f10*/  USEL UR32, UR32, URZ, UP0 ;  /* 0x0000003f20207287 */ /* 0x000fe40008000000 */
[----:B------:R-:W-:-:S06]  /*20f20*/  ULOP3.LUT UR17, UR4, UR17, URZ, 0x3c, !UPT ;  /* 0x0000001104117292 */ /* 0x000fcc000f8e3c3f */
[----:B0-----:R-:W-:Y:S01]  /*20f30*/  IMAD.U32 R11, RZ, RZ, UR17 ;  /* 0x00000011ff0b7e24 */ /* 0x001fe2000f8e00ff */
[----:B------:R-:W-:-:S06]  /*20f40*/  UMOV UR17, 0x1 ;  /* 0x0000000100117882 */ /* 0x000fcc0000000000 */
.L_x_17:
[----:B------:R-:W-:-:S04]  /*20f50*/  UISETP.LT.AND UP0, UPT, UR25, 0x1, UPT ;  /* 0x000000011900788c */ /* 0x000fc8000bf01270 */
[----:B------:R-:W-:-:S04]  /*20f60*/  USEL UR18, UR25, 0x1, UP0 ;  /* 0x0000000119127887 */ /* 0x000fc80008000000 */
[----:B------:R-:W-:-:S04]  /*20f70*/  UIADD3 UR31, UR25, -UR18, URZ ;  /* 0x80000012191f7290 */ /* 0x000fc8000fffe03f */
[----:B------:R-:W-:-:S06]  /*20f80*/  UISETP.GE.AND UP0, UPT, UR31, 0x1, UPT ;  /* 0x000000011f00788c */ /* 0x000fcc000bf06270 */
[----:B------:R-:W-:-:S13]  /*20f90*/  PLOP3.LUT P0, PT, PT, PT, UP0, 0x80, 0x0 ;  /* 0x000000000000781c */ /* 0x000fda0003f0f008 */
[----:B------:R-:W-:Y:S05]  /*20fa0*/  @!P0 BRA `(.L_x_23) ;  /* 0x0000023000c48947 */ /* 0x000fea0003800000 */
[----:B------:R-:W-:Y:S01]  /*20fb0*/  UMOV UR30, UR5 ;  /* 0x00000005001e7c82 */ /* 0x000fe20008000000 */
[----:B------:R-:W-:-:S05]  /*20fc0*/  ULDC UR29, c[0x0][0x50c] ;  /* 0x00014300001d7ab9 */ /* 0x000fca0000000800 */
.L_x_31:
[----:B------:R-:W-:-:S06]  /*20fd0*/  UISETP.NE.AND UP0, UPT, UR24, 0x3, UPT ;  /* 0x000000031800788c */ /* 0x000fcc000bf05270 */
[----:B------:R-:W-:-:S13]  /*20fe0*/  PLOP3.LUT P1, PT, PT, PT, UP0, 0x80, 0x0 ;  /* 0x000000000000781c */ /* 0x000fda0003f2f008 */
[----:B------:R-:W-:Y:S05]  /*20ff0*/  @!P1 BRA `(.L_x_24) ;  /* 0x0000000000049947 */ /* 0x000fea0003800000 */
[----:B------:R-:W-:Y:S01]  /*21000*/  BPT.TRAP 0x1 ;  /* 0x000000040000795c */ /* 0x000fe20000300000 */
.L_x_24:
[----:B------:R-:W0:Y:S01]  /*21010*/  S2UR UR18, SR_CgaCtaId ;  /* 0x00000000001279c3 */ /* 0x000e220000008800 */
[----:B------:R-:W-:Y:S01]  /*21020*/  UMOV UR14, 0x400 ;  /* 0x00000400000e7882 */ /* 0x000fe20000000000 */
[----:B------:R-:W-:Y:S01]  /*21030*/  SHF.L.U32 R12, R11, 0x1f, RZ ;  /* 0x0000001f0b0c7819 */ /* 0x000fe200000006ff */
[----:B0-----:R-:W-:-:S04]  /*21040*/  ULEA UR14, UR18, UR14, 0x18 ;  /* 0x0000000e120e7291 */ /* 0x001fc8000f8ec03f */
[----:B------:R-:W-:-:S09]  /*21050*/  ULEA UR18, UR32, UR14, 0x3 ;  /* 0x0000000e20127291 */ /* 0x000fd2000f8e183f */
[----:B------:R0:W2:Y:S01]  /*21060*/  SYNCS.PHASECHK.TRANS64.TRYWAIT P0, [UR18], R12 ;  /* 0x0000000cff0075a7 */ /* 0x0000a20008000152 */
[----:B------:R-:W-:Y:S05]  /*21070*/  @!P1 BRA `(.L_x_25) ;  /* 0x0000000000049947 */ /* 0x000fea0003800000 */
[----:B------:R-:W-:Y:S01]  /*21080*/  BPT.TRAP 0x1 ;  /* 0x000000040000795c */ /* 0x000fe20000300000 */
.L_x_25:
[----:B--2---:R-:W-:Y:S05]  /*21090*/  @P0 BRA `(.L_x_26) ;  /* 0x0000000000080947 */ /* 0x004fea0003800000 */
[----:B------:R-:W2:Y:S02]  /*210a0*/  SYNCS.PHASECHK.TRANS64.TRYWAIT P0, [UR18], R12 ;  /* 0x0000000cff0075a7 */ /* 0x000ea40008000152 */
[----:B--2---:R-:W-:Y:S05]  /*210b0*/  @!P0 BRA `(.L_x_27) ;  /* 0x000008f4004c8947 */ /* 0x004fea0003800000 */
.L_x_26:
        /* <DEDUP_REMOVED lines=10> */
[----:B-----5:R-:W-:Y:S04]  /*21160*/  STL.64 [R1+0x3538], R214 ;  /* 0x003538d601007387 */ /* 0x020fe80000100a00 */
        /* <DEDUP_REMOVED lines=37> */
[----:B--2---:R-:W2:Y:S04]  /*213c0*/  LDL.LU.64 R140, [R1+0x780] ;  /* 0x00078000018c7983 */ /* 0x004ea80000300a00 */
        /* <DEDUP_REMOVED lines=47> */
[----:B------:R-:W-:-:S02]  /*216c0*/  UIADD3 UR18, UR14, 0x20100, URZ ;  /* 0x000201000e127890 */ /* 0x000fc4000fffe03f */
[----:B------:R-:W-:Y:S01]  /*216d0*/  UISETP.NE.AND UP0, UPT, UR16, URZ, UPT ;  /* 0x0000003f1000728c */ /* 0x000fe2000bf05270 */
[----:B------:R-:W-:Y:S01]  /*216e0*/  STL [R1+0x31d4], R24 ;  /* 0x0031d41801007387 */ /* 0x000fe20000100800 */
[----:B------:R-:W-:Y:S02]  /*216f0*/  USHF.R.U32.HI UR18, URZ, 0x4, UR18 ;  /* 0x000000043f127899 */ /* 0x000fe40008011612 */
[----:B------:R-:W-:Y:S01]  /*21700*/  USEL UR17, UR17, URZ, !UP0 ;  /* 0x0000003f11117287 */ /* 0x000fe2000c000000 */
[----:B------:R-:W-:Y:S01]  /*21710*/  STL [R1+0x31d0], R25 ;  /* 0x0031d01901007387 */ /* 0x000fe20000100800 */
[----:B------:R-:W-:Y:S02]  /*21720*/  ULOP3.LUT UR18, UR18, 0x3fff, URZ, 0xc0, !UPT ;  /* 0x00003fff12127892 */ /* 0x000fe4000f8ec03f */
[----:B------:R-:W-:Y:S01]  /*21730*/  ULOP3.LUT UR33, UR15, 0x10000, URZ, 0xfc, !UPT ;  /* 0x000100000f217892 */ /* 0x000fe2000f8efc3f */
[----:B------:R-:W-:Y:S01]  /*21740*/  STL [R1+0x31cc], R26 ;  /* 0x0031cc1a01007387 */ /* 0x000fe20000100800 */
[----:B------:R-:W-:-:S02]  /*21750*/  ULOP3.LUT UR18, UR18, 0x10000, URZ, 0xfc, !UPT ;  /* 0x0001000012127892 */ /* 0x000fc4000f8efc3f */
[----:B------:R-:W-:Y:S01]  /*21760*/  UISETP.NE.U32.AND UP0, UPT, UR17, URZ, UPT ;  /* 0x0000003f1100728c */ /* 0x000fe2000bf05070 */
[----:B------:R-:W-:Y:S01]  /*21770*/  STL [R1+0x31c8], R27 ;  /* 0x0031c81b01007387 */ /* 0x000fe20000100800 */
[----:B------:R-:W-:Y:S02]  /*21780*/  ULEA UR33, UR32, UR33, 0xc ;  /* 0x0000002120217291 */ /* 0x000fe4000f8e603f */
[----:B------:R-:W-:Y:S01]  /*21790*/  UIMAD UR36, UR32, 0xc00, UR18 ;  /* 0x00000c00202478a4 */ /* 0x000fe2000f8e0212 */
[----:B------:R-:W-:Y:S01]  /*217a0*/  STL [R1+0x31c4], R28 ;  /* 0x0031c41c01007387 */ /* 0x000fe20000100800 */
[----:B------:R-:W-:Y:S01]  /*217b0*/  UMOV UR17, 0x40000040 ;  /* 0x4000004000117882 */ /* 0x000fe20000000000 */
[----:B------:R-:W-:Y:S02]  /*217c0*/  UMOV UR19, 0x40000040 ;  /* 0x4000004000137882 */ /* 0x000fe40000000000 */
[----:B------:R-:W-:Y:S01]  /*217d0*/  UMOV UR16, UR33 ;  /* 0x0000002100107c82 */ /* 0x000fe20008000000 */
[----:B------:R-:W-:Y:S01]  /*217e0*/  STL [R1+0x31c0], R29 ;  /* 0x0031c01d01007387 */ /* 0x000fe20000100800 */
[----:B------:R-:W-:-:S03]  /*217f0*/  UMOV UR18, UR36 ;  /* 0x0000002400127c82 */ /* 0x000fc60008000000 */
[----:B------:R-:W-:Y:S04]  /*21800*/  STL [R1+0x31bc], R30 ;  /* 0x0031bc1e01007387 */ /* 0x000fe80000100800 */
        /* <DEDUP_REMOVED lines=66> */
[----:B------:R-:W-:Y:S01]  /*21c30*/  STL [R1+0x30b0], R97 ;  /* 0x0030b06101007387 */ /* 0x000fe20000100800 */
[----:B--2---:R-:W-:-:S03]  /*21c40*/  WARPGROUP.ARRIVE ;  /* 0x00000000000079c5 */ /* 0x004fc60000000000 */
[----:B------:R-:W-:Y:S04]  /*21c50*/  STL [R1+0x30ac], R98 ;  /* 0x0030ac6201007387 */ /* 0x000fe80000100800 */
[----:B------:R-:W-:Y:S01]  /*21c60*/  STL [R1+0x30a8], R99 ;  /* 0x0030a86301007387 */ /* 0x000fe20000100800 */
[----:B------:R-:W-:Y:S03]  /*21c70*/  QGMMA.64x192x32.F32.E4M3.E4M3 R140, gdesc[UR16], R140, UP0, gsb0 ;  /* 0x02e00000108c79f3 */ /* 0x000fe6000b80088c */
        /* <DEDUP_REMOVED lines=41> */
[----:B------:R3:W-:Y:S01]  /*21f10*/  STL [R1+0x1620], R0 ;  /* 0x0016200001007387 */ /* 0x0007e20000100800 */
[----:B------:R-:W-:-:S03]  /*21f20*/  WARPGROUP.DEPBAR.LE gsb0, 0x0 ;  /* 0x00008000000079c5 */ /* 0x000fc60000010000 */
[----:B------:R3:W-:Y:S01]  /*21f30*/  STL.64 [R1+0x780], R140 ;  /* 0x0007808c01007387 */ /* 0x0007e20000100a00 */
[----:B--2---:R-:W-:Y:S02]  /*21f40*/  IMAD.MOV.U32 R23, RZ, RZ, R213 ;  /* 0x000000ffff177224 */ /* 0x004fe400078e00d5 */
[----:B----4-:R-:W-:Y:S01]  /*21f50*/  IMAD.MOV.U32 R22, RZ, RZ, R214 ;  /* 0x000000ffff167224 */ /* 0x010fe200078e00d6 */
[----:B------:R2:W-:Y:S01]  /*21f60*/  STL.64 [R1+0x788], R142 ;  /* 0x0007888e01007387 */ /* 0x0005e20000100a00 */
[----:B0-----:R-:W-:Y:S02]  /*21f70*/  IMAD.MOV.U32 R21, RZ, RZ, R215 ;  /* 0x000000ffff157224 */ /* 0x001fe400078e00d7 */
[----:B-1----:R-:W-:Y:S01]  /*21f80*/  IMAD.MOV.U32 R20, RZ, RZ, R216 ;  /* 0x000000ffff147224 */ /* 0x002fe200078e00d8 */
[----:B------:R0:W-:Y:S01]  /*21f90*/  STL.64 [R1+0x790], R144 ;  /* 0x0007909001007387 */ /* 0x0001e20000100a00 */
[----:B---3--:R-:W-:Y:S02]  /*21fa0*/  IMAD.MOV.U32 R19, RZ, RZ, R217 ;  /* 0x000000ffff137224 */ /* 0x008fe400078e00d9 */
[----:B------:R-:W-:Y:S01]  /*21fb0*/  IMAD.MOV.U32 R18, RZ, RZ, R218 ;  /* 0x000000ffff127224 */ /* 0x000fe200078e00da */
[----:B------:R1:W-:Y:S01]  /*21fc0*/  STL.64 [R1+0x798], R146 ;  /* 0x0007989201007387 */ /* 0x0003e20000100a00 */
[----:B------:R-:W-:-:S02]  /*21fd0*/  IMAD.MOV.U32 R17, RZ, RZ, R219 ;  /* 0x000000ffff117224 */ /* 0x000fc400078e00db */
[----:B------:R-:W-:Y:S01]  /*21fe0*/  IMAD.MOV.U32 R16, RZ, RZ, R220 ;  /* 0x000000ffff107224 */ /* 0x000fe200078e00dc */
[----:B------:R3:W-:Y:S01]  /*21ff0*/  STL.64 [R1+0x7a0], R148 ;  /* 0x0007a09401007387 */ /* 0x0007e20000100a00 */
[----:B------:R-:W-:Y:S02]  /*22000*/  IMAD.MOV.U32 R15, RZ, RZ, R221 ;  /* 0x000000ffff0f7224 */ /* 0x000fe400078e00dd */
[----:B------:R-:W-:Y:S01]  /*22010*/  IMAD.MOV.U32 R14, RZ, RZ, R222 ;  /* 0x000000ffff0e7224 */ /* 0x000fe200078e00de */
[----:B------:R4:W-:Y:S01]  /*22020*/  STL.64 [R1+0x7a8], R150 ;  /* 0x0007a89601007387 */ /* 0x0009e20000100a00 */
[----:B------:R-:W-:Y:S02]  /*22030*/  IMAD.MOV.U32 R13, RZ, RZ, R223 ;  /* 0x000000ffff0d7224 */ /* 0x000fe400078e00df */
        /* <DEDUP_REMOVED lines=17> */
[----:B------:R-:W-:-:S03]  /*22150*/  IMAD.MOV.U32 R0, RZ, RZ, R235 ;  /* 0x000000ffff007224 */ /* 0x000fc600078e00eb */
        /* <DEDUP_REMOVED lines=24> */
[----:B------:R4:W-:Y:S04]  /*222e0*/  STL [R1+0x8a0], R212 ;  /* 0x0008a0d401007387 */ /* 0x0009e80000100800 */
[----:B------:R-:W4:Y:S04]  /*222f0*/  LDL.LU.64 R140, [R1+0x180] ;  /* 0x00018000018c7983 */ /* 0x000f280000300a00 */
[----:B--2---:R-:W2:Y:S04]  /*22300*/  LDL.LU.64 R142, [R1+0x188] ;  /* 0x00018800018e7983 */ /* 0x004ea80000300a00 */
[----:B0-----:R-:W2:Y:S04]  /*22310*/  LDL.LU.64 R144, [R1+0x190] ;  /* 0x0001900001907983 */ /* 0x001ea80000300a00 */
[----:B-1----:R-:W2:Y:S04]  /*22320*/  LDL.LU.64 R146, [R1+0x198] ;  /* 0x0001980001927983 */ /* 0x002ea80000300a00 */
        /* <DEDUP_REMOVED lines=45> */
[----:B------:R-:W-:Y:S01]  /*22600*/  UMOV UR20, UR16 ;  /* 0x0000001000147c82 */ /* 0x000fe20008000000 */
[----:B------:R-:W-:Y:S01]  /*22610*/  UMOV UR21, UR17 ;  /* 0x0000001100157c82 */ /* 0x000fe20008000000 */
[----:B------:R-:W-:Y:S01]  /*22620*/  UMOV UR23, 0x40000040 ;  /* 0x4000004000177882 */ /* 0x000fe20000000000 */
        /* <DEDUP_REMOVED lines=23> */
[----:B--2---:R-:W-:-:S06]  /*227a0*/  WARPGROUP.ARRIVE ;  /* 0x00000000000079c5 */ /* 0x004fcc0000000000 */
[----:B------:R-:W-:Y:S03]  /*227b0*/  QGMMA.64x192x32.F32.E4M3.E4M3 R140, gdesc[UR20], R140, UP0, gsb0 ;  /* 0x02e00000148c79f3 */ /* 0x000fe6000b80088c */
[----:B------:R-:W-:Y:S02]  /*227c0*/  WARPGROUP.DEPBAR.LE gsb0, 0x0 ;  /* 0x00008000000079c5 */ /* 0x000fe40000010000 */
[----:B------:R-:W-:Y:S02]  /*227d0*/  IMAD.MOV.U32 R24, RZ, RZ, R140 ;  /* 0x000000ffff187224 */ /* 0x000fe400078e008c */
[----:B------:R-:W-:Y:S02]  /*227e0*/  IMAD.MOV.U32 R25, RZ, RZ, R141 ;  /* 0x000000ffff197224 */ /* 0x000fe400078e008d */
[----:B------:R-:W-:Y:S01]  /*227f0*/  IMAD.MOV.U32 R26, RZ, RZ, R142 ;  /* 0x000000ffff1a7224 */ /* 0x000fe200078e008e */
[----:B------:R-:W2:Y:S01]  /*22800*/  LDL.LU.64 R140, [R1] ;  /* 0x00000000018c7983 */ /* 0x000ea20000300a00 */
        /* <DEDUP_REMOVED lines=138> */
[----:B------:R-:W-:-:S03]  /*230b0*/  IMAD.MOV.U32 R119, RZ, RZ, R235 ;  /* 0x000000ffff777224 */ /* 0x000fc600078e00eb */
[----:B------:R-:W2:Y:S01]  /*230c0*/  LDL.LU.64 R234, [R1+0x178] ;  /* 0x0001780001ea7983 */ /* 0x000ea20000300a00 */
[----:B------:R-:W-:Y:S01]  /*230d0*/  UIADD3 UR20, UR33, 0x400, URZ ;  /* 0x0000040021147890 */ /* 0x000fe2000fffe03f */
[----:B------:R-:W-:Y:S02]  /*230e0*/  UMOV UR21, 0x40000040 ;  /* 0x4000004000157882 */ /* 0x000fe40000000000 */
        /* <DEDUP_REMOVED lines=51> */
[----:B------:R-:W-:Y:S01]  /*23420*/  QGMMA.64x192x32.F32.E4M3.E4M3 R140, gdesc[UR20], R140, UP0, gsb0 ;  /* 0x02e00000148c79f3 */ /* 0x000fe2000b80088c */
        /* <DEDUP_REMOVED lines=46> */
[----:B------:R-:W-:-:S03]  /*23710*/  WARPGROUP.DEPBAR.LE gsb0, 0x0 ;  /* 0x00008000000079c5 */ /* 0x000fc60000010000 */
        /* <DEDUP_REMOVED lines=37> */
[----:B0-----:R-:W4:Y:S04]  /*23970*/  LDL.LU.64 R140, [R1+0x480] ;  /* 0x00048000018c7983 */ /* 0x001f280000300a00 */
[----:B-1----:R-:W4:Y:S04]  /*23980*/  LDL.LU.64 R142, [R1+0x488] ;  /* 0x00048800018e7983 */ /* 0x002f280000300a00 */
[----:B--2---:R-:W2:Y:S04]  /*23990*/  LDL.LU.64 R144, [R1+0x490] ;  /* 0x0004900001907983 */ /* 0x004ea80000300a00 */
[----:B---3--:R-:W3:Y:S04]  /*239a0*/  LDL.LU.64 R146, [R1+0x498] ;  /* 0x0004980001927983 */ /* 0x008ee80000300a00 */
[----:B----4-:R-:W4:Y:S04]  /*239b0*/  LDL.LU.64 R148, [R1+0x4a0] ;  /* 0x0004a00001947983 */ /* 0x010f280000300a00 */
        /* <DEDUP_REMOVED lines=26> */
[----:B------:R-:W4:Y:S01]  /*23b60*/  LDL.LU.64 R202, [R1+0x578] ;  /* 0x0005780001ca7983 */ /* 0x000f220000300a00 */
[----:B------:R-:W-:-:S03]  /*23b70*/  IMAD.MOV.U32 R0, RZ, RZ, R213 ;  /* 0x000000ffff007224 */ /* 0x000fc600078e00d5 */
[----:B------:R-:W2:Y:S01]  /*23b80*/  LDL.LU.64 R204, [R1+0x580] ;  /* 0x0005800001cc7983 */ /* 0x000ea20000300a00 */
[----:B------:R-:W-:-:S03]  /*23b90*/  IMAD.MOV.U32 R2, RZ, RZ, R214 ;  /* 0x000000ffff027224 */ /* 0x000fc600078e00d6 */
[----:B------:R-:W3:Y:S01]  /*23ba0*/  LDL.LU.64 R206, [R1+0x588] ;  /* 0x0005880001ce7983 */ /* 0x000ee20000300a00 */
[----:B------:R-:W-:-:S03]  /*23bb0*/  IMAD.MOV.U32 R3, RZ, RZ, R215 ;  /* 0x000000ffff037224 */ /* 0x000fc600078e00d7 */
[----:B------:R-:W4:Y:S04]  /*23bc0*/  LDL.LU.64 R208, [R1+0x590] ;  /* 0x0005900001d07983 */ /* 0x000f280000300a00 */
[----:B------:R-:W2:Y:S04]  /*23bd0*/  LDL.LU.64 R210, [R1+0x598] ;  /* 0x0005980001d27983 */ /* 0x000ea80000300a00 */
[----:B------:R-:W3:Y:S04]  /*23be0*/  LDL.LU.64 R212, [R1+0x5a0] ;  /* 0x0005a00001d47983 */ /* 0x000ee80000300a00 */
[----:B------:R-:W4:Y:S04]  /*23bf0*/  LDL.LU.64 R214, [R1+0x5a8] ;  /* 0x0005a80001d67983 */ /* 0x000f280000300a00 */
[----:B----4-:R-:W-:Y:S04]  /*23c00*/  STL.64 [R1+0x3708], R214 ;  /* 0x003708d601007387 */ /* 0x010fe80000100a00 */
[----:B---3--:R-:W-:Y:S04]  /*23c10*/  STL.64 [R1+0x3700], R212 ;  /* 0x003700d401007387 */ /* 0x008fe80000100a00 */
[----:B--2---:R-:W-:Y:S04]  /*23c20*/  STL.64 [R1+0x36f8], R210 ;  /* 0x0036f8d201007387 */ /* 0x004fe80000100a00 */
        /* <DEDUP_REMOVED lines=95> */
[----:B------:R-:W-:-:S02]  /*24220*/  IMAD.MOV.U32 R4, RZ, RZ, R216 ;  /* 0x000000ffff047224 */ /* 0x000fc400078e00d8 */
        /* <DEDUP_REMOVED lines=22> */
[----:B------:R-:W-:Y:S02]  /*24390*/  IMAD.MOV.U32 R19, RZ, RZ, R231 ;  /* 0x000000ffff137224 */ /* 0x000fe400078e00e7 */
[----:B------:R-:W-:Y:S01]  /*243a0*/  IMAD.MOV.U32 R22, RZ, RZ, R234 ;  /* 0x000000ffff167224 */ /* 0x000fe200078e00ea */
[----:B------:R-:W3:Y:S01]  /*243b0*/  LDL.LU.64 R230, [R1+0x5e8] ;  /* 0x0005e80001e67983 */ /* 0x000ee20000300a00 */
[----:B------:R-:W-:Y:S02]  /*243c0*/  IMAD.MOV.U32 R20, RZ, RZ, R232 ;  /* 0x000000ffff147224 */ /* 0x000fe400078e00e8 */
[----:B------:R-:W-:-:S02]  /*243d0*/  IMAD.MOV.U32 R21, RZ, RZ, R233 ;  /* 0x000000ffff157224 */ /* 0x000fc400078e00e9 */
[----:B------:R-:W3:Y:S04]  /*243e0*/  LDL.LU.64 R232, [R1+0x5f0] ;  /* 0x0005f00001e87983 */ /* 0x000ee80000300a00 */
[----:B------:R-:W3:Y:S04]  /*243f0*/  LDL.LU.64 R234, [R1+0x5f8] ;  /* 0x0005f80001ea7983 */ /* 0x000ee80000300a00 */
        /* <DEDUP_REMOVED lines=22> */
[----:B------:R1:W-:Y:S01]  /*24560*/  STL [R1+0x33b4], R0 ;  /* 0x0033b40001007387 */ /* 0x0003e20000100800 */
[----:B--2---:R-:W-:-:S06]  /*24570*/  WARPGROUP.ARRIVE ;  /* 0x00000000000079c5 */ /* 0x004fcc0000000000 */
[----:B------:R-:W-:Y:S03]  /*24580*/  QGMMA.64x192x32.F32.E4M3.E4M3 R120, gdesc[UR16], R120, UP0, gsb0 ;  /* 0x02e00000107879f3 */ /* 0x000fe6000b800878 */
[----:B------:R-:W-:Y:S02]  /*24590*/  WARPGROUP.DEPBAR.LE gsb0, 0x0 ;  /* 0x00008000000079c5 */ /* 0x000fe40000010000 */
[----:B------:R-:W-:Y:S02]  /*245a0*/  IMAD.MOV.U32 R25, RZ, RZ, R214 ;  /* 0x000000ffff197224 */ /* 0x000fe400078e00d6 */
        /* <DEDUP_REMOVED lines=112> */
[----:B------:R-:W3:Y:S01]  /*24cb0*/  LDL.LU.64 R140, [R1+0x35e0] ;  /* 0x0035e000018c7983 */ /* 0x000ee20000300a00 */
[----:B------:R-:W-:Y:S01]  /*24cc0*/  UIADD3 UR16, UR33, 0x800, URZ ;  /* 0x0000080021107890 */ /* 0x000fe2000fffe03f */
[----:B------:R-:W-:Y:S01]  /*24cd0*/  UMOV UR17, 0x40000040 ;  /* 0x4000004000117882 */ /* 0x000fe20000000000 */
[----:B------:R-:W-:Y:S02]  /*24ce0*/  IMAD.MOV.U32 R101, RZ, RZ, R138 ;  /* 0x000000ffff657224 */ /* 0x000fe400078e008a */
        /* <DEDUP_REMOVED lines=29> */
[----:B---3--:R-:W-:-:S06]  /*24ec0*/  WARPGROUP.ARRIVE ;  /* 0x00000000000079c5 */ /* 0x008fcc0000000000 */
[----:B------:R-:W-:Y:S03]  /*24ed0*/  QGMMA.64x192x32.F32.E4M3.E4M3 R140, gdesc[UR16], R140, UP0, gsb0 ;  /* 0x02e00000108c79f3 */ /* 0x000fe6000b80088c */
        /* <DEDUP_REMOVED lines=34> */
[----:B0-----:R-:W-:-:S03]  /*25100*/  IMAD.MOV.U32 R2, RZ, RZ, R234 ;  /* 0x000000ffff027224 */ /* 0x001fc600078e00ea */
[----:B------:R-:W-:Y:S01]  /*25110*/  STL.64 [R1+0x588], R206 ;  /* 0x000588ce01007387 */ /* 0x000fe20000100a00 */
[----:B-1----:R-:W-:-:S03]  /*25120*/  IMAD.MOV.U32 R0, RZ, RZ, R235 ;  /* 0x000000ffff007224 */ /* 0x002fc600078e00eb */
        /* <DEDUP_REMOVED lines=10> */
[----:B------:R-:W4:Y:S01]  /*251d0*/  LDL.LU.64 R232, [R1+0x3580] ;  /* 0x0035800001e87983 */ /* 0x000f220000300a00 */
        /* <DEDUP_REMOVED lines=63> */
[----:B---3--:R-:W-:Y:S04]  /*255d0*/  STL.64 [R1+0x28d0], R234 ;  /* 0x0028d0ea01007387 */ /* 0x008fe80000100a00 */
[----:B----4-:R-:W-:Y:S04]  /*255e0*/  STL.64 [R1+0x28c8], R232 ;  /* 0x0028c8e801007387 */ /* 0x010fe80000100a00 */
[----:B--2---:R-:W-:Y:S04]  /*255f0*/  STL.64 [R1+0x28c0], R230 ;  /* 0x0028c0e601007387 */ /* 0x004fe80000100a00 */
[----:B------:R-:W-:Y:S04]  /*25600*/  STL.64 [R1+0x28b8], R228 ;  /* 0x0028b8e401007387 */ /* 0x000fe80000100a00 */
[----:B------:R-:W-:Y:S04]  /*25610*/  STL.64 [R1+0x28b0], R226 ;  /* 0x0028b0e201007387 */ /* 0x000fe80000100a00 */
[----:B------:R-:W-:Y:S04]  /*25620*/  STL.64 [R1+0x28a8], R224 ;  /* 0x0028a8e001007387 */ /* 0x000fe80000100a00 */
[----:B------:R-:W-:Y:S04]  /*25630*/  STL.64 [R1+0x28a0], R222 ;  /* 0x0028a0de01007387 */ /* 0x000fe80000100a00 */
[----:B------:R-:W-:Y:S04]  /*25640*/  STL.64 [R1+0x2898], R220 ;  /* 0x002898dc01007387 */ /* 0x000fe80000100a00 */
[----:B------:R-:W-:Y:S04]  /*25650*/  STL.64 [R1+0x2890], R218 ;  /* 0x002890da01007387 */ /* 0x000fe80000100a00 */
[----:B------:R-:W-:Y:S01]  /*25660*/  STL.64 [R1+0x2888], R216 ;  /* 0x002888d801007387 */ /* 0x000fe20000100a00 */
[----:B------:R-:W-:-:S06]  /*25670*/  WARPGROUP.ARRIVE ;  /* 0x00000000000079c5 */ /* 0x000fcc0000000000 */
        /* <DEDUP_REMOVED lines=40> */
[----:B0-----:R-:W2:Y:S04]  /*25900*/  LDL.LU R140, [R1+0x480] ;  /* 0x00048000018c7983 */ /* 0x001ea80000300800 */
[----:B------:R-:W2:Y:S04]  /*25910*/  LDL.LU R141, [R1+0x484] ;  /* 0x00048400018d7983 */ /* 0x000ea80000300800 */
[----:B------:R-:W3:Y:S04]  /*25920*/  LDL.LU R142, [R1+0x488] ;  /* 0x00048800018e7983 */ /* 0x000ee80000300800 */
[----:B------:R-:W3:Y:S04]  /*25930*/  LDL.LU R143, [R1+0x48c] ;  /* 0x00048c00018f7983 */ /* 0x000ee80000300800 */
[----:B------:R-:W4:Y:S04]  /*25940*/  LDL.LU R144, [R1+0x490] ;  /* 0x0004900001907983 */ /* 0x000f280000300800 */
[----:B------:R-:W4:Y:S04]  /*25950*/  LDL.LU R145, [R1+0x494] ;  /* 0x0004940001917983 */ /* 0x000f280000300800 */
[----:B------:R-:W2:Y:S04]  /*25960*/  LDL.LU R146, [R1+0x498] ;  /* 0x0004980001927983 */ /* 0x000ea80000300800 */
        /* <DEDUP_REMOVED lines=65> */
[----:B------:R-:W2:Y:S01]  /*25d80*/  LDL.LU R212, [R1+0x5a0] ;  /* 0x0005a00001d47983 */ /* 0x000ea20000300800 */
[----:B------:R-:W-:-:S02]  /*25d90*/  IMAD.MOV.U32 R214, RZ, RZ, R22 ;  /* 0x000000ffffd67224 */ /* 0x000fc400078e0016 */
[----:B------:R-:W-:Y:S02]  /*25da0*/  IMAD.MOV.U32 R215, RZ, RZ, R21 ;  /* 0x000000ffffd77224 */ /* 0x000fe400078e0015 */
[----:B------:R-:W-:Y:S02]  /*25db0*/  IMAD.MOV.U32 R213, RZ, RZ, R23 ;  /* 0x000000ffffd57224 */ /* 0x000fe400078e0017 */
[----:B------:R-:W3:Y:S04]  /*25dc0*/  LDL.LU R23, [R1+0x340c] ;  /* 0x00340c0001177983 */ /* 0x000ee80000300800 */
[----:B------:R-:W3:Y:S04]  /*25dd0*/  LDL.LU R22, [R1+0x3408] ;  /* 0x0034080001167983 */ /* 0x000ee80000300800 */
[----:B------:R-:W3:Y:S04]  /*25de0*/  LDL.LU R21, [R1+0x3404] ;  /* 0x0034040001157983 */ /* 0x000ee80000300800 */
[----:B------:R0:W-:Y:S01]  /*25df0*/  STL.64 [R1+0x2a50], R214 ;  /* 0x002a50d601007387 */ /* 0x0001e20000100a00 */
        /* <DEDUP_REMOVED lines=20> */
[----:B0-----:R-:W-:Y:S02]  /*25f40*/  IMAD.MOV.U32 R214, RZ, RZ, R25 ;  /* 0x000000ffffd67224 */ /* 0x001fe400078e0019 */
[----:B------:R-:W-:Y:S01]  /*25f50*/  IMAD.MOV.U32 R215, RZ, RZ, R24 ;  /* 0x000000ffffd77224 */ /* 0x000fe200078e0018 */
[----:B--2---:R-:W-:Y:S04]  /*25f60*/  STL.64 [R1+0x2a48], R212 ;  /* 0x002a48d401007387 */ /* 0x004fe80000100a00 */
[----:B----4-:R-:W-:Y:S04]  /*25f70*/  STL.64 [R1+0x2a40], R210 ;  /* 0x002a40d201007387 */ /* 0x010fe80000100a00 */
[----:B---3--:R-:W-:Y:S04]  /*25f80*/  STL.64 [R1+0x2a38], R208 ;  /* 0x002a38d001007387 */ /* 0x008fe80000100a00 */
        /* <DEDUP_REMOVED lines=44> */
[----:B------:R-:W2:Y:S04]  /*26250*/  LDL.LU R20, [R1+0x3400] ;  /* 0x0034000001147983 */ /* 0x000ea80000300800 */
[----:B------:R-:W3:Y:S04]  /*26260*/  LDL.LU R19, [R1+0x33fc] ;  /* 0x0033fc0001137983 */ /* 0x000ee80000300800 */
[----:B------:R-:W4:Y:S04]  /*26270*/  LDL.LU R18, [R1+0x33f8] ;  /* 0x0033f80001127983 */ /* 0x000f280000300800 */
        /* <DEDUP_REMOVED lines=12> */
[----:B------:R-:W2:Y:S01]  /*26340*/  LDL.LU R5, [R1+0x33c4] ;  /* 0x0033c40001057983 */ /* 0x000ea20000300800 */
[----:B0-----:R-:W-:-:S03]  /*26350*/  IMAD.MOV.U32 R120, RZ, RZ, R119 ;  /* 0x000000ffff787224 */ /* 0x001fc600078e0077 */
[----:B------:R-:W3:Y:S01]  /*26360*/  LDL.LU R4, [R1+0x33c0] ;  /* 0x0033c00001047983 */ /* 0x000ee20000300800 */
[----:B------:R-:W-:-:S03]  /*26370*/  IMAD.MOV.U32 R121, RZ, RZ, R118 ;  /* 0x000000ffff797224 */ /* 0x000fc600078e0076 */
[----:B------:R-:W4:Y:S01]  /*26380*/  LDL.LU R3, [R1+0x33bc] ;  /* 0x0033bc0001037983 */ /* 0x000f220000300800 */
[----:B------:R-:W-:-:S03]  /*26390*/  IMAD.MOV.U32 R122, RZ, RZ, R117 ;  /* 0x000000ffff7a7224 */ /* 0x000fc600078e0075 */
[----:B------:R-:W2:Y:S01]  /*263a0*/  LDL.LU R2, [R1+0x33b8] ;  /* 0x0033b80001027983 */ /* 0x000ea20000300800 */
[----:B------:R-:W-:-:S03]  /*263b0*/  IMAD.MOV.U32 R123, RZ, RZ, R116 ;  /* 0x000000ffff7b7224 */ /* 0x000fc600078e0074 */
[----:B------:R-:W3:Y:S01]  /*263c0*/  LDL.LU R0, [R1+0x33b4] ;  /* 0x0033b40001007983 */ /* 0x000ee20000300800 */
[----:B------:R-:W-:-:S03]  /*263d0*/  IMAD.MOV.U32 R124, RZ, RZ, R115 ;  /* 0x000000ffff7c7224 */ /* 0x000fc600078e0073 */
[----:B------:R-:W4:Y:S01]  /*263e0*/  LDL.LU R119, [R1+0x33b0] ;  /* 0x0033b00001777983 */ /* 0x000f220000300800 */
        /* <DEDUP_REMOVED lines=177> */
[----:B------:R-:W4:Y:S04]  /*26f00*/  LDL.LU R30, [R1+0x324c] ;  /* 0x00324c00011e7983 */ /* 0x000f280000300800 */
[----:B------:R-:W4:Y:S04]  /*26f10*/  LDL.LU R29, [R1+0x3248] ;  /* 0x00324800011d7983 */ /* 0x000f280000300800 */
[----:B------:R-:W4:Y:S04]  /*26f20*/  LDL.LU R28, [R1+0x3244] ;  /* 0x00324400011c7983 */ /* 0x000f280000300800 */
[----:B------:R-:W4:Y:S04]  /*26f30*/  LDL.LU R27, [R1+0x3240] ;  /* 0x00324000011b7983 */ /* 0x000f280000300800 */
[----:B------:R-:W4:Y:S04]  /*26f40*/  LDL.LU R26, [R1+0x323c] ;  /* 0x00323c00011a7983 */ /* 0x000f280000300800 */
[----:B------:R-:W4:Y:S04]  /*26f50*/  LDL.LU R25, [R1+0x3238] ;  /* 0x0032380001197983 */ /* 0x000f280000300800 */
[----:B------:R-:W4:Y:S04]  /*26f60*/  LDL.LU R24, [R1+0x3234] ;  /* 0x0032340001187983 */ /* 0x000f280000300800 */
        /* <DEDUP_REMOVED lines=48> */
[----:B0-----:R-:W4:Y:S04]  /*27270*/  LDL.LU R120, [R1] ;  /* 0x0000000001787983 */ /* 0x001f280000300800 */
        /* <DEDUP_REMOVED lines=72> */
[----:B---3--:R-:W-:-:S02]  /*27700*/  IMAD.MOV.U32 R193, RZ, RZ, R0 ;  /* 0x000000ffffc17224 */ /* 0x008fc400078e0000 */
[----:B--2---:R-:W-:Y:S01]  /*27710*/  IMAD.MOV.U32 R194, RZ, RZ, R2 ;  /* 0x000000ffffc27224 */ /* 0x004fe200078e0002 */
[----:B------:R-:W2:Y:S01]  /*27720*/  LDL.LU R0, [R1+0x3230] ;  /* 0x0032300001007983 */ /* 0x000ea20000300800 */
[----:B----4-:R-:W-:Y:S02]  /*27730*/  IMAD.MOV.U32 R195, RZ, RZ, R3 ;  /* 0x000000ffffc37224 */ /* 0x010fe400078e0003 */
[----:B------:R-:W-:Y:S01]  /*27740*/  IMAD.MOV.U32 R196, RZ, RZ, R4 ;  /* 0x000000ffffc47224 */ /* 0x000fe200078e0004 */
        /* <DEDUP_REMOVED lines=31> */
[----:B------:R-:W-:Y:S02]  /*27940*/  IMAD.MOV.U32 R212, RZ, RZ, R20 ;  /* 0x000000ffffd47224 */ /* 0x000fe400078e0014 */
[----:B------:R-:W-:Y:S01]  /*27950*/  IMAD.MOV.U32 R214, RZ, RZ, R22 ;  /* 0x000000ffffd67224 */ /* 0x000fe200078e0016 */
[----:B------:R-:W4:Y:S01]  /*27960*/  LDL.LU R18, [R1+0x31ec] ;  /* 0x0031ec0001127983 */ /* 0x000f220000300800 */
[----:B------:R-:W-:Y:S02]  /*27970*/  IMAD.MOV.U32 R215, RZ, RZ, R23 ;  /* 0x000000ffffd77224 */ /* 0x000fe400078e0017 */
[----:B------:R-:W-:Y:S01]  /*27980*/  IMAD.MOV.U32 R213, RZ, RZ, R21 ;  /* 0x000000ffffd57224 */ /* 0x000fe200078e0015 */
        /* <DEDUP_REMOVED lines=15> */
[----:B------:R1:W-:Y:S01]  /*27a80*/  STL.64 [R1+0x2d00], R194 ;  /* 0x002d00c201007387 */ /* 0x0003e20000100a00 */
[----:B0-----:R-:W-:-:S02]  /*27a90*/  IMAD.MOV.U32 R200, RZ, RZ, R104 ;  /* 0x000000ffffc87224 */ /* 0x001fc400078e0068 */
[----:B-1----:R-:W-:Y:S02]  /*27aa0*/  IMAD.MOV.U32 R198, RZ, RZ, R102 ;  /* 0x000000ffffc67224 */ /* 0x002fe400078e0066 */
        /* <DEDUP_REMOVED lines=53> */
[----:B--2---:R-:W-:Y:S02]  /*27e00*/  IMAD.MOV.U32 R122, RZ, RZ, R26 ;  /* 0x000000ffff7a7224 */ /* 0x004fe400078e001a */
[----:B---3--:R-:W-:Y:S02]  /*27e10*/  IMAD.MOV.U32 R120, RZ, RZ, R24 ;  /* 0x000000ffff787224 */ /* 0x008fe400078e0018 */
[----:B------:R-:W2:Y:S01]  /*27e20*/  LDL.LU R24, [R1+0x31d4] ;  /* 0x0031d40001187983 */ /* 0x000ea20000300800 */
[----:B------:R-:W-:Y:S02]  /*27e30*/  IMAD.MOV.U32 R121, RZ, RZ, R25 ;  /* 0x000000ffff797224 */ /* 0x000fe400078e0019 */
[----:B------:R-:W-:Y:S01]  /*27e40*/  IMAD.MOV.U32 R123, RZ, RZ, R27 ;  /* 0x000000ffff7b7224 */ /* 0x000fe200078e001b */
        /* <DEDUP_REMOVED lines=217> */
[----:B0-----:R-:W3:Y:S04]  /*28be0*/  LDL.LU R120, [R1+0x780] ;  /* 0x0007800001787983 */ /* 0x001ee80000300800 */
        /* <DEDUP_REMOVED lines=72> */
[----:B------:R-:W-:-:S02]  /*29070*/  IMAD.MOV.U32 R214, RZ, RZ, R2 ;  /* 0x000000ffffd67224 */ /* 0x000fc400078e0002 */
[----:B------:R-:W-:Y:S02]  /*29080*/  IMAD.MOV.U32 R215, RZ, RZ, R0 ;  /* 0x000000ffffd77224 */ /* 0x000fe400078e0000 */
[----:B----4-:R-:W-:Y:S02]  /*29090*/  IMAD.MOV.U32 R212, RZ, RZ, R4 ;  /* 0x000000ffffd47224 */ /* 0x010fe400078e0004 */
[----:B------:R-:W-:Y:S02]  /*290a0*/  IMAD.MOV.U32 R213, RZ, RZ, R3 ;  /* 0x000000ffffd57224 */ /* 0x000fe400078e0003 */
[----:B------:R-:W-:Y:S02]  /*290b0*/  IMAD.MOV.U32 R210, RZ, RZ, R6 ;  /* 0x000000ffffd27224 */ /* 0x000fe400078e0006 */
[----:B------:R-:W-:Y:S02]  /*290c0*/  IMAD.MOV.U32 R211, RZ, RZ, R5 ;  /* 0x000000ffffd37224 */ /* 0x000fe400078e0005 */
        /* <DEDUP_REMOVED lines=27> */
[----:B------:R-:W-:Y:S01]  /*29280*/  STL.64 [R1+0x3000], R194 ;  /* 0x003000c201007387 */ /* 0x000fe20000100a00 */
[----:B------:R-:W-:Y:S01]  /*29290*/  UIADD3 UR20, UR33, 0xc00, URZ ;  /* 0x00000c0021147890 */ /* 0x000fe2000fffe03f */
[----:B--2---:R-:W-:Y:S01]  /*292a0*/  WARPGROUP.ARRIVE ;  /* 0x00000000000079c5 */ /* 0x004fe20000000000 */
[----:B------:R-:W-:-:S07]  /*292b0*/  UMOV UR21, 0x40000040 ;  /* 0x4000004000157882 */ /* 0x000fce0000000000 */
[----:B------:R-:W-:Y:S01]  /*292c0*/  QGMMA.64x192x32.F32.E4M3.E4M3 R24, gdesc[UR20], R24, UP0, gsb0 ;  /* 0x02e00000141879f3 */ /* 0x000fe2000b800818 */
        /* <DEDUP_REMOVED lines=85> */
[----:B------:R-:W-:-:S02]  /*29820*/  WARPGROUP.DEPBAR.LE gsb0, 0x0 ;  /* 0x00008000000079c5 */ /* 0x000fc40000010000 */
[----:B------:R-:W-:Y:S01]  /*29830*/  UMOV UR22, UR18 ;  /* 0x0000001200167c82 */ /* 0x000fe20008000000 */
[----:B------:R-:W-:Y:S01]  /*29840*/  UMOV UR23, UR19 ;  /* 0x0000001300177c82 */ /* 0x000fe20008000000 */
[----:B--2---:R-:W-:-:S06]  /*29850*/  WARPGROUP.ARRIVE ;  /* 0x00000000000079c5 */ /* 0x004fcc0000000000 */
        /* <DEDUP_REMOVED lines=111> */
[----:B------:R-:W-:Y:S01]  /*29f50*/  UIADD3 UR18, UR36, 0x2, URZ ;  /* 0x0000000224127890 */ /* 0x000fe2000fffe03f */
[----:B------:R-:W-:Y:S01]  /*29f60*/  UMOV UR17, 0x40000040 ;  /* 0x4000004000117882 */ /* 0x000fe20000000000 */
[----:B------:R-:W-:Y:S01]  /*29f70*/  UMOV UR19, 0x40000040 ;  /* 0x4000004000137882 */ /* 0x000fe20000000000 */
        /* <DEDUP_REMOVED lines=203> */
[----:B------:R-:W-:Y:S01]  /*2ac30*/  UMOV UR21, 0x40000040 ;  /* 0x4000004000157882 */ /* 0x000fe20000000000 */
[----:B--2---:R-:W-:-:S07]  /*2ac40*/  WARPGROUP.ARRIVE ;  /* 0x00000000000079c5 */ /* 0x004fce0000000000 */
[----:B------:R-:W-:Y:S03]  /*2ac50*/  QGMMA.64x192x32.F32.E4M3.E4M3 R120, gdesc[UR20], R120, gsb0 ;  /* 0x02e00000147879f3 */ /* 0x000fe60008000878 */
[----:B------:R-:W-:Y:S02]  /*2ac60*/  WARPGROUP.DEPBAR.LE gsb0, 0x0 ;  /* 0x00008000000079c5 */ /* 0x000fe40000010000 */
        /* <DEDUP_REMOVED lines=188> */
[----:B------:R-:W-:-:S02]  /*2b830*/  UMOV UR17, 0x40000040 ;  /* 0x4000004000117882 */ /* 0x000fc40000000000 */
        /* <DEDUP_REMOVED lines=110> */
[----:B------:R-:W-:Y:S01]  /*2bf20*/  UMOV UR21, UR17 ;  /* 0x0000001100157c82 */ /* 0x000fe20008000000 */
[----:B---3--:R-:W-:-:S06]  /*2bf30*/  WARPGROUP.ARRIVE ;  /* 0x00000000000079c5 */ /* 0x008fcc0000000000 */
[----:B------:R-:W-:Y:S01]  /*2bf40*/  QGMMA.64x192x32.F32.E4M3.E4M3 R120, gdesc[UR20], R120, gsb0 ;  /* 0x02e00000147879f3 */ /* 0x000fe20008000878 */
[----:B------:R-:W-:Y:S01]  /*2bf50*/  UIADD3 UR20, UR33, 0xc02, URZ ;  /* 0x00000c0221147890 */ /* 0x000fe2000fffe03f */
[----:B------:R-:W-:Y:S01]  /*2bf60*/  UMOV UR21, 0x40000040 ;  /* 0x4000004000157882 */ /* 0x000fe20000000000 */
[----:B--2---:R-:W-:Y:S04]  /*2bf70*/  STL.64 [R1+0x2450], R234 ;  /* 0x002450ea01007387 */ /* 0x004fe80000100a00 */
[----:B----4-:R-:W-:Y:S04]  /*2bf80*/  STL.64 [R1+0x2448], R232 ;  /* 0x002448e801007387 */ /* 0x010fe80000100a00 */
        /* <DEDUP_REMOVED lines=8> */
[----:B------:R-:W-:-:S02]  /*2c010*/  WARPGROUP.DEPBAR.LE gsb0, 0x0 ;  /* 0x00008000000079c5 */ /* 0x000fc40000010000 */
[----:B------:R-:W-:-:S06]  /*2c020*/  WARPGROUP.ARRIVE ;  /* 0x00000000000079c5 */ /* 0x000fcc0000000000 */
        /* <DEDUP_REMOVED lines=84> */
[----:B------:R-:W-:-:S03]  /*2c570*/  WARPGROUP.DEPBAR.LE gsb0, 0x0 ;  /* 0x00008000000079c5 */ /* 0x000fc60000010000 */
[----:B------:R-:W2:Y:S04]  /*2c580*/  LDL.LU.64 R230, [R1+0x8e8] ;  /* 0x0008e80001e67983 */ /* 0x000ea80000300a00 */
[----:B------:R-:W2:Y:S04]  /*2c590*/  LDL.LU.64 R232, [R1+0x8f0] ;  /* 0x0008f00001e87983 */ /* 0x000ea80000300a00 */
[----:B------:R-:W2:Y:S04]  /*2c5a0*/  LDL.LU.64 R234, [R1+0x8f8] ;  /* 0x0008f80001ea7983 */ /* 0x000ea80000300a00 */
        /* <DEDUP_REMOVED lines=96> */
[----:B0-----:R-:W2:Y:S04]  /*2cbb0*/  LDL.LU R24, [R1+0x300] ;  /* 0x0003000001187983 */ /* 0x001ea80000300800 */
[----:B-1----:R-:W2:Y:S04]  /*2cbc0*/  LDL.LU R25, [R1+0x304] ;  /* 0x0003040001197983 */ /* 0x002ea80000300800 */
[----:B---3--:R-:W3:Y:S04]  /*2cbd0*/  LDL.LU R26, [R1+0x308] ;  /* 0x00030800011a7983 */ /* 0x008ee80000300800 */
[----:B----4-:R-:W3:Y:S04]  /*2cbe0*/  LDL.LU R27, [R1+0x30c] ;  /* 0x00030c00011b7983 */ /* 0x010ee80000300800 */
        /* <DEDUP_REMOVED lines=92> */
[----:B------:R-:W-:Y:S01]  /*2d1b0*/  UMOV UR16, UR20 ;  /* 0x0000001400107c82 */ /* 0x000fe20008000000 */
[----:B------:R-:W-:-:S04]  /*2d1c0*/  UMOV UR17, UR21 ;  /* 0x0000001500117c82 */ /* 0x000fc80008000000 */
[----:B---3--:R-:W-:-:S06]  /*2d1d0*/  WARPGROUP.ARRIVE ;  /* 0x00000000000079c5 */ /* 0x008fcc0000000000 */
[----:B------:R-:W-:Y:S01]  /*2d1e0*/  QGMMA.64x192x32.F32.E4M3.E4M3 R24, gdesc[UR16], R24, gsb0 ;  /* 0x02e00000101879f3 */ /* 0x000fe20008000818 */
[----:B------:R-:W-:Y:S02]  /*2d1f0*/  UIADD3 UR16, UR33, 0x4, URZ ;  /* 0x0000000421107890 */ /* 0x000fe4000fffe03f */
[----:B------:R-:W-:Y:S01]  /*2d200*/  UIADD3 UR18, UR36, 0x4, URZ ;  /* 0x0000000424127890 */ /* 0x000fe2000fffe03f */
[----:B------:R-:W-:Y:S01]  /*2d210*/  UMOV UR17, 0x40000040 ;  /* 0x4000004000117882 */ /* 0x000fe20000000000 */
[----:B------:R-:W-:Y:S01]  /*2d220*/  UMOV UR19, 0x40000040 ;  /* 0x4000004000137882 */ /* 0x000fe20000000000 */
[----:B------:R-:W-:Y:S02]  /*2d230*/  WARPGROUP.DEPBAR.LE gsb0, 0x0 ;  /* 0x00008000000079c5 */ /* 0x000fe40000010000 */
[----:B------:R-:W-:-:S12]  /*2d240*/  WARPGROUP.ARRIVE ;  /* 0x00000000000079c5 */ /* 0x000fd80000000000 */
        /* <DEDUP_REMOVED lines=48> */
[----:B------:R4:W-:Y:S01]  /*2d550*/  STL.64 [R1+0x478], R118 ;  /* 0x0004787601007387 */ /* 0x0009e20000100a00 */
[----:B------:R-:W-:-:S02]  /*2d560*/  WARPGROUP.DEPBAR.LE gsb0, 0x0 ;  /* 0x00008000000079c5 */ /* 0x000fc40000010000 */
[----:B0-----:R-:W-:Y:S02]  /*2d570*/  IMAD.MOV.U32 R47, RZ, RZ, R140 ;  /* 0x000000ffff2f7224 */ /* 0x001fe400078e008c */
[----:B-1----:R-:W-:Y:S01]  /*2d580*/  IMAD.MOV.U32 R48, RZ, RZ, R141 ;  /* 0x000000ffff307224 */ /* 0x002fe200078e008d */
[----:B------:R-:W4:Y:S01]  /*2d590*/  LDL.LU R140, [R1] ;  /* 0x00000000018c7983 */ /* 0x000f220000300800 */
[----:B------:R-:W-:Y:S02]  /*2d5a0*/  IMAD.MOV.U32 R49, RZ, RZ, R142 ;  /* 0x000000ffff317224 */ /* 0x000fe400078e008e */
[----:B--2---:R-:W-:Y:S01]  /*2d5b0*/  IMAD.MOV.U32 R50, RZ, RZ, R143 ;  /* 0x000000ffff327224 */ /* 0x004fe200078e008f */
[----:B------:R-:W2:Y:S01]  /*2d5c0*/  LDL.LU R141, [R1+0x4] ;  /* 0x00000400018d7983 */ /* 0x000ea20000300800 */
[----:B------:R-:W-:-:S03]  /*2d5d0*/  IMAD.MOV.U32 R51, RZ, RZ, R144 ;  /* 0x000000ffff337224 */ /* 0x000fc600078e0090 */
[----:B------:R-:W2:Y:S01]  /*2d5e0*/  LDL.LU R142, [R1+0x8] ;  /* 0x00000800018e7983 */ /* 0x000ea20000300800 */
[----:B---3--:R-:W-:-:S03]  /*2d5f0*/  IMAD.MOV.U32 R52, RZ, RZ, R145 ;  /* 0x000000ffff347224 */ /* 0x008fc600078e0091 */
[----:B------:R-:W2:Y:S01]  /*2d600*/  LDL.LU R143, [R1+0xc] ;  /* 0x00000c00018f7983 */ /* 0x000ea20000300800 */
[----:B------:R-:W-:-:S03]  /*2d610*/  IMAD.MOV.U32 R53, RZ, RZ, R146 ;  /* 0x000000ffff357224 */ /* 0x000fc600078e0092 */
[----:B------:R-:W3:Y:S01]  /*2d620*/  LDL.LU R144, [R1+0x10] ;  /* 0x0000100001907983 */ /* 0x000ee20000300800 */
[----:B----4-:R-:W-:-:S03]  /*2d630*/  IMAD.MOV.U32 R54, RZ, RZ, R147 ;  /* 0x000000ffff367224 */ /* 0x010fc600078e0093 */
[----:B------:R-:W3:Y:S01]  /*2d640*/  LDL.LU R145, [R1+0x14] ;  /* 0x0000140001917983 */ /* 0x000ee20000300800 */
[----:B------:R-:W-:-:S03]  /*2d650*/  IMAD.MOV.U32 R55, RZ, RZ, R148 ;  /* 0x000000ffff377224 */ /* 0x000fc600078e0094 */
[----:B------:R-:W4:Y:S01]  /*2d660*/  LDL.LU R146, [R1+0x18] ;  /* 0x0000180001927983 */ /* 0x000f220000300800 */
[----:B------:R-:W-:-:S03]  /*2d670*/  IMAD.MOV.U32 R56, RZ, RZ, R149 ;  /* 0x000000ffff387224 */ /* 0x000fc600078e0095 */
[----:B------:R-:W4:Y:S01]  /*2d680*/  LDL.LU R147, [R1+0x1c] ;  /* 0x00001c0001937983 */ /* 0x000f220000300800 */
[----:B------:R-:W-:-:S03]  /*2d690*/  IMAD.MOV.U32 R57, RZ, RZ, R150 ;  /* 0x000000ffff397224 */ /* 0x000fc600078e0096 */
[----:B------:R-:W2:Y:S01]  /*2d6a0*/  LDL.LU R148, [R1+0x20] ;  /* 0x0000200001947983 */ /* 0x000ea20000300800 */
[----:B------:R-:W-:-:S03]  /*2d6b0*/  IMAD.MOV.U32 R58, RZ, RZ, R151 ;  /* 0x000000ffff3a7224 */ /* 0x000fc600078e0097 */
[----:B------:R-:W2:Y:S01]  /*2d6c0*/  LDL.LU R149, [R1+0x24] ;  /* 0x0000240001957983 */ /* 0x000ea20000300800 */
[----:B------:R-:W-:-:S03]  /*2d6d0*/  IMAD.MOV.U32 R59, RZ, RZ, R152 ;  /* 0x000000ffff3b7224 */ /* 0x000fc600078e0098 */
[----:B------:R-:W3:Y:S01]  /*2d6e0*/  LDL.LU R150, [R1+0x28] ;  /* 0x0000280001967983 */ /* 0x000ee20000300800 */
[----:B------:R-:W-:-:S03]  /*2d6f0*/  IMAD.MOV.U32 R60, RZ, RZ, R153 ;  /* 0x000000ffff3c7224 */ /* 0x000fc600078e0099 */
        /* <DEDUP_REMOVED lines=124> */
[----:B------:R-:W4:Y:S04]  /*2dec0*/  LDL.LU R213, [R1+0x124] ;  /* 0x0001240001d57983 */ /* 0x000f280000300800 */
[----:B------:R-:W2:Y:S04]  /*2ded0*/  LDL.LU R214, [R1+0x128] ;  /* 0x0001280001d67983 */ /* 0x000ea80000300800 */
[----:B------:R-:W2:Y:S01]  /*2dee0*/  LDL.LU R215, [R1+0x12c] ;  /* 0x00012c0001d77983 */ /* 0x000ea20000300800 */
        /* <DEDUP_REMOVED lines=189> */
[----:B---3--:R-:W-:-:S06]  /*2eac0*/  WARPGROUP.ARRIVE ;  /* 0x00000000000079c5 */ /* 0x008fcc0000000000 */
[----:B------:R-:W-:Y:S01]  /*2ead0*/  QGMMA.64x192x32.F32.E4M3.E4M3 R120, gdesc[UR20], R120, gsb0 ;  /* 0x02e00000147879f3 */ /* 0x000fe20008000878 */
        /* <DEDUP_REMOVED lines=182> */
[----:B------:R-:W-:Y:S03]  /*2f640*/  QGMMA.64x192x32.F32.E4M3.E4M3 R140, gdesc[UR20], R140, gsb0 ;  /* 0x02e00000148c79f3 */ /* 0x000fe6000800088c */
[----:B------:R-:W-:Y:S02]  /*2f650*/  WARPGROUP.DEPBAR.LE gsb0, 0x0 ;  /* 0x00008000000079c5 */ /* 0x000fe40000010000 */
        /* <DEDUP_REMOVED lines=48> */
[----:B0-----:R-:W4:Y:S04]  /*2f960*/  LDL.LU.64 R140, [R1+0x480] ;  /* 0x00048000018c7983 */ /* 0x001f280000300a00 */
[----:B-1----:R-:W4:Y:S04]  /*2f970*/  LDL.LU.64 R142, [R1+0x488] ;  /* 0x00048800018e7983 */ /* 0x002f280000300a00 */
[----:B--2---:R-:W2:Y:S04]  /*2f980*/  LDL.LU.64 R144, [R1+0x490] ;  /* 0x0004900001907983 */ /* 0x004ea80000300a00 */
[----:B---3--:R-:W3:Y:S04]  /*2f990*/  LDL.LU.64 R146, [R1+0x498] ;  /* 0x0004980001927983 */ /* 0x008ee80000300a00 */
[----:B------:R-:W2:Y:S04]  /*2f9a0*/  LDL.LU.64 R148, [R1+0x4a0] ;  /* 0x0004a00001947983 */ /* 0x000ea80000300a00 */
[----:B----4-:R-:W4:Y:S04]  /*2f9b0*/  LDL.LU.64 R150, [R1+0x4a8] ;  /* 0x0004a80001967983 */ /* 0x010f280000300a00 */
[----:B------:R-:W3:Y:S04]  /*2f9c0*/  LDL.LU.64 R152, [R1+0x4b0] ;  /* 0x0004b00001987983 */ /* 0x000ee80000300a00 */
[----:B------:R-:W2:Y:S04]  /*2f9d0*/  LDL.LU.64 R154, [R1+0x4b8] ;  /* 0x0004b800019a7983 */ /* 0x000ea80000300a00 */
[----:B------:R-:W4:Y:S04]  /*2f9e0*/  LDL.LU.64 R156, [R1+0x4c0] ;  /* 0x0004c000019c7983 */ /* 0x000f280000300a00 */
        /* <DEDUP_REMOVED lines=29> */
[----:B--2---:R-:W-:Y:S04]  /*2fbc0*/  STL.64 [R1+0x25d0], R214 ;  /* 0x0025d0d601007387 */ /* 0x004fe80000100a00 */
[----:B---3--:R-:W-:Y:S04]  /*2fbd0*/  STL.64 [R1+0x25c8], R212 ;  /* 0x0025c8d401007387 */ /* 0x008fe80000100a00 */
        /* <DEDUP_REMOVED lines=826> */
[----:B0-----:R-:W2:Y:S04]  /*32f80*/  LDL.LU.64 R120, [R1] ;  /* 0x0000000001787983 */ /* 0x001ea80000300a00 */
        /* <DEDUP_REMOVED lines=169> */
[----:B------:R-:W-:Y:S01]  /*33a20*/  IMAD.MOV.U32 R194, RZ, RZ, R25 ;  /* 0x000000ffffc27224 */ /* 0x000fe200078e0019 */
[----:B------:R-:W3:Y:S01]  /*33a30*/  LDL.LU R24, [R1+0x20f4] ;  /* 0x0020f40001187983 */ /* 0x000ee20000300800 */
[----:B------:R-:W-:Y:S02]  /*33a40*/  IMAD.MOV.U32 R195, RZ, RZ, R26 ;  /* 0x000000ffffc37224 */ /* 0x000fe400078e001a */
[----:B------:R-:W-:Y:S01]  /*33a50*/  IMAD.MOV.U32 R196, RZ, RZ, R27 ;  /* 0x000000ffffc47224 */ /* 0x000fe200078e001b */
        /* <DEDUP_REMOVED lines=31> */
[----:B------:R-:W-:Y:S02]  /*33c50*/  IMAD.MOV.U32 R212, RZ, RZ, R43 ;  /* 0x000000ffffd47224 */ /* 0x000fe400078e002b */
[----:B------:R-:W-:Y:S01]  /*33c60*/  IMAD.MOV.U32 R214, RZ, RZ, R45 ;  /* 0x000000ffffd67224 */ /* 0x000fe200078e002d */
[----:B------:R-:W3:Y:S01]  /*33c70*/  LDL.LU R41, [R1+0x20b0] ;  /* 0x0020b00001297983 */ /* 0x000ee20000300800 */
[----:B------:R-:W-:Y:S02]  /*33c80*/  IMAD.MOV.U32 R215, RZ, RZ, R46 ;  /* 0x000000ffffd77224 */ /* 0x000fe400078e002e */
[----:B------:R-:W-:Y:S01]  /*33c90*/  IMAD.MOV.U32 R213, RZ, RZ, R44 ;  /* 0x000000ffffd57224 */ /* 0x000fe200078e002c */
[----:B------:R-:W3:Y:S04]  /*33ca0*/  LDL.LU R42, [R1+0x20ac] ;  /* 0x0020ac00012a7983 */ /* 0x000ee80000300800 */
[----:B------:R-:W3:Y:S04]  /*33cb0*/  LDL.LU R43, [R1+0x20a8] ;  /* 0x0020a800012b7983 */ /* 0x000ee80000300800 */
[----:B------:R-:W3:Y:S04]  /*33cc0*/  LDL.LU R44, [R1+0x20a4] ;  /* 0x0020a400012c7983 */ /* 0x000ee80000300800 */
[----:B------:R-:W3:Y:S04]  /*33cd0*/  LDL.LU R45, [R1+0x20a0] ;  /* 0x0020a000012d7983 */ /* 0x000ee80000300800 */
[----:B------:R-:W3:Y:S04]  /*33ce0*/  LDL.LU R46, [R1+0x209c] ;  /* 0x00209c00012e7983 */ /* 0x000ee80000300800 */
        /* <DEDUP_REMOVED lines=11> */
[----:B0-----:R-:W-:-:S02]  /*33da0*/  IMAD.MOV.U32 R214, RZ, RZ, R2 ;  /* 0x000000ffffd67224 */ /* 0x001fc400078e0002 */
[----:B------:R-:W-:Y:S02]  /*33db0*/  IMAD.MOV.U32 R215, RZ, RZ, R0 ;  /* 0x000000ffffd77224 */ /* 0x000fe400078e0000 */
[----:B-1----:R-:W-:Y:S01]  /*33dc0*/  IMAD.MOV.U32 R212, RZ, RZ, R4 ;  /* 0x000000ffffd47224 */ /* 0x002fe200078e0004 */
        /* <DEDUP_REMOVED lines=183> */
[----:B------:R-:W-:-:S02]  /*34940*/  IMAD.MOV.U32 R213, RZ, RZ, R3 ;  /* 0x000000ffffd57224 */ /* 0x000fc400078e0003 */
[----:B------:R-:W-:Y:S02]  /*34950*/  IMAD.MOV.U32 R210, RZ, RZ, R6 ;  /* 0x000000ffffd27224 */ /* 0x000fe400078e0006 */
[----:B------:R-:W-:Y:S02]  /*34960*/  IMAD.MOV.U32 R211, RZ, RZ, R5 ;  /* 0x000000ffffd37224 */ /* 0x000fe400078e0005 */
        /* <DEDUP_REMOVED lines=114> */
[----:B--2---:R-:W-:Y:S01]  /*35090*/  WARPGROUP.ARRIVE ;  /* 0x00000000000079c5 */ /* 0x004fe20000000000 */
[----:B------:R-:W-:-:S07]  /*350a0*/  UMOV UR21, 0x40000040 ;  /* 0x4000004000157882 */ /* 0x000fce0000000000 */
[----:B------:R-:W-:Y:S01]  /*350b0*/  QGMMA.64x192x32.F32.E4M3.E4M3 R24, gdesc[UR20], R24, gsb0 ;  /* 0x02e00000141879f3 */ /* 0x000fe20008000818 */
[----:B------:R-:W-:Y:S01]  /*350c0*/  UMOV UR16, UR20 ;  /* 0x0000001400107c82 */ /* 0x000fe20008000000 */
[----:B------:R-:W-:Y:S01]  /*350d0*/  UMOV UR17, UR21 ;  /* 0x0000001500117c82 */ /* 0x000fe20008000000 */
[----:B------:R-:W-:Y:S02]  /*350e0*/  WARPGROUP.DEPBAR.LE gsb0, 0x0 ;  /* 0x00008000000079c5 */ /* 0x000fe40000010000 */
[----:B---3--:R-:W-:-:S15]  /*350f0*/  WARPGROUP.ARRIVE ;  /* 0x00000000000079c5 */ /* 0x008fde0000000000 */
        /* <DEDUP_REMOVED lines=42> */
[----:B------:R0:W-:Y:S01]  /*353a0*/  STL.64 [R1+0x420], R192 ;  /* 0x000420c001007387 */ /* 0x0001e20000100a00 */
        /* <DEDUP_REMOVED lines=26> */
[----:B------:R-:W2:Y:S04]  /*35550*/  LDL.LU.64 R198, [R1+0x1f30] ;  /* 0x001f300001c67983 */ /* 0x000ea80000300a00 */
        /* <DEDUP_REMOVED lines=676> */
[----:B------:R-:W-:Y:S01]  /*37fa0*/  UIADD3 UR20, UR33, 0xc06, URZ ;  /* 0x00000c0621147890 */ /* 0x000fe2000fffe03f */
[----:B------:R-:W-:Y:S01]  /*37fb0*/  WARPGROUP.ARRIVE ;  /* 0x00000000000079c5 */ /* 0x000fe20000000000 */
[----:B------:R-:W-:-:S07]  /*37fc0*/  UMOV UR21, 0x40000040 ;  /* 0x4000004000157882 */ /* 0x000fce0000000000 */
        /* <DEDUP_REMOVED lines=24> */
[----:B------:R-:W-:Y:S01]  /*38150*/  UMOV UR17, UR21 ;  /* 0x0000001500117c82 */ /* 0x000fe20008000000 */
[----:B------:R0:W5:Y:S04]  /*38160*/  LDL.LU R23, [R1+0x1674] ;  /* 0x0016740001177983 */ /* 0x0001680000300800 */
        /* <DEDUP_REMOVED lines=20> */
[----:B------:R0:W5:Y:S01]  /*382b0*/  LDL.LU R0, [R1+0x1620] ;  /* 0x0016200001007983 */ /* 0x0001620000300800 */
[----:B------:R-:W-:-:S02]  /*382c0*/  WARPGROUP.DEPBAR.LE gsb0, 0x0 ;  /* 0x00008000000079c5 */ /* 0x000fc40000010000 */
        /* <DEDUP_REMOVED lines=98> */
[----:B------:R0:W5:Y:S01]  /*388f0*/  LDL.LU.64 R140, [R1+0x14a0] ;  /* 0x0014a000018c7983 */ /* 0x0001620000300a00 */
[----:B------:R-:W-:-:S04]  /*38900*/  UIADD3 UR6, UR6, 0x4, URZ ;  /* 0x0000000406067890 */ /* 0x000fc8000fffe03f */
[----:B------:R-:W-:-:S04]  /*38910*/  UISETP.NE.AND UP0, UPT, UR6, UR29, UPT ;  /* 0x0000001d0600728c */ /* 0x000fc8000bf05270 */
[----:B------:R-:W-:-:S06]  /*38920*/  USEL UR16, URZ, 0x1, UP0 ;  /* 0x000000013f107887 */ /* 0x000fcc0008000000 */
[----:B------:R-:W-:-:S13]  /*38930*/  ISETP.NE.AND P0, PT, RZ, UR16, PT ;  /* 0x00000010ff007c0c */ /* 0x000fda000bf05270 */
[----:B0-----:R-:W-:Y:S05]  /*38940*/  @!P0 BRA `(.L_x_28) ;  /* 0x000000b400e88947 */ /* 0x001fea0003800000 */
[----:B------:R0:W-:Y:S04]  /*38950*/  STL [R1+0x1590], R69 ;  /* 0x0015904501007387 */ /* 0x0001e80000100800 */
[----:B0-----:R-:W2:Y:S04]  /*38960*/  LDL.LU R69, [R1+0x900] ;  /* 0x0009000001457983 */ /* 0x001ea80000300800 */
[----:B------:R0:W-:Y:S04]  /*38970*/  STL [R1+0x158c], R70 ;  /* 0x00158c4601007387 */ /* 0x0001e80000100800 */
[----:B0-----:R-:W2:Y:S04]  /*38980*/  LDL R70, [R1+0x804] ;  /* 0x0008040001467983 */ /* 0x001ea80000100800 */
[----:B------:R0:W-:Y:S04]  /*38990*/  STL [R1+0x1588], R71 ;  /* 0x0015884701007387 */ /* 0x0001e80000100800 */
[----:B0-----:R-:W3:Y:S04]  /*389a0*/  LDL R71, [R1+0x800] ;  /* 0x0008000001477983 */ /* 0x001ee80000100800 */
[----:B------:R0:W-:Y:S04]  /*389b0*/  STL [R1+0x1584], R72 ;  /* 0x0015844801007387 */ /* 0x0001e80000100800 */
[----:B0-----:R-:W4:Y:S04]  /*389c0*/  LDL R72, [R1+0x7fc] ;  /* 0x0007fc0001487983 */ /* 0x001f280000100800 */
        /* <DEDUP_REMOVED lines=62> */
[----:B--2---:R-:W-:-:S01]  /*38db0*/  FADD R69, R70, R69 ;  /* 0x0000004546457221 */ /* 0x004fc20000000000 */
[----:B---3-5:R-:W-:Y:S01]  /*38dc0*/  FADD R227, R81, R227 ;  /* 0x000000e351e37221 */ /* 0x028fe20000000000 */
[----:B----4-:R-:W-:-:S01]  /*38dd0*/  FADD R228, R80, R228 ;  /* 0x000000e450e47221 */ /* 0x010fc20000000000 */
[----:B------:R-:W-:Y:S01]  /*38de0*/  STL [R1+0x1504], R104 ;  /* 0x0015046801007387 */ /* 0x000fe20000100800 */
[----:B------:R-:W-:-:S01]  /*38df0*/  FADD R229, R79, R229 ;  /* 0x000000e54fe57221 */ /* 0x000fc20000000000 */
[----:B------:R-:W-:Y:S01]  /*38e00*/  FADD R226, R82, R226 ;  /* 0x000000e252e27221 */ /* 0x000fe20000000000 */
[----:B------:R-:W-:-:S01]  /*38e10*/  FADD R230, R78, R230 ;  /* 0x000000e64ee67221 */ /* 0x000fc20000000000 */
        /* <DEDUP_REMOVED lines=9> */
[----:B------:R-:W-:-:S03]  /*38eb0*/  FADD R237, R71, R237 ;  /* 0x000000ed47ed7221 */ /* 0x000fc60000000000 */
[----:B------:R-:W-:Y:S01]  /*38ec0*/  STL [R1+0x14f4], R108 ;  /* 0x0014f46c01007387 */ /* 0x000fe20000100800 */
[----:B------:R-:W-:-:S03]  /*38ed0*/  FADD R225, R83, R225 ;  /* 0x000000e153e17221 */ /* 0x000fc60000000000 */
[----:B------:R-:W-:Y:S04]  /*38ee0*/  STL [R1+0x14f0], R109 ;  /* 0x0014f06d01007387 */ /* 0x000fe80000100800 */
[----:B------:R-:W-:Y:S04]  /*38ef0*/  STL [R1+0x14ec], R110 ;  /* 0x0014ec6e01007387 */ /* 0x000fe80000100800 */
[----:B------:R-:W-:Y:S01]  /*38f00*/  STL [R1+0x14e8], R111 ;  /* 0x0014e86f01007387 */ /* 0x000fe20000100800 */
[----:B------:R-:W-:-:S03]  /*38f10*/  FADD R224, R84, R224 ;  /* 0x000000e054e07221 */ /* 0x000fc60000000000 */
[----:B------:R-:W-:Y:S04]  /*38f20*/  STL [R1+0x14e4], R112 ;  /* 0x0014e47001007387 */ /* 0x000fe80000100800 */
[----:B------:R-:W-:Y:S04]  /*38f30*/  STL [R1+0x14e0], R113 ;  /* 0x0014e07101007387 */ /* 0x000fe80000100800 */
[----:B------:R-:W-:Y:S04]  /*38f40*/  STL [R1+0x14dc], R114 ;  /* 0x0014dc7201007387 */ /* 0x000fe80000100800 */
[----:B------:R-:W-:Y:S01]  /*38f50*/  STL [R1+0x14d8], R115 ;  /* 0x0014d87301007387 */ /* 0x000fe20000100800 */
[----:B------:R-:W-:-:S03]  /*38f60*/  FADD R223, R85, R223 ;  /* 0x000000df55df7221 */ /* 0x000fc60000000000 */
[----:B------:R-:W-:Y:S04]  /*38f70*/  STL [R1+0x14d4], R116 ;  /* 0x0014d47401007387 */ /* 0x000fe80000100800 */
[----:B------:R-:W-:Y:S04]  /*38f80*/  STL [R1+0x14d0], R117 ;  /* 0x0014d07501007387 */ /* 0x000fe80000100800 */
[----:B------:R-:W-:Y:S01]  /*38f90*/  STL [R1+0x14cc], R118 ;  /* 0x0014cc7601007387 */ /* 0x000fe20000100800 */
[----:B------:R-:W-:-:S03]  /*38fa0*/  FADD R222, R86, R222 ;  /* 0x000000de56de7221 */ /* 0x000fc60000000000 */
[----:B------:R0:W-:Y:S04]  /*38fb0*/  STL [R1+0x14c8], R119 ;  /* 0x0014c87701007387 */ /* 0x0001e80000100800 */
[----:B------:R1:W-:Y:S04]  /*38fc0*/  STL [R1+0x14c4], R11 ;  /* 0x0014c40b01007387 */ /* 0x0003e80000100800 */
[----:B------:R2:W-:Y:S04]  /*38fd0*/  STL [R1+0x14c0], R10 ;  /* 0x0014c00a01007387 */ /* 0x0005e80000100800 */
[----:B------:R3:W-:Y:S01]  /*38fe0*/  STL [R1+0x14bc], R9 ;  /* 0x0014bc0901007387 */ /* 0x0007e20000100800 */
[----:B------:R-:W-:-:S03]  /*38ff0*/  FADD R221, R87, R221 ;  /* 0x000000dd57dd7221 */ /* 0x000fc60000000000 */
[----:B------:R4:W-:Y:S04]  /*39000*/  STL [R1+0x14b8], R8 ;  /* 0x0014b80801007387 */ /* 0x0009e80000100800 */
[----:B------:R4:W-:Y:S04]  /*39010*/  STL [R1+0x14b4], R7 ;  /* 0x0014b40701007387 */ /* 0x0009e80000100800 */
[----:B------:R4:W-:Y:S01]  /*39020*/  STL [R1+0x14b0], R6 ;  /* 0x0014b00601007387 */ /* 0x0009e20000100800 */
[----:B------:R-:W-:-:S03]  /*39030*/  FADD R220, R88, R220 ;  /* 0x000000dc58dc7221 */ /* 0x000fc60000000000 */
[----:B------:R4:W-:Y:S04]  /*39040*/  STL [R1+0x14ac], R5 ;  /* 0x0014ac0501007387 */ /* 0x0009e80000100800 */
[----:B------:R4:W-:Y:S04]  /*39050*/  STL [R1+0x14a8], R4 ;  /* 0x0014a80401007387 */ /* 0x0009e80000100800 */
[----:B------:R4:W-:Y:S04]  /*39060*/  STL [R1+0x14a4], R3 ;  /* 0x0014a40301007387 */ /* 0x0009e80000100800 */
[----:B------:R4:W-:Y:S01]  /*39070*/  STL [R1+0x14a0], R2 ;  /* 0x0014a00201007387 */ /* 0x0009e20000100800 */
[----:B------:R-:W-:-:S03]  /*39080*/  FADD R219, R89, R219 ;  /* 0x000000db59db7221 */ /* 0x000fc60000000000 */
[----:B------:R-:W-:Y:S04]  /*39090*/  STL [R1+0x149c], R0 ;  /* 0x00149c0001007387 */ /* 0x000fe80000100800 */
[----:B0-----:R-:W4:Y:S04]  /*390a0*/  LDL R119, [R1+0x808] ;  /* 0x0008080001777983 */ /* 0x001f280000100800 */
[----:B------:R-:W4:Y:S01]  /*390b0*/  LDL.LU R118, [R1+0x904] ;  /* 0x0009040001767983 */ /* 0x000f220000300800 */
[----:B------:R-:W-:-:S03]  /*390c0*/  FADD R218, R90, R218 ;  /* 0x000000da5ada7221 */ /* 0x000fc60000000000 */
[----:B------:R-:W4:Y:S04]  /*390d0*/  LDL R117, [R1+0x80c] ;  /* 0x00080c0001757983 */ /* 0x000f280000100800 */
[----:B------:R0:W-:Y:S04]  /*390e0*/  STL [R1+0x900], R69 ;  /* 0x0009004501007387 */ /* 0x0001e80000100800 */
[----:B------:R-:W4:Y:S04]  /*390f0*/  LDL.LU R116, [R1+0x908] ;  /* 0x0009080001747983 */ /* 0x000f280000300800 */
[----:B------:R-:W4:Y:S01]  /*39100*/  LDL R115, [R1+0x810] ;  /* 0x0008100001737983 */ /* 0x000f220000100800 */
[----:B------:R-:W-:-:S03]  /*39110*/  FADD R217, R91, R217 ;  /* 0x000000d95bd97221 */ /* 0x000fc60000000000 */
[----:B------:R-:W4:Y:S04]  /*39120*/  LDL.LU R114, [R1+0x90c] ;  /* 0x00090c0001727983 */ /* 0x000f280000300800 */
[----:B------:R-:W4:Y:S04]  /*39130*/  LDL R113, [R1+0x814] ;  /* 0x0008140001717983 */ /* 0x000f280000100800 */
[----:B------:R-:W4:Y:S01]  /*39140*/  LDL.LU R112, [R1+0x910] ;  /* 0x0009100001707983 */ /* 0x000f220000300800 */
[----:B------:R-:W-:-:S03]  /*39150*/  FADD R216, R92, R216 ;  /* 0x000000d85cd87221 */ /* 0x000fc60000000000 */
[----:B------:R-:W4:Y:S04]  /*39160*/  LDL R111, [R1+0x818] ;  /* 0x00081800016f7983 */ /* 0x000f280000100800 */
[----:B------:R-:W4:Y:S04]  /*39170*/  LDL.LU R110, [R1+0x914] ;  /* 0x00091400016e7983 */ /* 0x000f280000300800 */
[----:B------:R-:W4:Y:S04]  /*39180*/  LDL R109, [R1+0x81c] ;  /* 0x00081c00016d7983 */ /* 0x000f280000100800 */
[----:B------:R-:W4:Y:S01]  /*39190*/  LDL.LU R108, [R1+0x918] ;  /* 0x00091800016c7983 */ /* 0x000f220000300800 */
[----:B------:R-:W-:-:S03]  /*391a0*/  FADD R23, R93, R23 ;  /* 0x000000175d177221 */ /* 0x000fc60000000000 */
[----:B------:R-:W4:Y:S04]  /*391b0*/  LDL R107, [R1+0x820] ;  /* 0x00082000016b7983 */ /* 0x000f280000100800 */
[----:B------:R-:W4:Y:S04]  /*391c0*/  LDL.LU R106, [R1+0x91c] ;  /* 0x00091c00016a7983 */ /* 0x000f280000300800 */
[----:B------:R-:W4:Y:S01]  /*391d0*/  LDL R105, [R1+0x824] ;  /* 0x0008240001697983 */ /* 0x000f220000100800 */
[----:B------:R-:W-:-:S03]  /*391e0*/  FADD R22, R94, R22 ;  /* 0x000000165e167221 */ /* 0x000fc60000000000 */
[----:B------:R-:W4:Y:S01]  /*391f0*/  LDL.LU R104, [R1+0x920] ;  /* 0x0009200001687983 */ /* 0x000f220000300800 */
[----:B------:R-:W-:-:S01]  /*39200*/  FADD R21, R95, R21 ;  /* 0x000000155f157221 */ /* 0x000fc20000000000 */
[----:B------:R-:W-:Y:S01]  /*39210*/  FADD R20, R96, R20 ;  /* 0x0000001460147221 */ /* 0x000fe20000000000 */
[----:B------:R-:W-:-:S01]  /*39220*/  FADD R19, R97, R19 ;  /* 0x0000001361137221 */ /* 0x000fc20000000000 */
[----:B------:R-:W-:Y:S01]  /*39230*/  FADD R18, R98, R18 ;  /* 0x0000001262127221 */ /* 0x000fe20000000000 */
[----:B------:R-:W-:-:S01]  /*39240*/  FADD R17, R99, R17 ;  /* 0x0000001163117221 */ /* 0x000fc20000000000 */
[----:B------:R-:W-:Y:S01]  /*39250*/  FADD R16, R100, R16 ;  /* 0x0000001064107221 */ /* 0x000fe20000000000 */
[----:B------:R-:W-:-:S01]  /*39260*/  FADD R15, R101, R15 ;  /* 0x0000000f650f7221 */ /* 0x000fc20000000000 */
[----:B------:R-:W-:Y:S01]  /*39270*/  FADD R14, R102, R14 ;  /* 0x0000000e660e7221 */ /* 0x000fe20000000000 */
[----:B------:R-:W-:-:S02]  /*39280*/  FADD R13, R103, R13 ;  /* 0x0000000d670d7221 */ /* 0x000fc40000000000 */
[----:B------:R-:W4:Y:S04]  /*39290*/  LDL R103, [R1+0x828] ;  /* 0x0008280001677983 */ /* 0x000f280000100800 */
[----:B------:R-:W4:Y:S04]  /*392a0*/  LDL.LU R102, [R1+0x924] ;  /* 0x0009240001667983 */ /* 0x000f280000300800 */
        /* <DEDUP_REMOVED lines=23> */
[----:B-1----:R-:W4:Y:S04]  /*39420*/  LDL.LU R11, [R1+0x954] ;  /* 0x00095400010b7983 */ /* 0x002f280000300800 */
[----:B------:R-:W4:Y:S04]  /*39430*/  LDL R78, [R1+0x85c] ;  /* 0x00085c00014e7983 */ /* 0x000f280000100800 */
[----:B--2---:R-:W2:Y:S04]  /*39440*/  LDL.LU R10, [R1+0x958] ;  /* 0x00095800010a7983 */ /* 0x004ea80000300800 */
[----:B------:R-:W2:Y:S04]  /*39450*/  LDL R77, [R1+0x860] ;  /* 0x00086000014d7983 */ /* 0x000ea80000100800 */
[----:B---3--:R-:W3:Y:S04]  /*39460*/  LDL.LU R9, [R1+0x95c] ;  /* 0x00095c0001097983 */ /* 0x008ee80000300800 */
[----:B------:R-:W3:Y:S04]  /*39470*/  LDL R76, [R1+0x864] ;  /* 0x00086400014c7983 */ /* 0x000ee80000100800 */
[----:B----4-:R-:W4:Y:S04]  /*39480*/  LDL.LU R8, [R1+0x960] ;  /* 0x0009600001087983 */ /* 0x010f280000300800 */
        /* <DEDUP_REMOVED lines=12> */
[----:B0-----:R-:W4:Y:S04]  /*39550*/  LDL R69, [R1+0x880] ;  /* 0x0008800001457983 */ /* 0x001f280000100800 */
[----:B------:R-:W4:Y:S01]  /*39560*/  LDL.LU R0, [R1+0x97c] ;  /* 0x00097c0001007983 */ /* 0x000f220000300800 */
[----:B------:R-:W-:-:S01]  /*39570*/  FADD R118, R119, R118 ;  /* 0x0000007677767221 */ /* 0x000fc20000000000 */
[----:B------:R-:W-:Y:S01]  /*39580*/  FADD R116, R117, R116 ;  /* 0x0000007475747221 */ /* 0x000fe20000000000 */
[----:B------:R-:W-:-:S01]  /*39590*/  FADD R114, R115, R114 ;  /* 0x0000007273727221 */ /* 0x000fc20000000000 */
[----:B------:R-:W-:Y:S01]  /*395a0*/  FADD R112, R113, R112 ;  /* 0x0000007071707221 */ /* 0x000fe20000000000 */
[----:B------:R-:W-:-:S01]  /*395b0*/  FADD R110, R111, R110 ;  /* 0x0000006e6f6e7221 */ /* 0x000fc20000000000 */
[----:B------:R0:W-:Y:S01]  /*395c0*/  STL [R1+0x904], R118 ;  /* 0x0009047601007387 */ /* 0x0001e20000100800 */
[----:B------:R-:W-:-:S01]  /*395d0*/  FADD R108, R109, R108 ;  /* 0x0000006c6d6c7221 */ /* 0x000fc20000000000 */
[----:B------:R-:W-:Y:S01]  /*395e0*/  FADD R106, R107, R106 ;  /* 0x0000006a6b6a7221 */ /* 0x000fe20000000000 */
[----:B------:R-:W-:-:S01]  /*395f0*/  FADD R104, R105, R104 ;  /* 0x0000006869687221 */ /* 0x000fc20000000000 */
[----:B------:R1:W-:Y:S04]  /*39600*/  STL [R1+0x908], R116 ;  /* 0x0009087401007387 */ /* 0x0003e80000100800 */
[----:B------:R1:W-:Y:S04]  /*39610*/  STL [R1+0x90c], R114 ;  /* 0x00090c7201007387 */ /* 0x0003e80000100800 */
[----:B------:R1:W-:Y:S04]  /*39620*/  STL [R1+0x910], R112 ;  /* 0x0009107001007387 */ /* 0x0003e80000100800 */
[----:B------:R1:W-:Y:S04]  /*39630*/  STL [R1+0x914], R110 ;  /* 0x0009146e01007387 */ /* 0x0003e80000100800 */
[----:B------:R1:W-:Y:S04]  /*39640*/  STL [R1+0x918], R108 ;  /* 0x0009186c01007387 */ /* 0x0003e80000100800 */
[----:B------:R1:W-:Y:S04]  /*39650*/  STL [R1+0x91c], R106 ;  /* 0x00091c6a01007387 */ /* 0x0003e80000100800 */
[----:B------:R1:W-:Y:S01]  /*39660*/  STL [R1+0x920], R104 ;  /* 0x0009206801007387 */ /* 0x0003e20000100800 */
[----:B------:R-:W-:-:S01]  /*39670*/  FADD R102, R103, R102 ;  /* 0x0000006667667221 */ /* 0x000fc20000000000 */
[----:B------:R-:W-:-:S04]  /*39680*/  FADD R100, R101, R100 ;  /* 0x0000006465647221 */ /* 0x000fc80000000000 */
[----:B------:R1:W-:Y:S01]  /*39690*/  STL [R1+0x924], R102 ;  /* 0x0009246601007387 */ /* 0x0003e20000100800 */
[----:B------:R-:W-:-:S03]  /*396a0*/  FADD R98, R99, R98 ;  /* 0x0000006263627221 */ /* 0x000fc60000000000 */
        /* <DEDUP_REMOVED lines=21> */
[----:B--2---:R-:W-:-:S03]  /*39800*/  FADD R10, R78, R10 ;  /* 0x0000000a4e0a7221 */ /* 0x004fc60000000000 */
[----:B------:R2:W-:Y:S01]  /*39810*/  STL [R1+0x954], R11 ;  /* 0x0009540b01007387 */ /* 0x0005e20000100800 */
[----:B---3--:R-:W-:-:S03]  /*39820*/  FADD R9, R77, R9 ;  /* 0x000000094d097221 */ /* 0x008fc60000000000 */
[----:B------:R3:W-:Y:S01]  /*39830*/  STL [R1+0x958], R10 ;  /* 0x0009580a01007387 */ /* 0x0007e20000100800 */
[----:B----4-:R-:W-:-:S03]  /*39840*/  FADD R8, R76, R8 ;  /* 0x000000084c087221 */ /* 0x010fc60000000000 */
        /* <DEDUP_REMOVED lines=8> */
[----:B------:R4:W-:Y:S04]  /*398d0*/  STL [R1+0x96c], R5 ;  /* 0x00096c0501007387 */ /* 0x0009e80000100800 */
[----:B------:R4:W-:Y:S01]  /*398e0*/  STL [R1+0x970], R4 ;  /* 0x0009700401007387 */ /* 0x0009e20000100800 */
[----:B------:R-:W-:-:S03]  /*398f0*/  FADD R3, R71, R3 ;  /* 0x0000000347037221 */ /* 0x000fc60000000000 */
[----:B------:R-:W4:Y:S04]  /*39900*/  LDL R119, [R1+0x884] ;  /* 0x0008840001777983 */ /* 0x000f280000100800 */
[----:B------:R4:W-:Y:S01]  /*39910*/  STL [R1+0x974], R3 ;  /* 0x0009740301007387 */ /* 0x0009e20000100800 */
[----:B------:R-:W-:-:S03]  /*39920*/  FADD R2, R70, R2 ;  /* 0x0000000246027221 */ /* 0x000fc60000000000 */
[----:B0-----:R-:W4:Y:S04]  /*39930*/  LDL.LU R118, [R1+0x980] ;  /* 0x0009800001767983 */ /* 0x001f280000300800 */
[----:B------:R0:W-:Y:S01]  /*39940*/  STL [R1+0x978], R2 ;  /* 0x0009780201007387 */ /* 0x0001e20000100800 */
[----:B------:R-:W-:-:S03]  /*39950*/  FADD R0, R69, R0 ;  /* 0x0000000045007221 */ /* 0x000fc60000000000 */
[----:B------:R-:W4:Y:S04]  /*39960*/  LDL R117, [R1+0x888] ;  /* 0x0008880001757983 */ /* 0x000f280000100800 */
[----:B------:R0:W-:Y:S04]  /*39970*/  STL [R1+0x97c], R0 ;  /* 0x00097c0001007387 */ /* 0x0001e80000100800 */
[----:B-1----:R-:W4:Y:S04]  /*39980*/  LDL.LU R116, [R1+0x984] ;  /* 0x0009840001747983 */ /* 0x002f280000300800 */
        /* <DEDUP_REMOVED lines=55> */
[----:B0-----:R-:W4:Y:S04]  /*39d00*/  LDL.LU R2, [R1+0x9f4] ;  /* 0x0009f40001027983 */ /* 0x001f280000300800 */
[----:B------:R-:W4:Y:S04]  /*39d10*/  LDL R69, [R1+0x8fc] ;  /* 0x0008fc0001457983 */ /* 0x000f280000100800 */
[----:B------:R-:W4:Y:S01]  /*39d20*/  LDL.LU R0, [R1+0x9f8] ;  /* 0x0009f80001007983 */ /* 0x000f220000300800 */
[----:B------:R-:W-:-:S05]  /*39d30*/  FADD R118, R119, R118 ;  /* 0x0000007677767221 */ /* 0x000fca0000000000 */
[----:B------:R-:W-:Y:S01]  /*39d40*/  STL [R1+0x980], R118 ;  /* 0x0009807601007387 */ /* 0x000fe20000100800 */
        /* <DEDUP_REMOVED lines=178> */
[----:B------:R-:W4:Y:S04]  /*3a870*/  LDL.LU R118, [R1+0xa74] ;  /* 0x000a740001767983 */ /* 0x000f280000300800 */
[----:B------:R4:W-:Y:S01]  /*3a880*/  STL [R1+0xa6c], R2 ;  /* 0x000a6c0201007387 */ /* 0x0009e20000100800 */
[----:B------:R-:W-:-:S03]  /*3a890*/  FADD R0, R69, R0 ;  /* 0x0000000045007221 */ /* 0x000fc60000000000 */
[----:B------:R-:W4:Y:S04]  /*3a8a0*/  LDL R117, [R1+0x67c] ;  /* 0x00067c0001757983 */ /* 0x000f280000100800 */
[----:B------:R4:W-:Y:S04]  /*3a8b0*/  STL [R1+0xa70], R0 ;  /* 0x000a700001007387 */ /* 0x0009e80000100800 */
[----:B0-----:R-:W4:Y:S04]  /*3a8c0*/  LDL.LU R116, [R1+0xa78] ;  /* 0x000a780001747983 */ /* 0x001f280000300800 */
[----:B------:R-:W4:Y:S04]  /*3a8d0*/  LDL R115, [R1+0x680] ;  /* 0x0006800001737983 */ /* 0x000f280000100800 */
        /* <DEDUP_REMOVED lines=1301> */
[----:B------:R-:W-:Y:S01]  /*3fa30*/  STL [R1+0xf50], R116 ;  /* 0x000f507401007387 */ /* 0x000fe20000100800 */
[----:B------:R-:W-:-:S03]  /*3fa40*/  FADD R112, R113, R112 ;  /* 0x0000007071707221 */ /* 0x000fc60000000000 */
        /* <DEDUP_REMOVED lines=9> */
[----:B--2---:R-:W-:-:S03]  /*3fae0*/  FADD R102, R103, R102 ;  /* 0x0000006667667221 */ /* 0x004fc60000000000 */
[----:B------:R-:W-:Y:S01]  /*3faf0*/  STL [R1+0xf68], R104 ;  /* 0x000f686801007387 */ /* 0x000fe20000100800 */
[----:B---3--:R-:W-:-:S03]  /*3fb00*/  FADD R100, R101, R100 ;  /* 0x0000006465647221 */ /* 0x008fc60000000000 */
[----:B------:R-:W-:Y:S01]  /*3fb10*/  STL [R1+0xf6c], R102 ;  /* 0x000f6c6601007387 */ /* 0x000fe20000100800 */
[----:B----4-:R-:W-:-:S03]  /*3fb20*/  FADD R98, R99, R98 ;  /* 0x0000006263627221 */ /* 0x010fc60000000000 */
        /* <DEDUP_REMOVED lines=36> */
[----:B------:R-:W-:-:S01]  /*3fd70*/  FADD R3, R71, R3 ;  /* 0x0000000347037221 */ /* 0x000fc20000000000 */
[----:B------:R-:W-:Y:S01]  /*3fd80*/  FADD R2, R70, R2 ;  /* 0x0000000246027221 */ /* 0x000fe20000000000 */
[----:B------:R-:W-:-:S02]  /*3fd90*/  FADD R0, R69, R0 ;  /* 0x0000000045007221 */ /* 0x000fc40000000000 */
[----:B------:R-:W4:Y:S04]  /*3fda0*/  LDL R69, [R1+0x2cc] ;  /* 0x0002cc0001457983 */ /* 0x000f280000100800 */
[----:B------:R4:W-:Y:S04]  /*3fdb0*/  STL [R1+0xfbc], R3 ;  /* 0x000fbc0301007387 */ /* 0x0009e80000100800 */
[----:B------:R-:W4:Y:S04]  /*3fdc0*/  LDL.LU R70, [R1+0xfc8] ;  /* 0x000fc80001467983 */ /* 0x000f280000300800 */
[----:B------:R4:W-:Y:S04]  /*3fdd0*/  STL [R1+0xfc0], R2 ;  /* 0x000fc00201007387 */ /* 0x0009e80000100800 */
[----:B------:R-:W4:Y:S04]  /*3fde0*/  LDL R71, [R1+0x2d0] ;  /* 0x0002d00001477983 */ /* 0x000f280000100800 */
[----:B------:R4:W-:Y:S04]  /*3fdf0*/  STL [R1+0xfc4], R0 ;  /* 0x000fc40001007387 */ /* 0x0009e80000100800 */
        /* <DEDUP_REMOVED lines=23> */
[----:B------:R-:W4:Y:S04]  /*3ff70*/  LDL R107, [R1] ;  /* 0x00000000016b7983 */ /* 0x000f280000100800 */
        /* <DEDUP_REMOVED lines=35> */
[----:B------:R-:W-:-:S03]  /*401b0*/  FADD R70, R69, R70 ;  /* 0x0000004645467221 */ /* 0x000fc60000000000 */
[----:B------:R-:W4:Y:S04]  /*401c0*/  LDL.LU R69, [R1+0x1590] ;  /* 0x0015900001457983 */ /* 0x000f280000300800 */
[----:B------:R0:W-:Y:S01]  /*401d0*/  STL [R1+0xfc8], R70 ;  /* 0x000fc84601007387 */ /* 0x0001e20000100800 */
[----:B------:R-:W-:-:S03]  /*401e0*/  FADD R72, R71, R72 ;  /* 0x0000004847487221 */ /* 0x000fc60000000000 */
[----:B0-----:R-:W4:Y:S04]  /*401f0*/  LDL.LU R70, [R1+0x158c] ;  /* 0x00158c0001467983 */ /* 0x001f280000300800 */
[----:B------:R-:W4:Y:S01]  /*40200*/  LDL.LU R71, [R1+0x1588] ;  /* 0x0015880001477983 */ /* 0x000f220000300800 */
[----:B------:R-:W-:-:S03]  /*40210*/  FADD R74, R73, R74 ;  /* 0x0000004a494a7221 */ /* 0x000fc60000000000 */
        /* <DEDUP_REMOVED lines=8> */
[----:B------:R-:W4:Y:S04]  /*402a0*/  LDL.LU R75, [R1+0x1578] ;  /* 0x00157800014b7983 */ /* 0x000f280000300800 */
[----:B------:R0:W-:Y:S01]  /*402b0*/  STL [R1+0xfd4], R76 ;  /* 0x000fd44c01007387 */ /* 0x0001e20000100800 */
[----:B------:R-:W-:-:S01]  /*402c0*/  FADD R82, R81, R82 ;  /* 0x0000005251527221 */ /* 0x000fc20000000000 */
[----:B------:R-:W-:-:S02]  /*402d0*/  FADD R118, R119, R118 ;  /* 0x0000007677767221 */ /* 0x000fc40000000000 */
[----:B0-----:R-:W4:Y:S04]  /*402e0*/  LDL.LU R76, [R1+0x1574] ;  /* 0x00157400014c7983 */ /* 0x001f280000300800 */
[----:B------:R-:W4:Y:S04]  /*402f0*/  LDL.LU R77, [R1+0x1570] ;  /* 0x00157000014d7983 */ /* 0x000f280000300800 */
[----:B------:R0:W-:Y:S01]  /*40300*/  STL [R1+0xfd8], R78 ;  /* 0x000fd84e01007387 */ /* 0x0001e20000100800 */
[----:B------:R-:W-:-:S01]  /*40310*/  FADD R116, R117, R116 ;  /* 0x0000007475747221 */ /* 0x000fc20000000000 */
[----:B------:R-:W-:-:S02]  /*40320*/  FADD R114, R115, R114 ;  /* 0x0000007273727221 */ /* 0x000fc40000000000 */
[----:B0-----:R-:W4:Y:S04]  /*40330*/  LDL.LU R78, [R1+0x156c] ;  /* 0x00156c00014e7983 */ /* 0x001f280000300800 */
[----:B------:R-:W4:Y:S01]  /*40340*/  LDL.LU R79, [R1+0x1568] ;  /* 0x00156800014f7983 */ /* 0x000f220000300800 */
[----:B------:R-:W-:-:S03]  /*40350*/  FADD R112, R113, R112 ;  /* 0x0000007071707221 */ /* 0x000fc60000000000 */
[----:B------:R0:W-:Y:S01]  /*40360*/  STL [R1+0xfdc], R80 ;  /* 0x000fdc5001007387 */ /* 0x0001e20000100800 */
[----:B------:R-:W-:-:S03]  /*40370*/  FADD R110, R111, R110 ;  /* 0x0000006e6f6e7221 */ /* 0x000fc60000000000 */
[----:B0-----:R-:W4:Y:S01]  /*40380*/  LDL.LU R80, [R1+0x1564] ;  /* 0x0015640001507983 */ /* 0x001f220000300800 */
[----:B------:R-:W-:-:S03]  /*40390*/  FADD R108, R109, R108 ;  /* 0x0000006c6d6c7221 */ /* 0x000fc60000000000 */
[----:B------:R-:W4:Y:S01]  /*403a0*/  LDL.LU R81, [R1+0x1560] ;  /* 0x0015600001517983 */ /* 0x000f220000300800 */
[----:B------:R-:W-:-:S03]  /*403b0*/  FADD R106, R107, R106 ;  /* 0x0000006a6b6a7221 */ /* 0x000fc60000000000 */
[----:B------:R0:W-:Y:S01]  /*403c0*/  STL [R1+0xfe0], R82 ;  /* 0x000fe05201007387 */ /* 0x0001e20000100800 */
[----:B------:R-:W-:-:S03]  /*403d0*/  FADD R104, R105, R104 ;  /* 0x0000006869687221 */ /* 0x000fc60000000000 */
[----:B0-----:R-:W4:Y:S04]  /*403e0*/  LDL.LU R82, [R1+0x155c] ;  /* 0x00155c0001527983 */ /* 0x001f280000300800 */
[----:B------:R-:W-:Y:S01]  /*403f0*/  STL [R1+0xfe4], R118 ;  /* 0x000fe47601007387 */ /* 0x000fe20000100800 */
[----:B------:R-:W-:-:S03]  /*40400*/  FADD R102, R103, R102 ;  /* 0x0000006667667221 */ /* 0x000fc60000000000 */
[----:B------:R-:W-:Y:S04]  /*40410*/  STL [R1+0xfe8], R116 ;  /* 0x000fe87401007387 */ /* 0x000fe80000100800 */
[----:B------:R-:W-:Y:S01]  /*40420*/  STL [R1+0xfec], R114 ;  /* 0x000fec7201007387 */ /* 0x000fe20000100800 */
[----:B------:R-:W-:-:S03]  /*40430*/  FADD R100, R101, R100 ;  /* 0x0000006465647221 */ /* 0x000fc60000000000 */
[----:B------:R-:W-:Y:S01]  /*40440*/  STL [R1+0xff0], R112 ;  /* 0x000ff07001007387 */ /* 0x000fe20000100800 */
[----:B------:R-:W-:-:S03]  /*40450*/  FADD R98, R99, R98 ;  /* 0x0000006263627221 */ /* 0x000fc60000000000 */
[----:B------:R-:W-:Y:S04]  /*40460*/  STL [R1+0xff4], R110 ;  /* 0x000ff46e01007387 */ /* 0x000fe80000100800 */
        /* <DEDUP_REMOVED lines=10> */
[----:B--2---:R-:W-:-:S03]  /*40510*/  FADD R10, R92, R10 ;  /* 0x0000000a5c0a7221 */ /* 0x004fc60000000000 */
[----:B------:R-:W-:Y:S04]  /*40520*/  STL [R1+0x1014], R94 ;  /* 0x0010145e01007387 */ /* 0x000fe80000100800 */
[----:B------:R-:W-:Y:S01]  /*40530*/  STL [R1+0x1018], R11 ;  /* 0x0010180b01007387 */ /* 0x000fe20000100800 */
        /* <DEDUP_REMOVED lines=18> */
[----:B0-----:R-:W4:Y:S04]  /*40660*/  LDL.LU R10, [R1+0x1044] ;  /* 0x00104400010a7983 */ /* 0x001f280000300800 */
        /* <DEDUP_REMOVED lines=35> */
[----:B------:R-:W3:Y:S04]  /*408a0*/  LDL R103, [R1+0x90] ;  /* 0x0000900001677983 */ /* 0x000ee80000100800 */
        /* <DEDUP_REMOVED lines=12> */
[----:B------:R-:W-:-:S03]  /*40970*/  FADD R10, R83, R10 ;  /* 0x0000000a530a7221 */ /* 0x000fc60000000000 */
[----:B------:R-:W4:Y:S04]  /*40980*/  LDL.LU R83, [R1+0x1558] ;  /* 0x0015580001537983 */ /* 0x000f280000300800 */
[----:B------:R0:W-:Y:S01]  /*40990*/  STL [R1+0x1044], R10 ;  /* 0x0010440a01007387 */ /* 0x0001e20000100800 */
[----:B------:R-:W-:-:S03]  /*409a0*/  FADD R11, R84, R11 ;  /* 0x0000000b540b7221 */ /* 0x000fc60000000000 */
[----:B0-----:R-:W4:Y:S04]  /*409b0*/  LDL.LU R10, [R1+0x108c] ;  /* 0x00108c00010a7983 */ /* 0x001f280000300800 */
[----:B------:R-:W4:Y:S04]  /*409c0*/  LDL.LU R84, [R1+0x1554] ;  /* 0x0015540001547983 */ /* 0x000f280000300800 */
        /* <DEDUP_REMOVED lines=20> */
[----:B------:R-:W4:Y:S04]  /*40b10*/  LDL.LU R91, [R1+0x1538] ;  /* 0x00153800015b7983 */ /* 0x000f280000300800 */
[----:B------:R0:W-:Y:S01]  /*40b20*/  STL [R1+0x1058], R92 ;  /* 0x0010585c01007387 */ /* 0x0001e20000100800 */
[----:B------:R-:W-:-:S03]  /*40b30*/  FADD R109, R110, R109 ;  /* 0x0000006d6e6d7221 */ /* 0x000fc60000000000 */
[----:B0-----:R-:W4:Y:S01]  /*40b40*/  LDL.LU R92, [R1+0x1534] ;  /* 0x00153400015c7983 */ /* 0x001f220000300800 */
[----:B------:R-:W-:-:S03]  /*40b50*/  FADD R107, R108, R107 ;  /* 0x0000006b6c6b7221 */ /* 0x000fc60000000000 */
[----:B------:R-:W4:Y:S04]  /*40b60*/  LDL.LU R93, [R1+0x1530] ;  /* 0x00153000015d7983 */ /* 0x000f280000300800 */
[----:B------:R-:W-:Y:S01]  /*40b70*/  STL [R1+0x105c], R119 ;  /* 0x00105c7701007387 */ /* 0x000fe20000100800 */
[----:B------:R-:W-:-:S03]  /*40b80*/  FADD R105, R106, R105 ;  /* 0x000000696a697221 */ /* 0x000fc60000000000 */
[----:B------:R-:W-:Y:S01]  /*40b90*/  STL [R1+0x1060], R117 ;  /* 0x0010607501007387 */ /* 0x000fe20000100800 */
[----:B------:R-:W-:-:S03]  /*40ba0*/  FADD R9, R98, R9 ;  /* 0x0000000962097221 */ /* 0x000fc60000000000 */
[----:B------:R-:W-:Y:S04]  /*40bb0*/  STL [R1+0x1064], R115 ;  /* 0x0010647301007387 */ /* 0x000fe80000100800 */
[----:B------:R-:W-:Y:S04]  /*40bc0*/  STL [R1+0x1068], R113 ;  /* 0x0010687101007387 */ /* 0x000fe80000100800 */
[----:B------:R-:W-:Y:S04]  /*40bd0*/  STL [R1+0x106c], R111 ;  /* 0x00106c6f01007387 */ /* 0x000fe80000100800 */
[----:B------:R-:W-:Y:S04]  /*40be0*/  STL [R1+0x1070], R109 ;  /* 0x0010706d01007387 */ /* 0x000fe80000100800 */
[----:B------:R-:W4:Y:S04]  /*40bf0*/  LDL R98, [R1+0xac] ;  /* 0x0000ac0001627983 */ /* 0x000f280000100800 */
[----:B------:R-:W-:Y:S04]  /*40c00*/  STL [R1+0x1074], R107 ;  /* 0x0010746b01007387 */ /* 0x000fe80000100800 */
[----:B------:R0:W-:Y:S04]  /*40c10*/  STL [R1+0x107c], R9 ;  /* 0x00107c0901007387 */ /* 0x0001e80000100800 */
[----:B------:R-:W-:Y:S04]  /*40c20*/  STL [R1+0x1078], R105 ;  /* 0x0010786901007387 */ /* 0x000fe80000100800 */
[----:B0-----:R-:W4:Y:S01]  /*40c30*/  LDL.LU R9, [R1+0x10a8] ;  /* 0x0010a80001097983 */ /* 0x001f220000300800 */
[----:B--2---:R-:W-:-:S01]  /*40c40*/  FADD R8, R96, R8 ;  /* 0x0000000860087221 */ /* 0x004fc20000000000 */
[----:B---3--:R-:W-:-:S02]  /*40c50*/  FADD R7, R94, R7 ;  /* 0x000000075e077221 */ /* 0x008fc40000000000 */
[----:B------:R-:W2:Y:S01]  /*40c60*/  LDL R96, [R1+0xb0] ;  /* 0x0000b00001607983 */ /* 0x000ea20000100800 */
[----:B----4-:R-:W-:-:S03]  /*40c70*/  FADD R6, R102, R6 ;  /* 0x0000000666067221 */ /* 0x010fc60000000000 */
[----:B------:R0:W-:Y:S01]  /*40c80*/  STL [R1+0x1080], R8 ;  /* 0x0010800801007387 */ /* 0x0001e20000100800 */
[----:B------:R-:W-:-:S01]  /*40c90*/  FADD R5, R101, R5 ;  /* 0x0000000565057221 */ /* 0x000fc20000000000 */
[----:B------:R-:W-:Y:S02]  /*40ca0*/  FADD R4, R100, R4 ;  /* 0x0000000464047221 */ /* 0x000fe40000000000 */
[----:B0-----:R-:W2:Y:S04]  /*40cb0*/  LDL.LU R8, [R1+0x10ac] ;  /* 0x0010ac0001087983 */ /* 0x001ea80000300800 */
[----:B------:R-:W3:Y:S01]  /*40cc0*/  LDL R94, [R1+0xb4] ;  /* 0x0000b400015e7983 */ /* 0x000ee20000100800 */
[----:B------:R-:W-:-:S03]  /*40cd0*/  FADD R3, R99, R3 ;  /* 0x0000000363037221 */ /* 0x000fc60000000000 */
[----:B------:R0:W-:Y:S01]  /*40ce0*/  STL [R1+0x1084], R7 ;  /* 0x0010840701007387 */ /* 0x0001e20000100800 */
[----:B------:R-:W-:-:S03]  /*40cf0*/  FADD R2, R97, R2 ;  /* 0x0000000261027221 */ /* 0x000fc60000000000 */
[----:B0-----:R-:W3:Y:S01]  /*40d00*/  LDL.LU R7, [R1+0x10b0] ;  /* 0x0010b00001077983 */ /* 0x001ee20000300800 */
[----:B------:R-:W-:-:S01]  /*40d10*/  FADD R0, R95, R0 ;  /* 0x000000005f007221 */ /* 0x000fc20000000000 */
[----:B------:R-:W-:Y:S01]  /*40d20*/  FADD R10, R103, R10 ;  /* 0x0000000a670a7221 */ /* 0x000fe20000000000 */
[----:B------:R-:W-:-:S05]  /*40d30*/  FADD R11, R104, R11 ;  /* 0x0000000b680b7221 */ /* 0x000fca0000000000 */
[----:B------:R-:W-:Y:S04]  /*40d40*/  STL [R1+0x1088], R11 ;  /* 0x0010880b01007387 */ /* 0x000fe80000100800 */
[----:B------:R-:W-:Y:S04]  /*40d50*/  STL [R1+0x108c], R10 ;  /* 0x00108c0a01007387 */ /* 0x000fe80000100800 */
[----:B------:R0:W-:Y:S04]  /*40d60*/  STL [R1+0x1090], R6 ;  /* 0x0010900601007387 */ /* 0x0001e80000100800 */
[----:B------:R1:W-:Y:S04]  /*40d70*/  STL [R1+0x1094], R5 ;  /* 0x0010940501007387 */ /* 0x0003e80000100800 */
[----:B------:R4:W-:Y:S04]  /*40d80*/  STL [R1+0x1098], R4 ;  /* 0x0010980401007387 */ /* 0x0009e80000100800 */
[----:B------:R-:W3:Y:S04]  /*40d90*/  LDL R117, [R1+0xb8] ;  /* 0x0000b80001757983 */ /* 0x000ee80000100800 */
[----:B------:R4:W-:Y:S04]  /*40da0*/  STL [R1+0x109c], R3 ;  /* 0x00109c0301007387 */ /* 0x0009e80000100800 */
[----:B------:R-:W3:Y:S04]  /*40db0*/  LDL R116, [R1+0xbc] ;  /* 0x0000bc0001747983 */ /* 0x000ee80000100800 */
[----:B------:R4:W-:Y:S04]  /*40dc0*/  STL [R1+0x10a0], R2 ;  /* 0x0010a00201007387 */ /* 0x0009e80000100800 */
[----:B------:R-:W3:Y:S04]  /*40dd0*/  LDL R115, [R1+0xc0] ;  /* 0x0000c00001737983 */ /* 0x000ee80000100800 */
[----:B------:R4:W-:Y:S04]  /*40de0*/  STL [R1+0x10a4], R0 ;  /* 0x0010a40001007387 */ /* 0x0009e80000100800 */
[----:B------:R-:W3:Y:S04]  /*40df0*/  LDL R114, [R1+0xc4] ;  /* 0x0000c40001727983 */ /* 0x000ee80000100800 */
[----:B------:R-:W3:Y:S04]  /*40e00*/  LDL R105, [R1+0xc8] ;  /* 0x0000c80001697983 */ /* 0x000ee80000100800 */
[----:B0-----:R-:W3:Y:S04]  /*40e10*/  LDL.LU R6, [R1+0x10c4] ;  /* 0x0010c40001067983 */ /* 0x001ee80000300800 */
[----:B------:R-:W3:Y:S04]  /*40e20*/  LDL R103, [R1+0xcc] ;  /* 0x0000cc0001677983 */ /* 0x000ee80000100800 */
[----:B-1----:R-:W3:Y:S04]  /*40e30*/  LDL.LU R5, [R1+0x10c8] ;  /* 0x0010c80001057983 */ /* 0x002ee80000300800 */
        /* <DEDUP_REMOVED lines=8> */
[----:B------:R-:W4:Y:S04]  /*40ec0*/  LDL.LU R107, [R1+0x10b4] ;  /* 0x0010b400016b7983 */ /* 0x000f280000300800 */
[----:B------:R-:W4:Y:S04]  /*40ed0*/  LDL.LU R109, [R1+0x10b8] ;  /* 0x0010b800016d7983 */ /* 0x000f280000300800 */
[----:B------:R-:W4:Y:S01]  /*40ee0*/  LDL.LU R111, [R1+0x10bc] ;  /* 0x0010bc00016f7983 */ /* 0x000f220000300800 */
[----:B------:R-:W-:-:S05]  /*40ef0*/  FADD R9, R98, R9 ;  /* 0x0000000962097221 */ /* 0x000fca0000000000 */
[----:B------:R0:W-:Y:S04]  /*40f00*/  STL [R1+0x10a8], R9 ;  /* 0x0010a80901007387 */ /* 0x0001e80000100800 */
[----:B------:R-:W4:Y:S04]  /*40f10*/  LDL.LU R113, [R1+0x10c0] ;  /* 0x0010c00001717983 */ /* 0x000f280000300800 */
[----:B------:R-:W4:Y:S04]  /*40f20*/  LDL R112, [R1+0xe0] ;  /* 0x0000e00001707983 */ /* 0x000f280000100800 */
[----:B------:R-:W4:Y:S01]  /*40f30*/  LDL R110, [R1+0xe4] ;  /* 0x0000e400016e7983 */ /* 0x000f220000100800 */
[----:B--2---:R-:W-:-:S05]  /*40f40*/  FADD R8, R96, R8 ;  /* 0x0000000860087221 */ /* 0x004fca0000000000 */
[----:B------:R1:W-:Y:S04]  /*40f50*/  STL [R1+0x10ac], R8 ;  /* 0x0010ac0801007387 */ /* 0x0003e80000100800 */
[----:B------:R-:W2:Y:S01]  /*40f60*/  LDL R108, [R1+0xe8] ;  /* 0x0000e800016c7983 */ /* 0x000ea20000100800 */
[----:B---3--:R-:W-:-:S05]  /*40f70*/  FADD R7, R94, R7 ;  /* 0x000000075e077221 */ /* 0x008fca0000000000 */
[----:B------:R3:W-:Y:S04]  /*40f80*/  STL [R1+0x10b0], R7 ;  /* 0x0010b00701007387 */ /* 0x0007e80000100800 */
[----:B------:R-:W2:Y:S04]  /*40f90*/  LDL R106, [R1+0xec] ;  /* 0x0000ec00016a7983 */ /* 0x000ea80000100800 */
[----:B------:R-:W2:Y:S04]  /*40fa0*/  LDL.LU R104, [R1+0x10e8] ;  /* 0x0010e80001687983 */ /* 0x000ea80000300800 */
[----:B------:R-:W2:Y:S04]  /*40fb0*/  LDL R102, [R1+0xf0] ;  /* 0x0000f00001667983 */ /* 0x000ea80000100800 */
[----:B------:R-:W2:Y:S04]  /*40fc0*/  LDL.LU R11, [R1+0x10ec] ;  /* 0x0010ec00010b7983 */ /* 0x000ea80000300800 */
[----:B------:R-:W2:Y:S04]  /*40fd0*/  LDL R100, [R1+0xf4] ;  /* 0x0000f40001647983 */ /* 0x000ea80000100800 */
[----:B------:R-:W2:Y:S04]  /*40fe0*/  LDL.LU R10, [R1+0x10f0] ;  /* 0x0010f000010a7983 */ /* 0x000ea80000300800 */
[----:B------:R-:W2:Y:S04]  /*40ff0*/  LDL R98, [R1+0xf8] ;  /* 0x0000f80001627983 */ /* 0x000ea80000100800 */
[----:B0-----:R-:W2:Y:S04]  /*41000*/  LDL.LU R9, [R1+0x10f4] ;  /* 0x0010f40001097983 */ /* 0x001ea80000300800 */
[----:B------:R-:W2:Y:S04]  /*41010*/  LDL R96, [R1+0xfc] ;  /* 0x0000fc0001607983 */ /* 0x000ea80000100800 */
[----:B-1----:R-:W2:Y:S04]  /*41020*/  LDL.LU R8, [R1+0x10f8] ;  /* 0x0010f80001087983 */ /* 0x002ea80000300800 */
[----:B------:R-:W2:Y:S04]  /*41030*/  LDL R94, [R1+0x100] ;  /* 0x00010000015e7983 */ /* 0x000ea80000100800 */
[----:B---3--:R-:W3:Y:S01]  /*41040*/  LDL.LU R7, [R1+0x10fc] ;  /* 0x0010fc0001077983 */ /* 0x008ee20000300800 */
[----:B------:R-:W-:-:S01]  /*41050*/  FADD R6, R105, R6 ;  /* 0x0000000669067221 */ /* 0x000fc20000000000 */
[----:B------:R-:W-:Y:S01]  /*41060*/  FADD R5, R103, R5 ;  /* 0x0000000567057221 */ /* 0x000fe20000000000 */
[----:B----4-:R-:W-:-:S01]  /*41070*/  FADD R4, R101, R4 ;  /* 0x0000000465047221 */ /* 0x010fc20000000000 */
[----:B------:R-:W-:Y:S01]  /*41080*/  FADD R3, R99, R3 ;  /* 0x0000000363037221 */ /* 0x000fe20000000000 */
[----:B------:R-:W-:-:S01]  /*41090*/  FADD R107, R117, R107 ;  /* 0x0000006b756b7221 */ /* 0x000fc20000000000 */
[----:B------:R-:W-:-:S04]  /*410a0*/  FADD R109, R116, R109 ;  /* 0x0000006d746d7221 */ /* 0x000fc80000000000 */
[----:B------:R0:W-:Y:S01]  /*410b0*/  STL [R1+0x10b4], R107 ;  /* 0x0010b46b01007387 */ /* 0x0001e20000100800 */
[----:B------:R-:W-:-:S03]  /*410c0*/  FADD R111, R115, R111 ;  /* 0x0000006f736f7221 */ /* 0x000fc60000000000 */
[----:B0-----:R-:W4:Y:S04]  /*410d0*/  LDL.LU R107, [R1+0x10e4] ;  /* 0x0010e400016b7983 */ /* 0x001f280000300800 */
[----:B------:R0:W-:Y:S01]  /*410e0*/  STL [R1+0x10b8], R109 ;  /* 0x0010b86d01007387 */ /* 0x0001e20000100800 */
[----:B------:R-:W-:-:S01]  /*410f0*/  FADD R2, R97, R2 ;  /* 0x0000000261027221 */ /* 0x000fc20000000000 */
[----:B------:R-:W-:Y:S02]  /*41100*/  FADD R0, R95, R0 ;  /* 0x000000005f007221 */ /* 0x000fe40000000000 */
[----:B0-----:R-:W4:Y:S01]  /*41110*/  LDL.LU R109, [R1+0x10e0] ;  /* 0x0010e000016d7983 */ /* 0x001f220000300800 */
[----:B------:R-:W-:-:S03]  /*41120*/  FADD R113, R114, R113 ;  /* 0x0000007172717221 */ /* 0x000fc60000000000 */
[----:B------:R0:W-:Y:S04]  /*41130*/  STL [R1+0x10bc], R111 ;  /* 0x0010bc6f01007387 */ /* 0x0001e80000100800 */
[----:B0-----:R-:W4:Y:S04]  /*41140*/  LDL.LU R111, [R1+0x10dc] ;  /* 0x0010dc00016f7983 */ /* 0x001f280000300800 */
[----:B------:R-:W-:Y:S04]  /*41150*/  STL [R1+0x10c0], R113 ;  /* 0x0010c07101007387 */ /* 0x000fe80000100800 */
[----:B------:R0:W-:Y:S04]  /*41160*/  STL [R1+0x10c4], R6 ;  /* 0x0010c40601007387 */ /* 0x0001e80000100800 */
[----:B------:R1:W-:Y:S04]  /*41170*/  STL [R1+0x10c8], R5 ;  /* 0x0010c80501007387 */ /* 0x0003e80000100800 */
[----:B------:R-:W-:Y:S04]  /*41180*/  STL [R1+0x10cc], R4 ;  /* 0x0010cc0401007387 */ /* 0x000fe80000100800 */
[----:B------:R-:W4:Y:S04]  /*41190*/  LDL R105, [R1+0x104] ;  /* 0x0001040001697983 */ /* 0x000f280000100800 */
[----:B------:R-:W-:Y:S04]  /*411a0*/  STL [R1+0x10d0], R3 ;  /* 0x0010d00301007387 */ /* 0x000fe80000100800 */
[----:B0-----:R-:W4:Y:S04]  /*411b0*/  LDL.LU R6, [R1+0x1100] ;  /* 0x0011000001067983 */ /* 0x001f280000300800 */
[----:B------:R-:W-:Y:S04]  /*411c0*/  STL [R1+0x10d4], R2 ;  /* 0x0010d40201007387 */ /* 0x000fe80000100800 */
[----:B------:R-:W4:Y:S04]  /*411d0*/  LDL R103, [R1+0x108] ;  /* 0x0001080001677983 */ /* 0x000f280000100800 */
[----:B------:R0:W-:Y:S04]  /*411e0*/  STL [R1+0x10d8], R0 ;  /* 0x0010d80001007387 */ /* 0x0001e80000100800 */
[----:B-1----:R-:W4:Y:S04]  /*411f0*/  LDL.LU R5, [R1+0x1104] ;  /* 0x0011040001057983 */ /* 0x002f280000300800 */
[----:B------:R-:W4:Y:S04]  /*41200*/  LDL R101, [R1+0x10c] ;  /* 0x00010c0001657983 */ /* 0x000f280000100800 */
[----:B0-----:R-:W4:Y:S04]  /*41210*/  LDL.LU R0, [R1+0x1108] ;  /* 0x0011080001007983 */ /* 0x001f280000300800 */
[----:B------:R-:W4:Y:S04]  /*41220*/  LDL R99, [R1+0x110] ;  /* 0x0001100001637983 */ /* 0x000f280000100800 */
[----:B------:R-:W4:Y:S04]  /*41230*/  LDL.LU R2, [R1+0x110c] ;  /* 0x00110c0001027983 */ /* 0x000f280000300800 */
[----:B------:R-:W4:Y:S04]  /*41240*/  LDL R97, [R1+0x114] ;  /* 0x0001140001617983 */ /* 0x000f280000100800 */
[----:B------:R-:W4:Y:S04]  /*41250*/  LDL.LU R3, [R1+0x1110] ;  /* 0x0011100001037983 */ /* 0x000f280000300800 */
[----:B------:R-:W4:Y:S04]  /*41260*/  LDL R95, [R1+0x118] ;  /* 0x00011800015f7983 */ /* 0x000f280000100800 */
[----:B------:R-:W4:Y:S01]  /*41270*/  LDL.LU R4, [R1+0x1114] ;  /* 0x0011140001047983 */ /* 0x000f220000300800 */
[----:B--2---:R-:W-:-:S01]  /*41280*/  FADD R104, R106, R104 ;  /* 0x000000686a687221 */ /* 0x004fc20000000000 */
[----:B------:R-:W-:Y:S01]  /*41290*/  FADD R11, R102, R11 ;  /* 0x0000000b660b7221 */ /* 0x000fe20000000000 */
[----:B------:R-:W-:-:S01]  /*412a0*/  FADD R10, R100, R10 ;  /* 0x0000000a640a7221 */ /* 0x000fc20000000000 */
[----:B------:R-:W-:Y:S01]  /*412b0*/  FADD R9, R98, R9 ;  /* 0x0000000962097221 */ /* 0x000fe20000000000 */
[----:B------:R-:W-:-:S01]  /*412c0*/  FADD R8, R96, R8 ;  /* 0x0000000860087221 */ /* 0x000fc20000000000 */
[----:B---3--:R-:W-:Y:S01]  /*412d0*/  FADD R7, R94, R7 ;  /* 0x000000075e077221 */ /* 0x008fe20000000000 */
[----:B----4-:R-:W-:-:S01]  /*412e0*/  FADD R107, R108, R107 ;  /* 0x0000006b6c6b7221 */ /* 0x010fc20000000000 */
[----:B------:R-:W-:Y:S01]  /*412f0*/  FADD R109, R110, R109 ;  /* 0x0000006d6e6d7221 */ /* 0x000fe20000000000 */
[----:B------:R-:W-:-:S05]  /*41300*/  FADD R111, R112, R111 ;  /* 0x0000006f706f7221 */ /* 0x000fca0000000000 */
[----:B------:R-:W-:Y:S04]  /*41310*/  STL [R1+0x10dc], R111 ;  /* 0x0010dc6f01007387 */ /* 0x000fe80000100800 */
[----:B------:R-:W-:Y:S04]  /*41320*/  STL [R1+0x10e0], R109 ;  /* 0x0010e06d01007387 */ /* 0x000fe80000100800 */
[----:B------:R-:W-:Y:S04]  /*41330*/  STL [R1+0x10e4], R107 ;  /* 0x0010e46b01007387 */ /* 0x000fe80000100800 */
[----:B------:R-:W-:Y:S04]  /*41340*/  STL [R1+0x10e8], R104 ;  /* 0x0010e86801007387 */ /* 0x000fe80000100800 */
[----:B------:R-:W-:Y:S04]  /*41350*/  STL [R1+0x10ec], R11 ;  /* 0x0010ec0b01007387 */ /* 0x000fe80000100800 */
[----:B------:R0:W-:Y:S04]  /*41360*/  STL [R1+0x10f0], R10 ;  /* 0x0010f00a01007387 */ /* 0x0001e80000100800 */
[----:B------:R-:W2:Y:S01]  /*41370*/  LDL R94, [R1+0x11c] ;  /* 0x00011c00015e7983 */ /* 0x000ea20000100800 */
[----:B------:R-:W-:-:S03]  /*41380*/  FADD R6, R105, R6 ;  /* 0x0000000669067221 */ /* 0x000fc60000000000 */
[----:B------:R-:W-:Y:S04]  /*41390*/  STL [R1+0x10f4], R9 ;  /* 0x0010f40901007387 */ /* 0x000fe80000100800 */
[----:B------:R-:W3:Y:S04]  /*413a0*/  LDL R96, [R1+0x120] ;  /* 0x0001200001607983 */ /* 0x000ee80000100800 */
[----:B------:R-:W-:Y:S01]  /*413b0*/  STL [R1+0x10f8], R8 ;  /* 0x0010f80801007387 */ /* 0x000fe20000100800 */
[----:B------:R-:W-:-:S03]  /*413c0*/  FADD R5, R103, R5 ;  /* 0x0000000567057221 */ /* 0x000fc60000000000 */
[----:B------:R-:W4:Y:S04]  /*413d0*/  LDL R98, [R1+0x124] ;  /* 0x0001240001627983 */ /* 0x000f280000100800 */
[----:B------:R-:W-:Y:S01]  /*413e0*/  STL [R1+0x10fc], R7 ;  /* 0x0010fc0701007387 */ /* 0x000fe20000100800 */
[----:B------:R-:W-:-:S03]  /*413f0*/  FADD R0, R101, R0 ;  /* 0x0000000065007221 */ /* 0x000fc60000000000 */
[----:B------:R-:W4:Y:S04]  /*41400*/  LDL R100, [R1+0x128] ;  /* 0x0001280001647983 */ /* 0x000f280000100800 */
[----:B------:R-:W4:Y:S01]  /*41410*/  LDL R102, [R1+0x12c] ;  /* 0x00012c0001667983 */ /* 0x000f220000100800 */
[----:B------:R-:W-:-:S03]  /*41420*/  FADD R2, R99, R2 ;  /* 0x0000000263027221 */ /* 0x000fc60000000000 */
[----:B0-----:R-:W4:Y:S04]  /*41430*/  LDL R10, [R1+0x130] ;  /* 0x00013000010a7983 */ /* 0x001f280000100800 */
[----:B------:R-:W4:Y:S04]  /*41440*/  LDL R11, [R1+0x134] ;  /* 0x00013400010b7983 */ /* 0x000f280000100800 */
[----:B------:R-:W4:Y:S01]  /*41450*/  LDL R114, [R1+0x138] ;  /* 0x0001380001727983 */ /* 0x000f220000100800 */
[----:B------:R-:W-:-:S03]  /*41460*/  FADD R3, R97, R3 ;  /* 0x0000000361037221 */ /* 0x000fc60000000000 */
[----:B------:R-:W4:Y:S04]  /*41470*/  LDL R112, [R1+0x13c] ;  /* 0x00013c0001707983 */ /* 0x000f280000100800 */
[----:B------:R-:W4:Y:S04]  /*41480*/  LDL R110, [R1+0x140] ;  /* 0x00014000016e7983 */ /* 0x000f280000100800 */
[----:B------:R-:W4:Y:S04]  /*41490*/  LDL R108, [R1+0x144] ;  /* 0x00014400016c7983 */ /* 0x000f280000100800 */
[----:B------:R-:W4:Y:S04]  /*414a0*/  LDL R106, [R1+0x148] ;  /* 0x00014800016a7983 */ /* 0x000f280000100800 */
[----:B------:R-:W2:Y:S04]  /*414b0*/  LDL R104, [R1+0x14c] ;  /* 0x00014c0001687983 */ /* 0x000ea80000100800 */
[----:B------:R0:W-:Y:S04]  /*414c0*/  STL [R1+0x1108], R0 ;  /* 0x0011080001007387 */ /* 0x0001e80000100800 */
[----:B------:R-:W-:Y:S01]  /*414d0*/  STL [R1+0x1100], R6 ;  /* 0x0011000601007387 */ /* 0x000fe20000100800 */
[----:B------:R-:W-:-:S03]  /*414e0*/  FADD R4, R95, R4 ;  /* 0x000000045f047221 */ /* 0x000fc60000000000 */
[----:B0-----:R-:W2:Y:S04]  /*414f0*/  LDL.LU R0, [R1+0x1148] ;  /* 0x0011480001007983 */ /* 0x001ea80000300800 */
[----:B------:R-:W-:Y:S04]  /*41500*/  STL [R1+0x1104], R5 ;  /* 0x0011040501007387 */ /* 0x000fe80000100800 */
[----:B------:R0:W-:Y:S04]  /*41510*/  STL [R1+0x110c], R2 ;  /* 0x00110c0201007387 */ /* 0x0001e80000100800 */
[----:B0-----:R-:W4:Y:S04]  /*41520*/  LDL.LU R2, [R1+0x1144] ;  /* 0x0011440001027983 */ /* 0x001f280000300800 */
[----:B------:R0:W-:Y:S04]  /*41530*/  STL [R1+0x1110], R3 ;  /* 0x0011100301007387 */ /* 0x0001e80000100800 */
[----:B0-----:R-:W4:Y:S04]  /*41540*/  LDL.LU R3, [R1+0x1140] ;  /* 0x0011400001037983 */ /* 0x001f280000300800 */
[----:B------:R-:W3:Y:S04]  /*41550*/  LDL.LU R95, [R1+0x1118] ;  /* 0x00111800015f7983 */ /* 0x000ee80000300800 */
[----:B------:R-:W4:Y:S04]  /*41560*/  LDL.LU R97, [R1+0x111c] ;  /* 0x00111c0001617983 */ /* 0x000f280000300800 */
[----:B------:R-:W4:Y:S04]  /*41570*/  LDL.LU R99, [R1+0x1120] ;  /* 0x0011200001637983 */ /* 0x000f280000300800 */
[----:B------:R0:W-:Y:S04]  /*41580*/  STL [R1+0x1114], R4 ;  /* 0x0011140401007387 */ /* 0x0001e80000100800 */
[----:B------:R-:W4:Y:S04]  /*41590*/  LDL.LU R101, [R1+0x1124] ;  /* 0x0011240001657983 */ /* 0x000f280000300800 */
[----:B------:R-:W4:Y:S04]  /*415a0*/  LDL.LU R9, [R1+0x1128] ;  /* 0x0011280001097983 */ /* 0x000f280000300800 */
[----:B------:R-:W4:Y:S04]  /*415b0*/  LDL.LU R8, [R1+0x112c] ;  /* 0x00112c0001087983 */ /* 0x000f280000300800 */
[----:B------:R-:W4:Y:S04]  /*415c0*/  LDL.LU R7, [R1+0x1130] ;  /* 0x0011300001077983 */ /* 0x000f280000300800 */
[----:B------:R-:W4:Y:S04]  /*415d0*/  LDL.LU R6, [R1+0x1134] ;  /* 0x0011340001067983 */ /* 0x000f280000300800 */
[----:B------:R-:W4:Y:S04]  /*415e0*/  LDL.LU R5, [R1+0x1138] ;  /* 0x0011380001057983 */ /* 0x000f280000300800 */
[----:B0-----:R-:W4:Y:S04]  /*415f0*/  LDL.LU R4, [R1+0x113c] ;  /* 0x00113c0001047983 */ /* 0x001f280000300800 */
        /* <DEDUP_REMOVED lines=11> */
[----:B--2---:R-:W-:-:S01]  /*416b0*/  FADD R0, R104, R0 ;  /* 0x0000000068007221 */ /* 0x004fc20000000000 */
[----:B---3--:R-:W-:-:S02]  /*416c0*/  FADD R95, R94, R95 ;  /* 0x0000005f5e5f7221 */ /* 0x008fc40000000000 */
[----:B------:R-:W2:Y:S01]  /*416d0*/  LDL.LU R94, [R1+0x152c] ;  /* 0x00152c00015e7983 */ /* 0x000ea20000300800 */
[----:B----4-:R-:W-:-:S03]  /*416e0*/  FADD R97, R96, R97 ;  /* 0x0000006160617221 */ /* 0x010fc60000000000 */
[----:B------:R0:W-:Y:S01]  /*416f0*/  STL [R1+0x1118], R95 ;  /* 0x0011185f01007387 */ /* 0x0001e20000100800 */
[----:B------:R-:W-:-:S03]  /*41700*/  FADD R99, R98, R99 ;  /* 0x0000006362637221 */ /* 0x000fc60000000000 */
[----:B0-----:R-:W3:Y:S01]  /*41710*/  LDL.LU R95, [R1+0x1528] ;  /* 0x00152800015f7983 */ /* 0x001ee20000300800 */
[----:B------:R-:W-:-:S03]  /*41720*/  FADD R101, R100, R101 ;  /* 0x0000006564657221 */ /* 0x000fc60000000000 */
[----:B------:R-:W4:Y:S04]  /*41730*/  LDL.LU R96, [R1+0x1524] ;  /* 0x0015240001607983 */ /* 0x000f280000300800 */
[----:B------:R0:W-:Y:S01]  /*41740*/  STL [R1+0x111c], R97 ;  /* 0x00111c6101007387 */ /* 0x0001e20000100800 */
[----:B------:R-:W-:-:S01]  /*41750*/  FADD R9, R102, R9 ;  /* 0x0000000966097221 */ /* 0x000fc20000000000 */
[----:B------:R-:W-:Y:S01]  /*41760*/  FADD R8, R10, R8 ;  /* 0x000000080a087221 */ /* 0x000fe20000000000 */
[----:B------:R-:W-:-:S01]  /*41770*/  FADD R7, R11, R7 ;  /* 0x000000070b077221 */ /* 0x000fc20000000000 */
[----:B0-----:R-:W4:Y:S04]  /*41780*/  LDL.LU R97, [R1+0x1520] ;  /* 0x0015200001617983 */ /* 0x001f280000300800 */
        /* <DEDUP_REMOVED lines=9> */
[----:B------:R-:W-:-:S02]  /*41820*/  FADD R2, R106, R2 ;  /* 0x000000026a027221 */ /* 0x000fc40000000000 */
[----:B0-----:R-:W4:Y:S04]  /*41830*/  LDL.LU R101, [R1+0x1510] ;  /* 0x0015100001657983 */ /* 0x001f280000300800 */
[----:B------:R-:W4:Y:S04]  /*41840*/  LDL.LU R102, [R1+0x150c] ;  /* 0x00150c0001667983 */ /* 0x000f280000300800 */
[----:B------:R0:W-:Y:S04]  /*41850*/  STL [R1+0x1128], R9 ;  /* 0x0011280901007387 */ /* 0x0001e80000100800 */
[----:B------:R1:W-:Y:S04]  /*41860*/  STL [R1+0x112c], R8 ;  /* 0x00112c0801007387 */ /* 0x0003e80000100800 */
[----:B------:R1:W-:Y:S04]  /*41870*/  STL [R1+0x1130], R7 ;  /* 0x0011300701007387 */ /* 0x0003e80000100800 */
[----:B------:R1:W-:Y:S04]  /*41880*/  STL [R1+0x1134], R6 ;  /* 0x0011340601007387 */ /* 0x0003e80000100800 */
[----:B------:R1:W-:Y:S04]  /*41890*/  STL [R1+0x1138], R5 ;  /* 0x0011380501007387 */ /* 0x0003e80000100800 */
[----:B------:R1:W-:Y:S04]  /*418a0*/  STL [R1+0x113c], R4 ;  /* 0x00113c0401007387 */ /* 0x0003e80000100800 */
[----:B------:R-:W2:Y:S04]  /*418b0*/  LDL.LU R104, [R1+0x114c] ;  /* 0x00114c0001687983 */ /* 0x000ea80000300800 */
[----:B------:R1:W-:Y:S04]  /*418c0*/  STL [R1+0x1140], R3 ;  /* 0x0011400301007387 */ /* 0x0003e80000100800 */
[----:B------:R-:W3:Y:S04]  /*418d0*/  LDL.LU R106, [R1+0x1150] ;  /* 0x00115000016a7983 */ /* 0x000ee80000300800 */
[----:B------:R1:W-:Y:S04]  /*418e0*/  STL [R1+0x1144], R2 ;  /* 0x0011440201007387 */ /* 0x0003e80000100800 */
[----:B------:R-:W4:Y:S04]  /*418f0*/  LDL.LU R108, [R1+0x1154] ;  /* 0x00115400016c7983 */ /* 0x000f280000300800 */
[----:B------:R1:W-:Y:S04]  /*41900*/  STL [R1+0x1148], R0 ;  /* 0x0011480001007387 */ /* 0x0003e80000100800 */
[----:B------:R-:W4:Y:S04]  /*41910*/  LDL.LU R110, [R1+0x1158] ;  /* 0x00115800016e7983 */ /* 0x000f280000300800 */
[----:B------:R-:W4:Y:S04]  /*41920*/  LDL.LU R112, [R1+0x115c] ;  /* 0x00115c0001707983 */ /* 0x000f280000300800 */
[----:B------:R-:W4:Y:S04]  /*41930*/  LDL.LU R114, [R1+0x1160] ;  /* 0x0011600001727983 */ /* 0x000f280000300800 */
[----:B------:R-:W4:Y:S04]  /*41940*/  LDL.LU R11, [R1+0x1164] ;  /* 0x00116400010b7983 */ /* 0x000f280000300800 */
[----:B------:R-:W4:Y:S04]  /*41950*/  LDL.LU R10, [R1+0x1168] ;  /* 0x00116800010a7983 */ /* 0x000f280000300800 */
[----:B0-----:R-:W4:Y:S04]  /*41960*/  LDL.LU R9, [R1+0x116c] ;  /* 0x00116c0001097983 */ /* 0x001f280000300800 */
[----:B-1----:R-:W4:Y:S04]  /*41970*/  LDL.LU R8, [R1+0x1170] ;  /* 0x0011700001087983 */ /* 0x002f280000300800 */
[----:B------:R-:W4:Y:S04]  /*41980*/  LDL.LU R7, [R1+0x1174] ;  /* 0x0011740001077983 */ /* 0x000f280000300800 */
[----:B------:R-:W4:Y:S04]  /*41990*/  LDL.LU R6, [R1+0x1178] ;  /* 0x0011780001067983 */ /* 0x000f280000300800 */
[----:B------:R-:W4:Y:S04]  /*419a0*/  LDL.LU R5, [R1+0x117c] ;  /* 0x00117c0001057983 */ /* 0x000f280000300800 */
[----:B------:R-:W4:Y:S04]  /*419b0*/  LDL.LU R4, [R1+0x1180] ;  /* 0x0011800001047983 */ /* 0x000f280000300800 */
[----:B------:R-:W4:Y:S04]  /*419c0*/  LDL.LU R3, [R1+0x1184] ;  /* 0x0011840001037983 */ /* 0x000f280000300800 */
[----:B------:R-:W4:Y:S04]  /*419d0*/  LDL.LU R2, [R1+0x1188] ;  /* 0x0011880001027983 */ /* 0x000f280000300800 */
[----:B------:R-:W4:Y:S01]  /*419e0*/  LDL.LU R0, [R1+0x118c] ;  /* 0x00118c0001007983 */ /* 0x000f220000300800 */
[----:B--2---:R-:W-:-:S03]  /*419f0*/  FADD R104, R103, R104 ;  /* 0x0000006867687221 */ /* 0x004fc60000000000 */
[----:B------:R-:W2:Y:S04]  /*41a00*/  LDL.LU R103, [R1+0x1508] ;  /* 0x0015080001677983 */ /* 0x000ea80000300800 */
[----:B------:R0:W-:Y:S01]  /*41a10*/  STL [R1+0x114c], R104 ;  /* 0x00114c6801007387 */ /* 0x0001e20000100800 */
[----:B---3--:R-:W-:-:S03]  /*41a20*/  FADD R106, R105, R106 ;  /* 0x0000006a696a7221 */ /* 0x008fc60000000000 */
[----:B0-----:R-:W3:Y:S01]  /*41a30*/  LDL.LU R104, [R1+0x1504] ;  /* 0x0015040001687983 */ /* 0x001ee20000300800 */
[----:B----4-:R-:W-:-:S03]  /*41a40*/  FADD R108, R107, R108 ;  /* 0x0000006c6b6c7221 */ /* 0x010fc60000000000 */
[----:B------:R-:W4:Y:S04]  /*41a50*/  LDL.LU R105, [R1+0x1500] ;  /* 0x0015000001697983 */ /* 0x000f280000300800 */
[----:B------:R0:W-:Y:S01]  /*41a60*/  STL [R1+0x1150], R106 ;  /* 0x0011506a01007387 */ /* 0x0001e20000100800 */
[----:B------:R-:W-:-:S01]  /*41a70*/  FADD R110, R109, R110 ;  /* 0x0000006e6d6e7221 */ /* 0x000fc20000000000 */
[----:B------:R-:W-:Y:S02]  /*41a80*/  FADD R112, R111, R112 ;  /* 0x000000706f707221 */ /* 0x000fe40000000000 */
        /* <DEDUP_REMOVED lines=24> */
[----:B------:R0:W-:Y:S04]  /*41c10*/  STL [R1+0x1164], R11 ;  /* 0x0011640b01007387 */ /* 0x0001e80000100800 */
[----:B------:R1:W-:Y:S04]  /*41c20*/  STL [R1+0x1168], R10 ;  /* 0x0011680a01007387 */ /* 0x0003e80000100800 */
[----:B------:R1:W-:Y:S04]  /*41c30*/  STL [R1+0x116c], R9 ;  /* 0x00116c0901007387 */ /* 0x0003e80000100800 */
[----:B------:R1:W-:Y:S04]  /*41c40*/  STL [R1+0x1170], R8 ;  /* 0x0011700801007387 */ /* 0x0003e80000100800 */
[----:B------:R1:W-:Y:S01]  /*41c50*/  STL [R1+0x1174], R7 ;  /* 0x0011740701007387 */ /* 0x0003e20000100800 */
[----:B------:R-:W-:-:S03]  /*41c60*/  FADD R0, R124, R0 ;  /* 0x000000007c007221 */ /* 0x000fc60000000000 */
        /* <DEDUP_REMOVED lines=23> */
[----:B--2---:R-:W-:-:S01]  /*41de0*/  FADD R119, R125, R119 ;  /* 0x000000777d777221 */ /* 0x004fc20000000000 */
[----:B---3--:R-:W-:-:S04]  /*41df0*/  FADD R118, R126, R118 ;  /* 0x000000767e767221 */ /* 0x008fc80000000000 */
        /* <DEDUP_REMOVED lines=28> */
[----:B0-----:R-:W4:Y:S01]  /*41fc0*/  LDL.LU R119, [R1+0x11d4] ;  /* 0x0011d40001777983 */ /* 0x001f220000300800 */
[----:B------:R-:W-:-:S03]  /*41fd0*/  FADD R0, R141, R0 ;  /* 0x000000008d007221 */ /* 0x000fc60000000000 */
[----:B------:R0:W-:Y:S04]  /*41fe0*/  STL [R1+0x11c8], R3 ;  /* 0x0011c80301007387 */ /* 0x0001e80000100800 */
[----:B-1----:R-:W4:Y:S04]  /*41ff0*/  LDL.LU R118, [R1+0x11d8] ;  /* 0x0011d80001767983 */ /* 0x002f280000300800 */
[----:B------:R1:W-:Y:S04]  /*42000*/  STL [R1+0x11cc], R2 ;  /* 0x0011cc0201007387 */ /* 0x0003e80000100800 */
[----:B--2---:R-:W2:Y:S04]  /*42010*/  LDL.LU R117, [R1+0x11dc] ;  /* 0x0011dc0001757983 */ /* 0x004ea80000300800 */
[----:B------:R1:W-:Y:S04]  /*42020*/  STL [R1+0x11d0], R0 ;  /* 0x0011d00001007387 */ /* 0x0003e80000100800 */
[----:B---3--:R-:W3:Y:S04]  /*42030*/  LDL.LU R116, [R1+0x11e0] ;  /* 0x0011e00001747983 */ /* 0x008ee80000300800 */
[----:B----4-:R-:W4:Y:S04]  /*42040*/  LDL.LU R115, [R1+0x11e4] ;  /* 0x0011e40001737983 */ /* 0x010f280000300800 */
        /* <DEDUP_REMOVED lines=9> */
[----:B0-----:R-:W4:Y:S04]  /*420e0*/  LDL.LU R3, [R1+0x120c] ;  /* 0x00120c0001037983 */ /* 0x001f280000300800 */
[----:B-1----:R-:W4:Y:S04]  /*420f0*/  LDL.LU R2, [R1+0x1210] ;  /* 0x0012100001027983 */ /* 0x002f280000300800 */
[----:B------:R-:W4:Y:S01]  /*42100*/  LDL.LU R0, [R1+0x1214] ;  /* 0x0012140001007983 */ /* 0x000f220000300800 */
[----:B------:R-:W-:-:S01]  /*42110*/  FADD R119, R142, R119 ;  /* 0x000000778e777221 */ /* 0x000fc20000000000 */
[----:B------:R-:W-:-:S04]  /*42120*/  FADD R118, R143, R118 ;  /* 0x000000768f767221 */ /* 0x000fc80000000000 */
        /* <DEDUP_REMOVED lines=416> */
[----:B------:R0:W-:Y:S01]  /*43b30*/  STL [R1+0x1404], R115 ;  /* 0x0014047301007387 */ /* 0x0001e20000100800 */
        /* <DEDUP_REMOVED lines=22> */
[----:B------:R-:W4:Y:S04]  /*43ca0*/  LDL.LU R116, [R1+0x143c] ;  /* 0x00143c0001747983 */ /* 0x000f280000300800 */
[----:B------:R0:W-:Y:S04]  /*43cb0*/  STL [R1+0x1430], R2 ;  /* 0x0014300201007387 */ /* 0x0001e80000100800 */
[----:B------:R-:W4:Y:S04]  /*43cc0*/  LDL.LU R117, [R1+0x1440] ;  /* 0x0014400001757983 */ /* 0x000f280000300800 */
[----:B------:R0:W-:Y:S04]  /*43cd0*/  STL [R1+0x1434], R0 ;  /* 0x0014340001007387 */ /* 0x0001e80000100800 */
[----:B------:R-:W4:Y:S04]  /*43ce0*/  LDL.LU R118, [R1+0x1444] ;  /* 0x0014440001767983 */ /* 0x000f280000300800 */
[----:B------:R-:W4:Y:S04]  /*43cf0*/  LDL.LU R119, [R1+0x1448] ;  /* 0x0014480001777983 */ /* 0x000f280000300800 */
[----:B-1----:R-:W4:Y:S04]  /*43d00*/  LDL.LU R11, [R1+0x144c] ;  /* 0x00144c00010b7983 */ /* 0x002f280000300800 */
[----:B--2---:R-:W2:Y:S04]  /*43d10*/  LDL.LU R10, [R1+0x1450] ;  /* 0x00145000010a7983 */ /* 0x004ea80000300800 */
[----:B---3--:R-:W3:Y:S04]  /*43d20*/  LDL.LU R9, [R1+0x1454] ;  /* 0x0014540001097983 */ /* 0x008ee80000300800 */
[----:B----4-:R-:W4:Y:S04]  /*43d30*/  LDL.LU R8, [R1+0x1458] ;  /* 0x0014580001087983 */ /* 0x010f280000300800 */
[----:B------:R-:W4:Y:S04]  /*43d40*/  LDL.LU R7, [R1+0x145c] ;  /* 0x00145c0001077983 */ /* 0x000f280000300800 */
[----:B------:R-:W4:Y:S04]  /*43d50*/  LDL.LU R6, [R1+0x1460] ;  /* 0x0014600001067983 */ /* 0x000f280000300800 */
[----:B------:R-:W4:Y:S04]  /*43d60*/  LDL.LU R5, [R1+0x1464] ;  /* 0x0014640001057983 */ /* 0x000f280000300800 */
[----:B------:R-:W4:Y:S04]  /*43d70*/  LDL.LU R4, [R1+0x1468] ;  /* 0x0014680001047983 */ /* 0x000f280000300800 */
[----:B0-----:R-:W4:Y:S04]  /*43d80*/  LDL.LU R3, [R1+0x146c] ;  /* 0x00146c0001037983 */ /* 0x001f280000300800 */
[----:B------:R-:W4:Y:S04]  /*43d90*/  LDL.LU R2, [R1+0x1470] ;  /* 0x0014700001027983 */ /* 0x000f280000300800 */
[----:B------:R-:W4:Y:S04]  /*43da0*/  LDL.LU R0, [R1+0x1474] ;  /* 0x0014740001007983 */ /* 0x000f280000300800 */
[----:B------:R-:W4:Y:S01]  /*43db0*/  LDL.LU R12, [R1+0x1478] ;  /* 0x00147800010c7983 */ /* 0x000f220000300800 */
[----:B------:R-:W-:-:S05]  /*43dc0*/  FADD R115, R103, R115 ;  /* 0x0000007367737221 */ /* 0x000fca0000000000 */
[----:B------:R0:W-:Y:S01]  /*43dd0*/  STL [R1+0x1438], R115 ;  /* 0x0014387301007387 */ /* 0x0001e20000100800 */
[----:B------:R-:W-:-:S03]  /*43de0*/  FADD R116, R104, R116 ;  /* 0x0000007468747221 */ /* 0x000fc60000000000 */
[----:B0-----:R-:W4:Y:S01]  /*43df0*/  LDL.LU R115, [R1+0x14d8] ;  /* 0x0014d80001737983 */ /* 0x001f220000300800 */
[----:B------:R-:W-:-:S03]  /*43e00*/  FADD R117, R105, R117 ;  /* 0x0000007569757221 */ /* 0x000fc60000000000 */
[----:B------:R0:W-:Y:S01]  /*43e10*/  STL [R1+0x143c], R116 ;  /* 0x00143c7401007387 */ /* 0x0001e20000100800 */
[----:B------:R-:W-:-:S01]  /*43e20*/  FADD R118, R106, R118 ;  /* 0x000000766a767221 */ /* 0x000fc20000000000 */
[----:B------:R-:W-:Y:S02]  /*43e30*/  FADD R119, R107, R119 ;  /* 0x000000776b777221 */ /* 0x000fe40000000000 */
[----:B0-----:R-:W4:Y:S04]  /*43e40*/  LDL.LU R116, [R1+0x14d4] ;  /* 0x0014d40001747983 */ /* 0x001f280000300800 */
[----:B------:R0:W-:Y:S04]  /*43e50*/  STL [R1+0x1440], R117 ;  /* 0x0014407501007387 */ /* 0x0001e80000100800 */
[----:B0-----:R-:W4:Y:S04]  /*43e60*/  LDL.LU R117, [R1+0x14d0] ;  /* 0x0014d00001757983 */ /* 0x001f280000300800 */
[----:B------:R0:W-:Y:S04]  /*43e70*/  STL [R1+0x1444], R118 ;  /* 0x0014447601007387 */ /* 0x0001e80000100800 */
[----:B0-----:R-:W4:Y:S04]  /*43e80*/  LDL.LU R118, [R1+0x14cc] ;  /* 0x0014cc0001767983 */ /* 0x001f280000300800 */
[----:B------:R0:W-:Y:S04]  /*43e90*/  STL [R1+0x1448], R119 ;  /* 0x0014487701007387 */ /* 0x0001e80000100800 */
[----:B0-----:R-:W4:Y:S01]  /*43ea0*/  LDL.LU R119, [R1+0x14c8] ;  /* 0x0014c80001777983 */ /* 0x001f220000300800 */
[----:B------:R-:W-:-:S01]  /*43eb0*/  FADD R11, R108, R11 ;  /* 0x0000000b6c0b7221 */ /* 0x000fc20000000000 */
[----:B--2---:R-:W-:Y:S01]  /*43ec0*/  FADD R10, R109, R10 ;  /* 0x0000000a6d0a7221 */ /* 0x004fe20000000000 */
[----:B---3--:R-:W-:-:S01]  /*43ed0*/  FADD R9, R110, R9 ;  /* 0x000000096e097221 */ /* 0x008fc20000000000 */
[----:B----4-:R-:W-:-:S02]  /*43ee0*/  FADD R8, R111, R8 ;  /* 0x000000086f087221 */ /* 0x010fc40000000000 */
[----:B------:R0:W-:Y:S01]  /*43ef0*/  STL [R1+0x144c], R11 ;  /* 0x00144c0b01007387 */ /* 0x0001e20000100800 */
[----:B------:R-:W-:-:S01]  /*43f00*/  FADD R7, R112, R7 ;  /* 0x0000000770077221 */ /* 0x000fc20000000000 */
[----:B------:R-:W-:Y:S01]  /*43f10*/  FADD R6, R113, R6 ;  /* 0x0000000671067221 */ /* 0x000fe20000000000 */
[----:B------:R-:W-:-:S01]  /*43f20*/  FADD R5, R114, R5 ;  /* 0x0000000572057221 */ /* 0x000fc20000000000 */
[----:B0-----:R0:W5:Y:S04]  /*43f30*/  LDL.LU R11, [R1+0x14c4] ;  /* 0x0014c400010b7983 */ /* 0x0011680000300800 */
        /* <DEDUP_REMOVED lines=11> */
[----:B-1----:R0:W5:Y:S01]  /*43ff0*/  LDL.LU R5, [R1+0x14ac] ;  /* 0x0014ac0001057983 */ /* 0x0021620000300800 */
[----:B------:R-:W-:Y:S01]  /*44000*/  UMOV UR6, URZ ;  /* 0x0000003f00067c82 */ /* 0x000fe20008000000 */
[----:B------:R-:W-:-:S05]  /*44010*/  FADD R4, R115, R4 ;  /* 0x0000000473047221 */ /* 0x000fca0000000000 */
[----:B------:R1:W-:Y:S01]  /*44020*/  STL [R1+0x1468], R4 ;  /* 0x0014680401007387 */ /* 0x0003e20000100800 */
[----:B------:R-:W-:-:S03]  /*44030*/  FADD R3, R116, R3 ;  /* 0x0000000374037221 */ /* 0x000fc60000000000 */
[----:B-1----:R0:W5:Y:S04]  /*44040*/  LDL.LU R4, [R1+0x14a8] ;  /* 0x0014a80001047983 */ /* 0x0021680000300800 */
        /* <DEDUP_REMOVED lines=9> */
[----:B------:R0:W-:Y:S02]  /*440e0*/  STL [R1+0x1478], R12 ;  /* 0x0014780c01007387 */ /* 0x0001e40000100800 */
.L_x_28:
[----:B------:R-:W-:Y:S05]  /*440f0*/  @!P1 BRA `(.L_x_29) ;  /* 0x0000000000049947 */ /* 0x000fea0003800000 */
[----:B------:R-:W-:Y:S01]  /*44100*/  BPT.TRAP 0x1 ;  /* 0x000000040000795c */ /* 0x000fe20000300000 */
.L_x_29:
[----:B0-----:R-:W2:Y:S04]  /*44110*/  LDL R12, [R1+0x1484] ;  /* 0x00148400010c7983 */ /* 0x001ea80000100800 */
[----:B-----5:R0:W-:Y:S04]  /*44120*/  STL [R1+0x149c], R0 ;  /* 0x00149c0001007387 */ /* 0x0201e80000100800 */
[----:B0-----:R-:W3:Y:S01]  /*44130*/  LDL R0, [R1+0x1488] ;  /* 0x0014880001007983 */ /* 0x001ee20000100800 */
[----:B--2---:R-:W-:Y:S01]  /*44140*/  ISETP.NE.AND P0, PT, R12, RZ, PT ;  /* 0x000000ff0c00720c */ /* 0x004fe20003f05270 */
[----:B------:R-:W-:-:S12]  /*44150*/  IMAD.U32 R12, RZ, RZ, UR30 ;  /* 0x0000001eff0c7e24 */ /* 0x000fd8000f8e00ff */
[----:B------:R-:W-:-:S05]  /*44160*/  @P0 LEA R12, R12, UR14, 0x3 ;  /* 0x0000000e0c0c0c11 */ /* 0x000fca000f8e18ff */
[----:B------:R-:W-:-:S05]  /*44170*/  @P0 VIADD R12, R12, 0x10 ;  /* 0x000000100c0c0836 */ /* 0x000fca0000000000 */
[----:B---3--:R-:W-:Y:S02]  /*44180*/  @P0 PRMT R12, R0, 0x654, R12 ;  /* 0x00000654000c0816 */ /* 0x008fe4000000000c */
[----:B------:R0:W5:Y:S01]  /*44190*/  LDL.LU R0, [R1+0x149c] ;  /* 0x00149c0001007983 */ /* 0x0001620000300800 */
[----:B------:R-:W-:Y:S01]  /*441a0*/  UISETP.GT.U32.AND UP0, UPT, UR7, 0x1, UPT ;  /* 0x000000010700788c */ /* 0x000fe2000bf04070 */
[----:B------:R0:W-:Y:S05]  /*441b0*/  @P0 SYNCS.ARRIVE.TRANS64.RED.A1T0 RZ, [R12+URZ], RZ ;  /* 0x000000ff0cff09a7 */ /* 0x0001ea000810043f */
[----:B------:R-:W-:-:S13]  /*441c0*/  PLOP3.LUT P0, PT, PT, PT, UP0, 0x80, 0x0 ;  /* 0x000000000000781c */ /* 0x000fda0003f0f008 */
[----:B0-----:R-:W-:Y:S05]  /*441d0*/  @P0 BRA `(.L_x_30) ;  /* 0x0000000000040947 */ /* 0x001fea0003800000 */
[----:B------:R-:W-:Y:S01]  /*441e0*/  BPT.TRAP 0x1 ;  /* 0x000000040000795c */ /* 0x000fe20000300000 */
.L_x_30:
[----:B------:R-:W-:Y:S02]  /*441f0*/  UISETP.GT.AND UP2, UPT, UR31, 0x1, UPT ;  /* 0x000000011f00788c */ /* 0x000fe4000bf44270 */
[----:B------:R-:W-:Y:S02]  /*44200*/  UIADD3 UR32, UR32, 0x1, URZ ;  /* 0x0000000120207890 */ /* 0x000fe4000fffe03f */
[----:B------:R-:W-:Y:S02]  /*44210*/  UIADD3 UR30, UR30, 0x1, URZ ;  /* 0x000000011e1e7890 */ /* 0x000fe4000fffe03f */
[----:B------:R-:W-:Y:S01]  /*44220*/  PLOP3.LUT P0, PT, PT, PT, UP2, 0x80, 0x0 ;  /* 0x000000000000781c */ /* 0x000fe20003f0f028 */
[----:B------:R-:W-:Y:S02]  /*44230*/  UISETP.NE.AND UP0, UPT, UR32, 0x2, UPT ;  /* 0x000000022000788c */ /* 0x000fe4000bf05270 */
[----:B------:R-:W-:Y:S02]  /*44240*/  UISETP.NE.AND UP1, UPT, UR30, 0x2, UPT ;  /* 0x000000021e00788c */ /* 0x000fe4000bf25270 */
[----:B------:R-:W-:-:S02]  /*44250*/  USEL UR17, URZ, 0x1, UP0 ;  /* 0x000000013f117887 */ /* 0x000fc40008000000 */
[----:B------:R-:W-:Y:S02]  /*44260*/  UIADD3 UR31, UR31, -0x1, URZ ;  /* 0xffffffff1f1f7890 */ /* 0x000fe4000fffe03f */
[----:B------:R-:W-:Y:S02]  /*44270*/  USEL UR32, UR32, URZ, UP0 ;  /* 0x0000003f20207287 */ /* 0x000fe40008000000 */
[----:B------:R-:W-:Y:S01]  /*44280*/  LOP3.LUT R11, R11, UR17, RZ, 0x3c, !PT ;  /* 0x000000110b0b7c12 */ /* 0x000fe2000f8e3cff */
[----:B------:R-:W-:Y:S01]  /*44290*/  USEL UR30, UR30, URZ, UP1 ;  /* 0x0000003f1e1e7287 */ /* 0x000fe20008800000 */
[----:B------:R-:W-:Y:S01]  /*442a0*/  UMOV UR17, 0x1 ;  /* 0x0000000100117882 */ /* 0x000fe20000000000 */
[----:B------:R-:W-:Y:S10]  /*442b0*/  @P0 BRA `(.L_x_31) ;  /* 0xfffffdcc00440947 */ /* 0x000ff4000383ffff */
.L_x_23:
[----:B------:R-:W-:-:S04]  /*442c0*/  UISETP.NE.AND UP0, UPT, UR6, URZ, UPT ;  /* 0x0000003f0600728c */ /* 0x000fc8000bf05270 */
[----:B------:R-:W-:-:S06]  /*442d0*/  USEL UR6, URZ, 0x1, !UP0 ;  /* 0x000000013f067887 */ /* 0x000fcc000c000000 */
[----:B------:R-:W-:-:S13]  /*442e0*/  ISETP.NE.AND P0, PT, RZ, UR6, PT ;  /* 0x00000006ff007c0c */ /* 0x000fda000bf05270 */
[----:B------:R-:W-:Y:S05]  /*442f0*/  @!P0 BRA `(.L_x_32) ;  /* 0x000000b800a08947 */ /* 0x000fea0003800000 */
[----:B------:R0:W-:Y:S04]  /*44300*/  STL [R1+0x15ec], R45 ;  /* 0x0015ec2d01007387 */ /* 0x0001e80000100800 */
[----:B0-----:R-:W2:Y:S04]  /*44310*/  LDL.LU R45, [R1+0x780] ;  /* 0x00078000012d7983 */ /* 0x001ea80000300800 */
[----:B------:R0:W-:Y:S04]  /*44320*/  STL [R1+0x15e8], R46 ;  /* 0x0015e82e01007387 */ /* 0x0001e80000100800 */
[----:B0-----:R-:W4:Y:S04]  /*44330*/  LDL.LU R46, [R1+0x784] ;  /* 0x00078400012e7983 */ /* 0x001f280000300800 */
[----:B------:R0:W-:Y:S04]  /*44340*/  STL [R1+0x15e4], R47 ;  /* 0x0015e42f01007387 */ /* 0x0001e80000100800 */
[----:B0-----:R-:W3:Y:S04]  /*44350*/  LDL.LU R47, [R1+0x788] ;  /* 0x00078800012f7983 */ /* 0x001ee80000300800 */
        /* <DEDUP_REMOVED lines=44> */
[----:B------:R-:W3:Y:S04]  /*44620*/  LDL.LU R11, [R1+0x86c] ;  /* 0x00086c00010b7983 */ /* 0x000ee80000300800 */
[----:B------:R-:W3:Y:S04]  /*44630*/  LDL.LU R12, [R1+0x968] ;  /* 0x00096800010c7983 */ /* 0x000ee80000300800 */
        /* <DEDUP_REMOVED lines=100> */
[----:B-----5:R0:W-:Y:S04]  /*44c80*/  STL [R1+0x14c0], R10 ;  /* 0x0014c00a01007387 */ /* 0x0201e80000100800 */
        /* <DEDUP_REMOVED lines=16> */
[----:B-1----:R-:W3:Y:S04]  /*44d90*/  LDL.LU R2, [R1+0x7e8] ;  /* 0x0007e80001027983 */ /* 0x002ee80000300800 */
[----:B------:R0:W-:Y:S04]  /*44da0*/  STL [R1+0x149c], R0 ;  /* 0x00149c0001007387 */ /* 0x0001e80000100800 */
[----:B0-----:R-:W3:Y:S01]  /*44db0*/  LDL.LU R0, [R1+0x7e4] ;  /* 0x0007e40001007983 */ /* 0x001ee20000300800 */
[----:B--2---:R-:W-:Y:S01]  /*44dc0*/  FADD R13, R45, R13 ;  /* 0x0000000d2d0d7221 */ /* 0x004fe20000000000 */
[----:B----4-:R-:W-:Y:S01]  /*44dd0*/  FADD R14, R46, R14 ;  /* 0x0000000e2e0e7221 */ /* 0x010fe20000000000 */
[----:B---3--:R-:W-:Y:S01]  /*44de0*/  FADD R15, R47, R15 ;  /* 0x0000000f2f0f7221 */ /* 0x008fe20000000000 */
[----:B------:R-:W2:Y:S01]  /*44df0*/  LDL.LU R45, [R1+0x15ec] ;  /* 0x0015ec00012d7983 */ /* 0x000ea20000300800 */
[----:B------:R-:W-:Y:S01]  /*44e00*/  FADD R16, R48, R16 ;  /* 0x0000001030107221 */ /* 0x000fe20000000000 */
[----:B------:R-:W-:-:S02]  /*44e10*/  FADD R17, R49, R17 ;  /* 0x0000001131117221 */ /* 0x000fc40000000000 */
[----:B------:R-:W3:Y:S01]  /*44e20*/  LDL.LU R46, [R1+0x15e8] ;  /* 0x0015e800012e7983 */ /* 0x000ee20000300800 */
[----:B------:R-:W-:-:S03]  /*44e30*/  FADD R18, R50, R18 ;  /* 0x0000001232127221 */ /* 0x000fc60000000000 */
[----:B------:R-:W4:Y:S01]  /*44e40*/  LDL.LU R47, [R1+0x15e4] ;  /* 0x0015e400012f7983 */ /* 0x000f220000300800 */
        /* <DEDUP_REMOVED lines=44> */
[----:B------:R-:W-:Y:S01]  /*45110*/  FADD R106, R107, R106 ;  /* 0x0000006a6b6a7221 */ /* 0x000fe20000000000 */
        /* <DEDUP_REMOVED lines=22> */
[----:B------:R-:W-:-:S05]  /*45280*/  FADD R10, R9, R10 ;  /* 0x0000000a090a7221 */ /* 0x000fca0000000000 */
        /* <DEDUP_REMOVED lines=30> */
[----:B------:R-:W-:Y:S01]  /*45470*/  FADD R231, R2, R231 ;  /* 0x000000e702e77221 */ /* 0x000fe20000000000 */
[----:B------:R-:W-:-:S02]  /*45480*/  FADD R230, R0, R230 ;  /* 0x000000e600e67221 */ /* 0x000fc40000000000 */
[----:B------:R-:W4:Y:S04]  /*45490*/  LDL.LU R0, [R1+0x870] ;  /* 0x0008700001007983 */ /* 0x000f280000300800 */
[----:B------:R3:W-:Y:S04]  /*454a0*/  STL [R1+0x960], R72 ;  /* 0x0009604801007387 */ /* 0x0007e80000100800 */
[----:B------:R-:W4:Y:S04]  /*454b0*/  LDL.LU R2, [R1+0x96c] ;  /* 0x00096c0001027983 */ /* 0x000f280000300800 */
        /* <DEDUP_REMOVED lines=10> */
[----:B------:R-:W4:Y:S04]  /*45560*/  LDL.LU R119, [R1+0x884] ;  /* 0x0008840001777983 */ /* 0x000f280000300800 */
        /* <DEDUP_REMOVED lines=16> */
[----:B--2---:R-:W2:Y:S04]  /*45670*/  LDL.LU R102, [R1+0x9a0] ;  /* 0x0009a00001667983 */ /* 0x004ea80000300800 */
        /* <DEDUP_REMOVED lines=11> */
[----:B---3--:R-:W3:Y:S04]  /*45730*/  LDL.LU R90, [R1+0x9b8] ;  /* 0x0009b800015a7983 */ /* 0x008ee80000300800 */
        /* <DEDUP_REMOVED lines=22> */
[----:B----4-:R-:W-:-:S05]  /*458a0*/  FADD R2, R0, R2 ;  /* 0x0000000200027221 */ /* 0x010fca0000000000 */
[----:B------:R0:W-:Y:S01]  /*458b0*/  STL [R1+0x96c], R2 ;  /* 0x00096c0201007387 */ /* 0x0001e20000100800 */
[----:B------:R-:W-:-:S05]  /*458c0*/  FADD R4, R3, R4 ;  /* 0x0000000403047221 */ /* 0x000fca0000000000 */
        /* <DEDUP_REMOVED lines=23> */
[----:B--2---:R-:W-:-:S05]  /*45a40*/  FADD R102, R103, R102 ;  /* 0x0000006667667221 */ /* 0x004fca0000000000 */
        /* <DEDUP_REMOVED lines=11> */
[----:B---3--:R-:W-:-:S05]  /*45b00*/  FADD R90, R91, R90 ;  /* 0x0000005a5b5a7221 */ /* 0x008fca0000000000 */
        /* <DEDUP_REMOVED lines=17> */
[----:B------:R-:W-:-:S03]  /*45c20*/  FADD R72, R73, R72 ;  /* 0x0000004849487221 */ /* 0x000fc60000000000 */
[----:B------:R-:W3:Y:S04]  /*45c30*/  LDL.LU R0, [R1+0x8ec] ;  /* 0x0008ec0001007983 */ /* 0x000ee80000300800 */
[----:B------:R3:W-:Y:S01]  /*45c40*/  STL [R1+0x9dc], R72 ;  /* 0x0009dc4801007387 */ /* 0x0007e20000100800 */
[----:B------:R-:W-:-:S03]  /*45c50*/  FADD R70, R71, R70 ;  /* 0x0000004647467221 */ /* 0x000fc60000000000 */
[----:B0-----:R-:W3:Y:S04]  /*45c60*/  LDL.LU R2, [R1+0x9e8] ;  /* 0x0009e80001027983 */ /* 0x001ee80000300800 */
[----:B------:R0:W-:Y:S01]  /*45c70*/  STL [R1+0x9e0], R70 ;  /* 0x0009e04601007387 */ /* 0x0001e20000100800 */
[----:B------:R-:W-:-:S03]  /*45c80*/  FADD R12, R11, R12 ;  /* 0x0000000c0b0c7221 */ /* 0x000fc60000000000 */
[----:B------:R-:W3:Y:S04]  /*45c90*/  LDL.LU R3, [R1+0x8f0] ;  /* 0x0008f00001037983 */ /* 0x000ee80000300800 */
[----:B------:R0:W-:Y:S04]  /*45ca0*/  STL [R1+0x9e4], R12 ;  /* 0x0009e40c01007387 */ /* 0x0001e80000100800 */
[----:B-1----:R-:W3:Y:S04]  /*45cb0*/  LDL.LU R4, [R1+0x9ec] ;  /* 0x0009ec0001047983 */ /* 0x002ee80000300800 */
[----:B------:R-:W3:Y:S04]  /*45cc0*/  LDL.LU R5, [R1+0x8f4] ;  /* 0x0008f40001057983 */ /* 0x000ee80000300800 */
        /* <DEDUP_REMOVED lines=54> */
[----:B0-----:R-:W3:Y:S04]  /*46030*/  LDL.LU R70, [R1+0xa5c] ;  /* 0x000a5c0001467983 */ /* 0x001ee80000300800 */
[----:B------:R-:W3:Y:S04]  /*46040*/  LDL.LU R11, [R1+0x664] ;  /* 0x00066400010b7983 */ /* 0x000ee80000300800 */
[----:B------:R-:W3:Y:S01]  /*46050*/  LDL.LU R12, [R1+0xa60] ;  /* 0x000a6000010c7983 */ /* 0x000ee20000300800 */
[----:B------:R-:W-:-:S05]  /*46060*/  FADD R2, R0, R2 ;  /* 0x0000000200027221 */ /* 0x000fca0000000000 */
[----:B------:R0:W-:Y:S01]  /*46070*/  STL [R1+0x9e8], R2 ;  /* 0x0009e80201007387 */ /* 0x0001e20000100800 */
[----:B------:R-:W-:Y:S01]  /*46080*/  FADD R4, R3, R4 ;  /* 0x0000000403047221 */ /* 0x000fe20000000000 */
[----:B----4-:R-:W-:-:S04]  /*46090*/  FADD R6, R5, R6 ;  /* 0x0000000605067221 */ /* 0x010fc80000000000 */
        /* <DEDUP_REMOVED lines=33> */
[----:B---3--:R-:W-:-:S03]  /*462b0*/  FADD R90, R91, R90 ;  /* 0x0000005a5b5a7221 */ /* 0x008fc60000000000 */
        /* <DEDUP_REMOVED lines=1269> */
[----:B--2---:R-:W2:Y:S04]  /*4b210*/  LDL.LU R6, [R1+0xf44] ;  /* 0x000f440001067983 */ /* 0x004ea80000300800 */
[----:B------:R-:W2:Y:S04]  /*4b220*/  LDL.LU R7, [R1+0x24c] ;  /* 0x00024c0001077983 */ /* 0x000ea80000300800 */
        /* <DEDUP_REMOVED lines=58> */
[----:B--2---:R-:W-:-:S04]  /*4b5d0*/  FADD R6, R5, R6 ;  /* 0x0000000605067221 */ /* 0x004fc80000000000 */
        /* <DEDUP_REMOVED lines=245> */
[----:B------:R-:W-:Y:S01]  /*4c530*/  STL [R1+0x1034], R2 ;  /* 0x0010340201007387 */ /* 0x000fe20000100800 */
[----:B------:R-:W-:Y:S01]  /*4c540*/  FADD R4, R3, R4 ;  /* 0x0000000403047221 */ /* 0x000fe20000000000 */
[----:B--2---:R-:W-:-:S04]  /*4c550*/  FADD R6, R5, R6 ;  /* 0x0000000605067221 */ /* 0x004fc80000000000 */
[----:B------:R-:W-:Y:S01]  /*4c560*/  STL [R1+0x1038], R4 ;  /* 0x0010380401007387 */ /* 0x000fe20000100800 */
[----:B----4-:R-:W-:-:S03]  /*4c570*/  FADD R8, R7, R8 ;  /* 0x0000000807087221 */ /* 0x010fc60000000000 */
[----:B------:R-:W-:Y:S01]  /*4c580*/  STL [R1+0x103c], R6 ;  /* 0x00103c0601007387 */ /* 0x000fe20000100800 */
[----:B------:R-:W-:-:S03]  /*4c590*/  FADD R10, R9, R10 ;  /* 0x0000000a090a7221 */ /* 0x000fc60000000000 */
[----:B------:R-:W-:Y:S01]  /*4c5a0*/  STL [R1+0x1040], R8 ;  /* 0x0010400801007387 */ /* 0x000fe20000100800 */
[----:B------:R-:W-:-:S03]  /*4c5b0*/  FADD R118, R119, R118 ;  /* 0x0000007677767221 */ /* 0x000fc60000000000 */
[----:B------:R-:W-:Y:S01]  /*4c5c0*/  STL [R1+0x1044], R10 ;  /* 0x0010440a01007387 */ /* 0x000fe20000100800 */
[----:B---3--:R-:W-:-:S03]  /*4c5d0*/  FADD R116, R117, R116 ;  /* 0x0000007475747221 */ /* 0x008fc60000000000 */
        /* <DEDUP_REMOVED lines=42> */
[----:B------:R-:W-:Y:S04]  /*4c880*/  STL [R1+0x109c], R76 ;  /* 0x00109c4c01007387 */ /* 0x000fe80000100800 */
[----:B------:R-:W-:Y:S01]  /*4c890*/  STL [R1+0x10a0], R74 ;  /* 0x0010a04a01007387 */ /* 0x000fe20000100800 */
[----:B------:R-:W-:Y:S01]  /*4c8a0*/  FADD R72, R73, R72 ;  /* 0x0000004849487221 */ /* 0x000fe20000000000 */
[----:B------:R-:W-:-:S05]  /*4c8b0*/  FADD R70, R71, R70 ;  /* 0x0000004647467221 */ /* 0x000fca0000000000 */
[----:B------:R0:W-:Y:S01]  /*4c8c0*/  STL [R1+0x10a8], R70 ;  /* 0x0010a84601007387 */ /* 0x0001e20000100800 */
[----:B------:R-:W-:-:S03]  /*4c8d0*/  FADD R12, R11, R12 ;  /* 0x0000000c0b0c7221 */ /* 0x000fc60000000000 */
[----:B------:R1:W-:Y:S04]  /*4c8e0*/  STL [R1+0x10a4], R72 ;  /* 0x0010a44801007387 */ /* 0x0003e80000100800 */
[----:B0-----:R-:W2:Y:S04]  /*4c8f0*/  LDL.LU R70, [R1+0xb4] ;  /* 0x0000b40001467983 */ /* 0x001ea80000300800 */
[----:B------:R-:W2:Y:S04]  /*4c900*/  LDL.LU R71, [R1+0x10b0] ;  /* 0x0010b00001477983 */ /* 0x000ea80000300800 */
[----:B-1----:R-:W3:Y:S04]  /*4c910*/  LDL.LU R72, [R1+0xb8] ;  /* 0x0000b80001487983 */ /* 0x002ee80000300800 */
[----:B------:R0:W-:Y:S04]  /*4c920*/  STL [R1+0x10ac], R12 ;  /* 0x0010ac0c01007387 */ /* 0x0001e80000100800 */
[----:B------:R-:W3:Y:S04]  /*4c930*/  LDL.LU R73, [R1+0x10b4] ;  /* 0x0010b40001497983 */ /* 0x000ee80000300800 */
        /* <DEDUP_REMOVED lines=57> */
[----:B0-----:R-:W4:Y:S01]  /*4ccd0*/  LDL.LU R12, [R1+0x1128] ;  /* 0x00112800010c7983 */ /* 0x001f220000300800 */
        /* <DEDUP_REMOVED lines=8> */
[----:B------:R-:W-:-:S03]  /*4cd60*/  FADD R77, R76, R77 ;  /* 0x0000004d4c4d7221 */ /* 0x000fc60000000000 */
[----:B0-----:R-:W4:Y:S01]  /*4cd70*/  LDL.LU R73, [R1+0x157c] ;  /* 0x00157c0001497983 */ /* 0x001f220000300800 */
[----:B------:R-:W-:-:S03]  /*4cd80*/  FADD R79, R78, R79 ;  /* 0x0000004f4e4f7221 */ /* 0x000fc60000000000 */
[----:B------:R-:W4:Y:S04]  /*4cd90*/  LDL.LU R74, [R1+0x1578] ;  /* 0x00157800014a7983 */ /* 0x000f280000300800 */
[----:B------:R0:W-:Y:S01]  /*4cda0*/  STL [R1+0x10b8], R75 ;  /* 0x0010b84b01007387 */ /* 0x0001e20000100800 */
[----:B------:R-:W-:-:S03]  /*4cdb0*/  FADD R81, R80, R81 ;  /* 0x0000005150517221 */ /* 0x000fc60000000000 */
[----:B0-----:R-:W4:Y:S04]  /*4cdc0*/  LDL.LU R75, [R1+0x1574] ;  /* 0x00157400014b7983 */ /* 0x001f280000300800 */
[----:B------:R-:W4:Y:S04]  /*4cdd0*/  LDL.LU R76, [R1+0x1570] ;  /* 0x00157000014c7983 */ /* 0x000f280000300800 */
[----:B------:R0:W-:Y:S01]  /*4cde0*/  STL [R1+0x10bc], R77 ;  /* 0x0010bc4d01007387 */ /* 0x0001e20000100800 */
[----:B------:R-:W-:Y:S01]  /*4cdf0*/  FADD R83, R82, R83 ;  /* 0x0000005352537221 */ /* 0x000fe20000000000 */
[----:B------:R-:W-:-:S02]  /*4ce00*/  FADD R85, R84, R85 ;  /* 0x0000005554557221 */ /* 0x000fc40000000000 */
[----:B0-----:R-:W4:Y:S04]  /*4ce10*/  LDL.LU R77, [R1+0x156c] ;  /* 0x00156c00014d7983 */ /* 0x001f280000300800 */
[----:B------:R-:W4:Y:S04]  /*4ce20*/  LDL.LU R78, [R1+0x1568] ;  /* 0x00156800014e7983 */ /* 0x000f280000300800 */
[----:B------:R0:W-:Y:S01]  /*4ce30*/  STL [R1+0x10c0], R79 ;  /* 0x0010c04f01007387 */ /* 0x0001e20000100800 */
[----:B------:R-:W-:-:S03]  /*4ce40*/  FADD R87, R86, R87 ;  /* 0x0000005756577221 */ /* 0x000fc60000000000 */
[----:B0-----:R-:W4:Y:S04]  /*4ce50*/  LDL.LU R79, [R1+0x1564] ;  /* 0x00156400014f7983 */ /* 0x001f280000300800 */
        /* <DEDUP_REMOVED lines=17> */
[----:B------:R-:W-:Y:S01]  /*4cf70*/  FADD R10, R9, R10 ;  /* 0x0000000a090a7221 */ /* 0x000fe20000000000 */
[----:B------:R-:W-:Y:S01]  /*4cf80*/  FADD R118, R119, R118 ;  /* 0x0000007677767221 */ /* 0x000fe20000000000 */
        /* <DEDUP_REMOVED lines=13> */
[----:B------:R-:W-:Y:S04]  /*4d060*/  STL [R1+0x10dc], R2 ;  /* 0x0010dc0201007387 */ /* 0x000fe80000100800 */
[----:B------:R-:W-:Y:S04]  /*4d070*/  STL [R1+0x10e0], R4 ;  /* 0x0010e00401007387 */ /* 0x000fe80000100800 */
[----:B------:R-:W-:Y:S04]  /*4d080*/  STL [R1+0x10e4], R6 ;  /* 0x0010e40601007387 */ /* 0x000fe80000100800 */
        /* <DEDUP_REMOVED lines=22> */
[----:B------:R0:W-:Y:S04]  /*4d1f0*/  STL [R1+0x1124], R92 ;  /* 0x0011245c01007387 */ /* 0x0001e80000100800 */
[----:B------:R1:W-:Y:S04]  /*4d200*/  STL [R1+0x1120], R94 ;  /* 0x0011205e01007387 */ /* 0x0003e80000100800 */
[----:B0-----:R-:W2:Y:S04]  /*4d210*/  LDL.LU R92, [R1+0x130] ;  /* 0x00013000015c7983 */ /* 0x001ea80000300800 */
[----:B------:R-:W2:Y:S04]  /*4d220*/  LDL.LU R6, [R1+0x112c] ;  /* 0x00112c0001067983 */ /* 0x000ea80000300800 */
[----:B------:R-:W3:Y:S04]  /*4d230*/  LDL.LU R93, [R1+0x134] ;  /* 0x00013400015d7983 */ /* 0x000ee80000300800 */
[----:B------:R0:W-:Y:S04]  /*4d240*/  STL [R1+0x1128], R12 ;  /* 0x0011280c01007387 */ /* 0x0001e80000100800 */
[----:B------:R-:W3:Y:S04]  /*4d250*/  LDL.LU R5, [R1+0x1130] ;  /* 0x0011300001057983 */ /* 0x000ee80000300800 */
[----:B-1----:R-:W4:Y:S04]  /*4d260*/  LDL.LU R94, [R1+0x138] ;  /* 0x00013800015e7983 */ /* 0x002f280000300800 */
        /* <DEDUP_REMOVED lines=44> */
[----:B0-----:R-:W2:Y:S04]  /*4d530*/  LDL.LU R5, [R1+0x1180] ;  /* 0x0011800001057983 */ /* 0x001ea80000300800 */
[----:B------:R-:W4:Y:S04]  /*4d540*/  LDL.LU R94, [R1+0x1528] ;  /* 0x00152800015e7983 */ /* 0x000f280000300800 */
[----:B------:R0:W-:Y:S04]  /*4d550*/  STL [R1+0x1134], R4 ;  /* 0x0011340401007387 */ /* 0x0001e80000100800 */
[----:B0-----:R-:W4:Y:S04]  /*4d560*/  LDL.LU R4, [R1+0x1184] ;  /* 0x0011840001047983 */ /* 0x001f280000300800 */
[----:B------:R-:W4:Y:S04]  /*4d570*/  LDL.LU R95, [R1+0x1524] ;  /* 0x00152400015f7983 */ /* 0x000f280000300800 */
[----:B------:R0:W-:Y:S04]  /*4d580*/  STL [R1+0x1138], R3 ;  /* 0x0011380301007387 */ /* 0x0001e80000100800 */
[----:B0-----:R-:W4:Y:S01]  /*4d590*/  LDL.LU R3, [R1+0x1188] ;  /* 0x0011880001037983 */ /* 0x001f220000300800 */
[----:B------:R-:W-:Y:S01]  /*4d5a0*/  FADD R11, R96, R11 ;  /* 0x0000000b600b7221 */ /* 0x000fe20000000000 */
[----:B------:R-:W-:-:S02]  /*4d5b0*/  FADD R12, R97, R12 ;  /* 0x0000000c610c7221 */ /* 0x000fc40000000000 */
[----:B------:R-:W4:Y:S01]  /*4d5c0*/  LDL.LU R96, [R1+0x1520] ;  /* 0x0015200001607983 */ /* 0x000f220000300800 */
[----:B------:R-:W-:-:S03]  /*4d5d0*/  FADD R99, R98, R99 ;  /* 0x0000006362637221 */ /* 0x000fc60000000000 */
[----:B------:R0:W-:Y:S01]  /*4d5e0*/  STL [R1+0x113c], R11 ;  /* 0x00113c0b01007387 */ /* 0x0001e20000100800 */
[----:B------:R-:W-:Y:S01]  /*4d5f0*/  FADD R101, R100, R101 ;  /* 0x0000006564657221 */ /* 0x000fe20000000000 */
[----:B------:R-:W-:Y:S02]  /*4d600*/  FADD R103, R102, R103 ;  /* 0x0000006766677221 */ /* 0x000fe40000000000 */
        /* <DEDUP_REMOVED lines=46> */
[----:B------:R0:W-:Y:S04]  /*4d8f0*/  STL [R1+0x116c], R10 ;  /* 0x00116c0a01007387 */ /* 0x0001e80000100800 */
[----:B0-----:R-:W4:Y:S04]  /*4d900*/  LDL.LU R10, [R1+0x119c] ;  /* 0x00119c00010a7983 */ /* 0x001f280000300800 */
[----:B------:R-:W4:Y:S04]  /*4d910*/  LDL.LU R117, [R1+0x14cc] ;  /* 0x0014cc0001757983 */ /* 0x000f280000300800 */
[----:B------:R0:W-:Y:S01]  /*4d920*/  STL [R1+0x1170], R9 ;  /* 0x0011700901007387 */ /* 0x0001e20000100800 */
[----:B---3--:R-:W-:-:S03]  /*4d930*/  FADD R6, R120, R6 ;  /* 0x0000000678067221 */ /* 0x008fc60000000000 */
[----:B0-----:R-:W3:Y:S04]  /*4d940*/  LDL.LU R9, [R1+0x11a0] ;  /* 0x0011a00001097983 */ /* 0x001ee80000300800 */
[----:B------:R0:W-:Y:S04]  /*4d950*/  STL [R1+0x1174], R8 ;  /* 0x0011740801007387 */ /* 0x0001e80000100800 */
[----:B0-----:R-:W3:Y:S01]  /*4d960*/  LDL.LU R8, [R1+0x11a4] ;  /* 0x0011a40001087983 */ /* 0x001ee20000300800 */
[----:B--2---:R-:W-:-:S03]  /*4d970*/  FADD R5, R121, R5 ;  /* 0x0000000579057221 */ /* 0x004fc60000000000 */
[----:B------:R0:W-:Y:S04]  /*4d980*/  STL [R1+0x1178], R7 ;  /* 0x0011780701007387 */ /* 0x0001e80000100800 */
[----:B0-----:R-:W2:Y:S01]  /*4d990*/  LDL.LU R7, [R1+0x11a8] ;  /* 0x0011a80001077983 */ /* 0x001ea20000300800 */
[----:B----4-:R-:W-:-:S03]  /*4d9a0*/  FADD R4, R122, R4 ;  /* 0x000000047a047221 */ /* 0x010fc60000000000 */
[----:B------:R0:W-:Y:S04]  /*4d9b0*/  STL [R1+0x117c], R6 ;  /* 0x00117c0601007387 */ /* 0x0001e80000100800 */
[----:B0-----:R-:W4:Y:S04]  /*4d9c0*/  LDL.LU R6, [R1+0x11ac] ;  /* 0x0011ac0001067983 */ /* 0x001f280000300800 */
[----:B------:R0:W-:Y:S01]  /*4d9d0*/  STL [R1+0x1180], R5 ;  /* 0x0011800501007387 */ /* 0x0001e20000100800 */
[----:B------:R-:W-:-:S03]  /*4d9e0*/  FADD R3, R123, R3 ;  /* 0x000000037b037221 */ /* 0x000fc60000000000 */
[----:B0-----:R-:W4:Y:S04]  /*4d9f0*/  LDL.LU R5, [R1+0x11b0] ;  /* 0x0011b00001057983 */ /* 0x001f280000300800 */
[----:B------:R0:W-:Y:S04]  /*4da00*/  STL [R1+0x1184], R4 ;  /* 0x0011840401007387 */ /* 0x0001e80000100800 */
[----:B0-----:R-:W4:Y:S04]  /*4da10*/  LDL.LU R4, [R1+0x11b4] ;  /* 0x0011b40001047983 */ /* 0x001f280000300800 */
[----:B------:R0:W-:Y:S04]  /*4da20*/  STL [R1+0x1188], R3 ;  /* 0x0011880301007387 */ /* 0x0001e80000100800 */
[----:B0-----:R-:W4:Y:S04]  /*4da30*/  LDL.LU R3, [R1+0x11b8] ;  /* 0x0011b80001037983 */ /* 0x001f280000300800 */
[----:B------:R-:W4:Y:S01]  /*4da40*/  LDL.LU R2, [R1+0x11bc] ;  /* 0x0011bc0001027983 */ /* 0x000f220000300800 */
[----:B------:R-:W-:Y:S01]  /*4da50*/  FADD R11, R124, R11 ;  /* 0x0000000b7c0b7221 */ /* 0x000fe20000000000 */
[----:B------:R-:W-:-:S02]  /*4da60*/  FADD R12, R125, R12 ;  /* 0x0000000c7d0c7221 */ /* 0x000fc40000000000 */
[----:B------:R-:W4:Y:S04]  /*4da70*/  LDL.LU R0, [R1+0x11c0] ;  /* 0x0011c00001007983 */ /* 0x000f280000300800 */
[----:B------:R0:W-:Y:S04]  /*4da80*/  STL [R1+0x118c], R11 ;  /* 0x00118c0b01007387 */ /* 0x0001e80000100800 */
[----:B------:R-:W4:Y:S04]  /*4da90*/  LDL.LU R125, [R1+0x11f0] ;  /* 0x0011f000017d7983 */ /* 0x000f280000300800 */
[----:B------:R-:W4:Y:S04]  /*4daa0*/  LDL.LU R124, [R1+0x11f4] ;  /* 0x0011f400017c7983 */ /* 0x000f280000300800 */
[----:B------:R1:W-:Y:S04]  /*4dab0*/  STL [R1+0x1190], R12 ;  /* 0x0011900c01007387 */ /* 0x0003e80000100800 */
[----:B------:R-:W4:Y:S04]  /*4dac0*/  LDL.LU R123, [R1+0x11f8] ;  /* 0x0011f800017b7983 */ /* 0x000f280000300800 */
[----:B------:R-:W4:Y:S04]  /*4dad0*/  LDL.LU R122, [R1+0x11fc] ;  /* 0x0011fc00017a7983 */ /* 0x000f280000300800 */
[----:B------:R-:W4:Y:S04]  /*4dae0*/  LDL.LU R121, [R1+0x1200] ;  /* 0x0012000001797983 */ /* 0x000f280000300800 */
[----:B------:R-:W4:Y:S04]  /*4daf0*/  LDL.LU R120, [R1+0x1204] ;  /* 0x0012040001787983 */ /* 0x000f280000300800 */
[----:B0-----:R-:W4:Y:S04]  /*4db00*/  LDL.LU R11, [R1+0x1208] ;  /* 0x00120800010b7983 */ /* 0x001f280000300800 */
[----:B-1----:R-:W4:Y:S01]  /*4db10*/  LDL.LU R12, [R1+0x120c] ;  /* 0x00120c00010c7983 */ /* 0x002f220000300800 */
[----:B------:R-:W-:-:S05]  /*4db20*/  FADD R118, R126, R118 ;  /* 0x000000767e767221 */ /* 0x000fca0000000000 */
[----:B------:R0:W-:Y:S04]  /*4db30*/  STL [R1+0x1194], R118 ;  /* 0x0011947601007387 */ /* 0x0001e80000100800 */
[----:B0-----:R-:W4:Y:S01]  /*4db40*/  LDL.LU R118, [R1+0x14c8] ;  /* 0x0014c80001767983 */ /* 0x001f220000300800 */
[----:B------:R-:W-:-:S03]  /*4db50*/  FADD R119, R127, R119 ;  /* 0x000000777f777221 */ /* 0x000fc60000000000 */
[----:B------:R-:W4:Y:S04]  /*4db60*/  LDL.LU R126, [R1+0x11ec] ;  /* 0x0011ec00017e7983 */ /* 0x000f280000300800 */
[----:B------:R0:W-:Y:S04]  /*4db70*/  STL [R1+0x1198], R119 ;  /* 0x0011987701007387 */ /* 0x0001e80000100800 */
[----:B0-----:R-:W4:Y:S01]  /*4db80*/  LDL.LU R119, [R1+0x14c4] ;  /* 0x0014c40001777983 */ /* 0x001f220000300800 */
[----:B------:R-:W-:-:S03]  /*4db90*/  FADD R10, R128, R10 ;  /* 0x0000000a800a7221 */ /* 0x000fc60000000000 */
[----:B------:R-:W4:Y:S04]  /*4dba0*/  LDL.LU R127, [R1+0x11e8] ;  /* 0x0011e800017f7983 */ /* 0x000f280000300800 */
[----:B------:R0:W-:Y:S04]  /*4dbb0*/  STL [R1+0x119c], R10 ;  /* 0x00119c0a01007387 */ /* 0x0001e80000100800 */
[----:B0-----:R0:W5:Y:S01]  /*4dbc0*/  LDL.LU R10, [R1+0x14c0] ;  /* 0x0014c000010a7983 */ /* 0x0011620000300800 */
[----:B---3--:R-:W-:-:S03]  /*4dbd0*/  FADD R9, R129, R9 ;  /* 0x0000000981097221 */ /* 0x008fc60000000000 */
[----:B------:R-:W3:Y:S04]  /*4dbe0*/  LDL.LU R128, [R1+0x11e4] ;  /* 0x0011e40001807983 */ /* 0x000ee80000300800 */
[----:B------:R1:W-:Y:S01]  /*4dbf0*/  STL [R1+0x11a0], R9 ;  /* 0x0011a00901007387 */ /* 0x0003e20000100800 */
[----:B------:R-:W-:-:S03]  /*4dc00*/  FADD R8, R130, R8 ;  /* 0x0000000882087221 */ /* 0x000fc60000000000 */
[----:B-1----:R0:W5:Y:S04]  /*4dc10*/  LDL.LU R9, [R1+0x14bc] ;  /* 0x0014bc0001097983 */ /* 0x0021680000300800 */
[----:B------:R-:W3:Y:S04]  /*4dc20*/  LDL.LU R129, [R1+0x11e0] ;  /* 0x0011e00001817983 */ /* 0x000ee80000300800 */
[----:B------:R1:W-:Y:S01]  /*4dc30*/  STL [R1+0x11a4], R8 ;  /* 0x0011a40801007387 */ /* 0x0003e20000100800 */
[----:B--2---:R-:W-:-:S03]  /*4dc40*/  FADD R7, R131, R7 ;  /* 0x0000000783077221 */ /* 0x004fc60000000000 */
[----:B-1----:R0:W5:Y:S04]  /*4dc50*/  LDL.LU R8, [R1+0x14b8] ;  /* 0x0014b80001087983 */ /* 0x0021680000300800 */
[----:B------:R-:W2:Y:S01]  /*4dc60*/  LDL.LU R130, [R1+0x11dc] ;  /* 0x0011dc0001827983 */ /* 0x000ea20000300800 */
[----:B----4-:R-:W-:-:S03]  /*4dc70*/  FADD R6, R132, R6 ;  /* 0x0000000684067221 */ /* 0x010fc60000000000 */
[----:B------:R1:W-:Y:S04]  /*4dc80*/  STL [R1+0x11a8], R7 ;  /* 0x0011a80701007387 */ /* 0x0003e80000100800 */
[----:B-1----:R0:W5:Y:S01]  /*4dc90*/  LDL.LU R7, [R1+0x14b4] ;  /* 0x0014b40001077983 */ /* 0x0021620000300800 */
[----:B------:R-:W-:-:S03]  /*4dca0*/  FADD R5, R133, R5 ;  /* 0x0000000585057221 */ /* 0x000fc60000000000 */
[----:B------:R-:W4:Y:S04]  /*4dcb0*/  LDL.LU R131, [R1+0x11d8] ;  /* 0x0011d80001837983 */ /* 0x000f280000300800 */
[----:B------:R1:W-:Y:S01]  /*4dcc0*/  STL [R1+0x11ac], R6 ;  /* 0x0011ac0601007387 */ /* 0x0003e20000100800 */
[----:B------:R-:W-:-:S03]  /*4dcd0*/  FADD R4, R134, R4 ;  /* 0x0000000486047221 */ /* 0x000fc60000000000 */
[----:B-1----:R0:W5:Y:S04]  /*4dce0*/  LDL.LU R6, [R1+0x14b0] ;  /* 0x0014b00001067983 */ /* 0x0021680000300800 */
[----:B------:R-:W4:Y:S04]  /*4dcf0*/  LDL.LU R132, [R1+0x11d4] ;  /* 0x0011d40001847983 */ /* 0x000f280000300800 */
[----:B------:R1:W-:Y:S01]  /*4dd00*/  STL [R1+0x11b0], R5 ;  /* 0x0011b00501007387 */ /* 0x0003e20000100800 */
[----:B------:R-:W-:-:S03]  /*4dd10*/  FADD R3, R135, R3 ;  /* 0x0000000387037221 */ /* 0x000fc60000000000 */
[----:B-1----:R0:W5:Y:S01]  /*4dd20*/  LDL.LU R5, [R1+0x14ac] ;  /* 0x0014ac0001057983 */ /* 0x0021620000300800 */
[----:B------:R-:W-:-:S03]  /*4dd30*/  FADD R2, R136, R2 ;  /* 0x0000000288027221 */ /* 0x000fc60000000000 */
[----:B------:R-:W4:Y:S04]  /*4dd40*/  LDL.LU R133, [R1+0x11d0] ;  /* 0x0011d00001857983 */ /* 0x000f280000300800 */
[----:B------:R1:W-:Y:S04]  /*4dd50*/  STL [R1+0x11b4], R4 ;  /* 0x0011b40401007387 */ /* 0x0003e80000100800 */
[----:B-1----:R0:W5:Y:S04]  /*4dd60*/  LDL.LU R4, [R1+0x14a8] ;  /* 0x0014a80001047983 */ /* 0x0021680000300800 */
[----:B------:R-:W4:Y:S04]  /*4dd70*/  LDL.LU R134, [R1+0x11cc] ;  /* 0x0011cc0001867983 */ /* 0x000f280000300800 */
[----:B------:R1:W-:Y:S04]  /*4dd80*/  STL [R1+0x11b8], R3 ;  /* 0x0011b80301007387 */ /* 0x0003e80000100800 */
[----:B-1----:R0:W5:Y:S04]  /*4dd90*/  LDL.LU R3, [R1+0x14a4] ;  /* 0x0014a40001037983 */ /* 0x0021680000300800 */
[----:B------:R-:W4:Y:S04]  /*4dda0*/  LDL.LU R135, [R1+0x11c8] ;  /* 0x0011c80001877983 */ /* 0x000f280000300800 */
[----:B------:R1:W-:Y:S04]  /*4ddb0*/  STL [R1+0x11bc], R2 ;  /* 0x0011bc0201007387 */ /* 0x0003e80000100800 */
[----:B-1----:R0:W5:Y:S04]  /*4ddc0*/  LDL.LU R2, [R1+0x14a0] ;  /* 0x0014a00001027983 */ /* 0x0021680000300800 */
[----:B------:R-:W4:Y:S01]  /*4ddd0*/  LDL.LU R136, [R1+0x11c4] ;  /* 0x0011c40001887983 */ /* 0x000f220000300800 */
[----:B------:R-:W-:-:S05]  /*4dde0*/  FADD R0, R137, R0 ;  /* 0x0000000089007221 */ /* 0x000fca0000000000 */
[----:B------:R1:W-:Y:S01]  /*4ddf0*/  STL [R1+0x11c0], R0 ;  /* 0x0011c00001007387 */ /* 0x0003e20000100800 */
[----:B------:R-:W-:Y:S01]  /*4de00*/  FADD R125, R149, R125 ;  /* 0x0000007d957d7221 */ /* 0x000fe20000000000 */
[----:B------:R-:W-:Y:S02]  /*4de10*/  FADD R124, R150, R124 ;  /* 0x0000007c967c7221 */ /* 0x000fe40000000000 */
[----:B-1----:R0:W5:Y:S01]  /*4de20*/  LDL.LU R0, [R1+0x149c] ;  /* 0x00149c0001007983 */ /* 0x0021620000300800 */
        /* <DEDUP_REMOVED lines=8> */
[----:B---3--:R-:W-:Y:S01]  /*4deb0*/  FADD R128, R146, R128 ;  /* 0x0000008092807221 */ /* 0x008fe20000000000 */
[----:B------:R-:W-:Y:S01]  /*4dec0*/  FADD R129, R145, R129 ;  /* 0x0000008191817221 */ /* 0x000fe20000000000 */
[----:B--2---:R-:W-:Y:S01]  /*4ded0*/  FADD R130, R144, R130 ;  /* 0x0000008290827221 */ /* 0x004fe20000000000 */
[----:B----4-:R-:W-:Y:S01]  /*4dee0*/  FADD R131, R143, R131 ;  /* 0x000000838f837221 */ /* 0x010fe20000000000 */
[----:B------:R-:W-:Y:S01]  /*4def0*/  FADD R132, R142, R132 ;  /* 0x000000848e847221 */ /* 0x000fe20000000000 */
[----:B------:R-:W-:Y:S01]  /*4df00*/  FADD R133, R141, R133 ;  /* 0x000000858d857221 */ /* 0x000fe20000000000 */
[----:B------:R-:W-:Y:S01]  /*4df10*/  FADD R134, R140, R134 ;  /* 0x000000868c867221 */ /* 0x000fe20000000000 */
[----:B------:R-:W-:Y:S01]  /*4df20*/  FADD R135, R139, R135 ;  /* 0x000000878b877221 */ /* 0x000fe20000000000 */
[----:B------:R-:W-:-:S05]  /*4df30*/  FADD R136, R138, R136 ;  /* 0x000000888a887221 */ /* 0x000fca0000000000 */
        /* <DEDUP_REMOVED lines=31> */
[----:B-1----:R-:W4:Y:S04]  /*4e130*/  LDL.LU R136, [R1+0x1240] ;  /* 0x0012400001887983 */ /* 0x002f280000300800 */
[----:B--2---:R-:W2:Y:S04]  /*4e140*/  LDL.LU R135, [R1+0x1244] ;  /* 0x0012440001877983 */ /* 0x004ea80000300800 */
[----:B---3--:R-:W3:Y:S04]  /*4e150*/  LDL.LU R134, [R1+0x1248] ;  /* 0x0012480001867983 */ /* 0x008ee80000300800 */
[----:B----4-:R-:W4:Y:S04]  /*4e160*/  LDL.LU R133, [R1+0x124c] ;  /* 0x00124c0001857983 */ /* 0x010f280000300800 */
        /* <DEDUP_REMOVED lines=15> */
[----:B------:R-:W-:Y:S01]  /*4e260*/  FADD R148, R157, R148 ;  /* 0x000000949d947221 */ /* 0x000fe20000000000 */
        /* <DEDUP_REMOVED lines=428> */
[----:B------:R-:W-:Y:S01]  /*4fd30*/  FADD R11, R118, R11 ;  /* 0x0000000b760b7221 */ /* 0x000fe20000000000 */
[----:B------:R-:W-:-:S05]  /*4fd40*/  FADD R12, R12, R119 ;  /* 0x000000770c0c7221 */ /* 0x000fca0000000000 */
[----:B------:R0:W-:Y:S04]  /*4fd50*/  STL [R1+0x1478], R12 ;  /* 0x0014780c01007387 */ /* 0x0001e80000100800 */
[----:B------:R0:W-:Y:S04]  /*4fd60*/  STL [R1+0x1470], R120 ;  /* 0x0014707801007387 */ /* 0x0001e80000100800 */
[----:B------:R0:W-:Y:S02]  /*4fd70*/  STL [R1+0x1474], R11 ;  /* 0x0014740b01007387 */ /* 0x0001e40000100800 */
.L_x_32:
[----:B0-----:R-:W0:Y:S02]  /*4fd80*/  LDC R11, c[0x0][0x28c] ;  /* 0x0000a300ff0b7b82 */ /* 0x001e240000000800 */
[----:B0-----:R-:W-:-:S13]  /*4fd90*/  ISETP.GE.AND P0, PT, R11, 0x1, PT ;  /* 0x000000010b00780c */ /* 0x001fda0003f06270 */
[----:B------:R-:W-:Y:S05]  /*4fda0*/  @!P0 BRA `(.L_x_33) ;  /* 0x0000000000588947 */ /* 0x000fea0003800000 */
[----:B------:R-:W-:-:S06]  /*4fdb0*/  UISETP.NE.AND UP0, UPT, UR24, 0x3, UPT ;  /* 0x000000031800788c */ /* 0x000fcc000bf05270 */
[----:B------:R-:W-:-:S13]  /*4fdc0*/  PLOP3.LUT P0, PT, PT, PT, UP0, 0x80, 0x0 ;  /* 0x000000000000781c */ /* 0x000fda0003f0f008 */
[----:B------:R-:W-:Y:S05]  /*4fdd0*/  @!P0 BRA `(.L_x_34) ;  /* 0x0000000000048947 */ /* 0x000fea0003800000 */
[----:B------:R-:W-:Y:S01]  /*4fde0*/  BPT.TRAP 0x1 ;  /* 0x000000040000795c */ /* 0x000fe20000300000 */
.L_x_34:
[----:B------:R-:W2:Y:S04]  /*4fdf0*/  LDL R11, [R1+0x1484] ;  /* 0x00148400010b7983 */ /* 0x000ea80000100800 */
[----:B------:R-:W4:Y:S01]  /*4fe00*/  LDL R24, [R1+0x1488] ;  /* 0x0014880001187983 */ /* 0x000f220000100800 */
[----:B------:R-:W-:Y:S01]  /*4fe10*/  UISETP.LT.AND UP1, UPT, UR25, 0x1, UPT ;  /* 0x000000011900788c */ /* 0x000fe2000bf21270 */
[----:B--2---:R-:W-:Y:S01]  /*4fe20*/  ISETP.NE.AND P0, PT, R11, RZ, PT ;  /* 0x000000ff0b00720c */ /* 0x004fe20003f05270 */
[----:B------:R-:W-:-:S12]  /*4fe30*/  IMAD.U32 R11, RZ, RZ, UR14 ;  /* 0x0000000eff0b7e24 */ /* 0x000fd8000f8e00ff */
[----:B------:R-:W-:-:S05]  /*4fe40*/  VOTEU.ANY UP0, P0 ;  /* 0x00000000003f7886 */ /* 0x000fca0000000100 */
[----:B------:R-:W-:-:S04]  /*4fe50*/  @UP0 USEL UR6, UR25, 0x1, UP1 ;  /* 0x0000000119060887 */ /* 0x000fc80008800000 */
[----:B------:R-:W-:Y:S02]  /*4fe60*/  @UP0 UIADD3 UR6, UR5, UR25, -UR6 ;  /* 0x0000001905060290 */ /* 0x000fe4000fffe806 */
[----:B------:R-:W-:-:S04]  /*4fe70*/  UISETP.GT.U32.AND UP0, UPT, UR7, 0x1, UPT ;  /* 0x000000010700788c */ /* 0x000fc8000bf04070 */
[----:B------:R-:W-:-:S04]  /*4fe80*/  IMAD.U32 R12, RZ, RZ, UR6 ;  /* 0x00000006ff0c7e24 */ /* 0x000fc8000f8e00ff */
[----:B------:R-:W-:-:S05]  /*4fe90*/  @P0 IMAD.SHL.U32 R12, R12, 0x8, RZ ;  /* 0x000000080c0c0824 */ /* 0x000fca00078e00ff */
[----:B------:R-:W-:-:S04]  /*4fea0*/  @P0 LOP3.LUT R12, R12, 0x8, RZ, 0xc0, !PT ;  /* 0x000000080c0c0812 */ /* 0x000fc800078ec0ff */
[----:B------:R-:W-:-:S04]  /*4feb0*/  @P0 IADD3 R11, R11, 0x10, R12 ;  /* 0x000000100b0b0810 */ /* 0x000fc80007ffe00c */
[----:B----4-:R-:W-:-:S04]  /*4fec0*/  @P0 PRMT R11, R24, 0x654, R11 ;  /* 0x00000654180b0816 */ /* 0x010fc8000000000b */
[----:B------:R0:W-:Y:S01]  /*4fed0*/  @P0 SYNCS.ARRIVE.TRANS64.RED.A1T0 RZ, [R11+URZ], RZ ;  /* 0x000000ff0bff09a7 */ /* 0x0001e2000810043f */
[----:B------:R-:W-:-:S13]  /*4fee0*/  PLOP3.LUT P0, PT, PT, PT, UP0, 0x80, 0x0 ;  /* 0x000000000000781c */ /* 0x000fda0003f0f008 */
[----:B0-----:R-:W-:Y:S05]  /*4fef0*/  @P0 BRA `(.L_x_33) ;  /* 0x0000000000040947 */ /* 0x001fea0003800000 */
[----:B------:R-:W-:Y:S01]  /*4ff00*/  BPT.TRAP 0x1 ;  /* 0x000000040000795c */ /* 0x000fe20000300000 */
.L_x_33:
[----:B------:R-:W2:Y:S01]  /*4ff10*/  LDL.LU R28, [R1+0x1480] ;  /* 0x00148000011c7983 */ /* 0x000ea20000300800 */
[----:B------:R-:W0:Y:S01]  /*4ff20*/  LDC R26, c[0x0][0x288] ;  /* 0x0000a200ff1a7b82 */ /* 0x000e220000000800 */
[----:B------:R-:W-:Y:S01]  /*4ff30*/  ULDC UR6, c[0x0][0x284] ;  /* 0x0000a10000067ab9 */ /* 0x000fe20000000800 */
[----:B------:R-:W4:Y:S01]  /*4ff40*/  S2R R27, SR_TID.X ;  /* 0x00000000001b7919 */ /* 0x000f220000002100 */
[----:B------:R-:W-:Y:S01]  /*4ff50*/  USHF.R.S32.HI UR16, URZ, 0x1f, UR28 ;  /* 0x0000001f3f107899 */ /* 0x000fe2000801141c */
[----:B------:R-:W-:Y:S01]  /*4ff60*/  ULDC.64 UR14, c[0x0][0x5d0] ;  /* 0x00017400000e7ab9 */ /* 0x000fe20000000a00 */
[----:B------:R-:W3:Y:S01]  /*4ff70*/  LDL.LU R31, [R1+0x147c] ;  /* 0x00147c00011f7983 */ /* 0x000ee20000300800 */
[--C-:B----4-:R-:W-:Y:S01]  /*4ff80*/  SHF.R.U32.HI R24, RZ, 0x2, R27.reuse ;  /* 0x00000002ff187819 */ /* 0x110fe2000001161b */
[C---:B------:R-:W-:Y:S01]  /*4ff90*/  IMAD.SHL.U32 R29, R27.reuse, 0x2, RZ ;  /* 0x000000021b1d7824 */ /* 0x040fe200078e00ff */
[----:B------:R-:W-:Y:S02]  /*4ffa0*/  LOP3.LUT R25, R27, 0x60, RZ, 0xc0, !PT ;  /* 0x000000601b197812 */ /* 0x000fe400078ec0ff */
[----:B------:R-:W-:-:S02]  /*4ffb0*/  SHF.R.U32.HI R12, RZ, 0x7, R27 ;  /* 0x00000007ff0c7819 */ /* 0x000fc4000001161b */
[----:B------:R-:W-:Y:S02]  /*4ffc0*/  LOP3.LUT R24, R24, 0x7, RZ, 0xc0, !PT ;  /* 0x0000000718187812 */ /* 0x000fe400078ec0ff */
[----:B------:R-:W-:Y:S02]  /*4ffd0*/  SHF.R.U32.HI R25, RZ, 0x1, R25 ;  /* 0x00000001ff197819 */ /* 0x000fe40000011619 */
[----:B------:R-:W-:Y:S02]  /*4ffe0*/  LOP3.LUT R12, R12, 0x1, RZ, 0xc0, !PT ;  /* 0x000000010c0c7812 */ /* 0x000fe400078ec0ff */
[----:B------:R-:W-:Y:S02]  /*4fff0*/  IADD3 R11, RZ, -R25, -R24 ;  /* 0x80000019ff0b7210 */ /* 0x000fe40007ffe818 */
[----:B------:R-:W-:Y:S01]  /*50000*/  LOP3.LUT R30, R27, 0x3, RZ, 0xc0, !PT ;  /* 0x000000031b1e7812 */ /* 0x000fe200078ec0ff */
[C---:B------:R-:W-:Y:S02]  /*50010*/  IMAD.SHL.U32 R34, R12.reuse, 0x40, RZ ;  /* 0x000000400c227824 */ /* 0x040fe400078e00ff */
[----:B------:R-:W-:-:S02]  /*50020*/  IMAD R11, R12, -0x40, R11 ;  /* 0xffffffc00c0b7824 */ /* 0x000fc400078e020b */
[----:B0-----:R-:W-:Y:S01]  /*50030*/  IMAD R30, R30, -0x2, R26 ;  /* 0xfffffffe1e1e7824 */ /* 0x001fe200078e021a */
[----:B------:R-:W-:Y:S01]  /*50040*/  LOP3.LUT R34, R34, 0x40, R24, 0xe2, !PT ;  /* 0x0000004022227812 */ /* 0x000fe200078ee218 */
[----:B--2---:R-:W-:-:S04]  /*50050*/  IMAD R28, R28, 0x180, RZ ;  /* 0x000001801c1c7824 */ /* 0x004fc800078e02ff */
[----:B------:R-:W-:Y:S01]  /*50060*/  IMAD.IADD R30, R30, 0x1, -R28 ;  /* 0x000000011e1e7824 */ /* 0x000fe200078e0a1c */
[C---:B------:R-:W-:Y:S01]  /*50070*/  ISETP.GE.AND P0, PT, R28.reuse, R26, PT ;  /* 0x0000001a1c00720c */ /* 0x040fe20003f06270 */
[----:B------:R-:W-:Y:S01]  /*50080*/  IMAD.U32 R26, RZ, RZ, UR14 ;  /* 0x0000000eff1a7e24 */ /* 0x000fe2000f8e00ff */
[----:B------:R-:W-:Y:S01]  /*50090*/  LOP3.LUT R28, R28, 0x6, R29, 0xf8, !PT ;  /* 0x000000061c1c7812 */ /* 0x000fe200078ef81d */
[C---:B---3--:R-:W-:Y:S02]  /*500a0*/  IMAD.SHL.U32 R12, R31.reuse, 0x200, RZ ;  /* 0x000002001f0c7824 */ /* 0x048fe400078e00ff */
[----:B------:R-:W-:Y:S01]  /*500b0*/  IMAD.WIDE R40, R31, 0x200, RZ ;  /* 0x000002001f287825 */ /* 0x000fe200078e02ff */
[--C-:B------:R-:W-:Y:S02]  /*500c0*/  SHF.R.S32.HI R29, RZ, 0x1f, R28.reuse ;  /* 0x0000001fff1d7819 */ /* 0x100fe4000001141c */
[C---:B------:R-:W-:Y:S02]  /*500d0*/  IADD3 R11, -R12.reuse, UR6, R11 ;  /* 0x000000060c0b7c10 */ /* 0x040fe4000fffe10b */
[----:B------:R-:W-:Y:S01]  /*500e0*/  ISETP.GE.OR P0, PT, R12, UR6, P0 ;  /* 0x000000060c007c0c */ /* 0x000fe20008706670 */
[----:B------:R-:W-:Y:S01]  /*500f0*/  IMAD.MOV.U32 R12, RZ, RZ, -0x1 ;  /* 0xffffffffff0c7424 */ /* 0x000fe200078e00ff */
[----:B------:R0:W-:Y:S01]  /*50100*/  STL.64 [R1+0x98], R40 ;  /* 0x0000982801007387 */ /* 0x0001e20000100a00 */
[----:B------:R-:W-:Y:S01]  /*50110*/  UIMAD UR6, UR16, UR14, URZ ;  /* 0x0000000e100672a4 */ /* 0x000fe2000f8e023f */
[----:B------:R-:W-:Y:S01]  /*50120*/  IMAD.WIDE.U32 R26, R26, UR28, R28 ;  /* 0x0000001c1a1a7c25 */ /* 0x000fe2000f8e001c */
[----:B------:R-:W-:Y:S01]  /*50130*/  LOP3.LUT R34, R40, R34, R25, 0xfe, !PT ;  /* 0x0000002228227212 */ /* 0x000fe200078efe19 */
[----:B------:R0:W-:Y:S01]  /*50140*/  STL [R1+0x3c4], R12 ;  /* 0x0003c40c01007387 */ /* 0x0001e20000100800 */
[----:B------:R-:W-:-:S06]  /*50150*/  UIMAD UR6, UR28, UR15, UR6 ;  /* 0x0000000f1c0672a4 */ /* 0x000fcc000f8e0206 */
[----:B------:R-:W-:Y:S01]  /*50160*/  VIADD R27, R27, UR6 ;  /* 0x000000061b1b7c36 */ /* 0x000fe20008000000 */
[----:B------:R-:W-:Y:S06]  /*50170*/  @P0 BRA `(.L_x_35) ;  /* 0x000005e400a40947 */ /* 0x000fec0003800000 */
[----:B------:R-:W2:Y:S01]  /*50180*/  LDC.64 R24, c[0x0][0x5c8] ;  /* 0x00017200ff187b82 */ /* 0x000ea20000000a00 */
[----:B------:R-:W-:Y:S01]  /*50190*/  FSETP.NEU.AND P0, PT, RZ, UR26, PT ;  /* 0x0000001aff007c0b */ /* 0x000fe2000bf0d000 */
[----:B------:R-:W-:Y:S01]  /*501a0*/  BSSY B0, `(.L_x_35) ;  /* 0x0005e66000007945 */ /* 0x000fe20003800000 */
[-C--:B--2---:R-:W-:Y:S02]  /*501b0*/  IMAD R31, R41, R24.reuse, RZ ;  /* 0x00000018291f7224 */ /* 0x084fe400078e02ff */
[----:B------:R-:W-:-:S04]  /*501c0*/  IMAD.WIDE.U32 R26, R34, R24, R26 ;  /* 0x00000018221a7225 */ /* 0x000fc800078e001a */
[----:B------:R-:W-:-:S04]  /*501d0*/  IMAD R31, R34, R25, R31 ;  /* 0x00000019221f7224 */ /* 0x000fc800078e021f */
[----:B------:R-:W-:Y:S01]  /*501e0*/  IMAD.IADD R31, R27, 0x1, R31 ;  /* 0x000000011b1f7824 */ /* 0x000fe200078e021f */
[----:B------:R-:W-:Y:S06]  /*501f0*/  @!P0 BRA `(.L_x_36) ;  /* 0x0000036800608947 */ /* 0x000fec0003800000 */
[----:B------:R-:W-:Y:S01]  /*50200*/  ISETP.GE.AND P6, PT, R11, 0x189, PT ;  /* 0x000001890b00780c */ /* 0x000fe20003fc6270 */
[----:B-----5:R-:W-:Y:S01]  /*50210*/  STL [R1+0x14a0], R8 ;  /* 0x0014a00801007387 */ /* 0x020fe20000100800 */
[----:B------:R-:W-:Y:S01]  /*50220*/  LOP3.LUT R3, R3, 0xffffefff, RZ, 0xc0, !PT ;  /* 0xffffefff03037812 */ /* 0x000fe200078ec0ff */
[----:B------:R-:W-:Y:S01]  /*50230*/  ULDC.64 UR14, c[0x0][0x5b8] ;  /* 0x00016e00000e7ab9 */ /* 0x000fe20000000a00 */
[C---:B------:R-:W-:Y:S01]  /*50240*/  ISETP.LT.OR P4, PT, R30.reuse, 0x1, !P6 ;  /* 0x000000011e00780c */ /* 0x040fe20007781670 */
[----:B------:R-:W-:Y:S01]  /*50250*/  STL [R1+0x149c], R2 ;  /* 0x00149c0201007387 */ /* 0x000fe20000100800 */
[C---:B------:R-:W-:Y:S01]  /*50260*/  ISETP.LT.OR P3, PT, R30.reuse, 0x2, !P6 ;  /* 0x000000021e00780c */ /* 0x040fe20007761670 */
[----:B------:R-:W-:Y:S01]  /*50270*/  UIMAD UR6, UR16, UR14, URZ ;  /* 0x0000000e100672a4 */ /* 0x000fe2000f8e023f */
[----:B------:R-:W-:Y:S02]  /*50280*/  ISETP.LT.OR P2, PT, R30, 0x9, !P6 ;  /* 0x000000091e00780c */ /* 0x000fe40007741670 */
[----:B------:R-:W-:Y:S01]  /*50290*/  ULDC.64 UR16, c[0x0][0x5a8] ;  /* 0x00016a0000107ab9 */ /* 0x000fe20000000a00 */
[----:B------:R-:W-:Y:S01]  /*502a0*/  UIMAD UR6, UR28, UR15, UR6 ;  /* 0x0000000f1c0672a4 */ /* 0x000fe2000f8e0206 */
[----:B------:R-:W-:-:S02]  /*502b0*/  ISETP.GE.AND P5, PT, R11, 0x1, PT ;  /* 0x000000010b00780c */ /* 0x000fc40003fa6270 */
[----:B------:R-:W-:-:S03]  /*502c0*/  LOP3.LUT R4, R4, 0xffdfffff, RZ, 0xc0, !PT ;  /* 0xffdfffff04047812 */ /* 0x000fc600078ec0ff */
[----:B------:R-:W2:Y:S01]  /*502d0*/  @!P4 LDC.64 R32, c[0x0][0x5c0] ;  /* 0x00017000ff20cb82 */ /* 0x000ea20000000a00 */
[----:B------:R-:W-:Y:S01]  /*502e0*/  @!P4 IMAD.MOV.U32 R36, RZ, RZ, R26 ;  /* 0x000000ffff24c224 */ /* 0x000fe200078e001a */
[----:B------:R-:W-:Y:S01]  /*502f0*/  @P4 LOP3.LUT R4, R4, 0x200000, RZ, 0xfc, !PT ;  /* 0x0020000004044812 */ /* 0x000fe200078efcff */
[----:B------:R-:W-:Y:S01]  /*50300*/  @!P4 IMAD.MOV.U32 R37, RZ, RZ, R31 ;  /* 0x000000ffff25c224 */ /* 0x000fe200078e001f */
[----:B------:R-:W-:Y:S01]  /*50310*/  @P2 LOP3.LUT R3, R3, 0x1000, RZ, 0xfc, !PT ;  /* 0x0000100003032812 */ /* 0x000fe200078efcff */
[----:B0-----:R-:W-:Y:S01]  /*50320*/  @!P4 IMAD R12, R25, 0x180, RZ ;  /* 0x00000180190cc824 */ /* 0x001fe200078e02ff */
[----:B------:R-:W-:Y:S01]  /*50330*/  LOP3.LUT R4, R4, 0xffefffff, RZ, 0xc0, !PT ;  /* 0xffefffff04047812 */ /* 0x000fe200078ec0ff */
[----:B------:R-:W-:Y:S01]  /*50340*/  @!P4 IMAD.WIDE.U32 R36, R24, 0x180, R36 ;  /* 0x000001801824c825 */ /* 0x000fe200078e0024 */
[----:B------:R-:W0:Y:S02]  /*50350*/  @!P3 LDC.64 R38, c[0x0][0x5c0] ;  /* 0x00017000ff26bb82 */ /* 0x000e240000000a00 */
[----:B------:R-:W-:Y:S01]  /*50360*/  @P3 LOP3.LUT R4, R4, 0x100000, RZ, 0xfc, !PT ;  /* 0x0010000004043812 */ /* 0x000fe200078efcff */
[----:B------:R-:W-:-:S03]  /*50370*/  @!P4 IMAD.IADD R12, R37, 0x1, R12 ;  /* 0x00000001250cc824 */ /* 0x000fc600078e020c */
[----:B------:R-:W-:Y:S02]  /*50380*/  LOP3.LUT R4, R4, 0xbfffffff, RZ, 0xc0, !PT ;  /* 0xbfffffff04047812 */ /* 0x000fe400078ec0ff */
[----:B--2---:R-:W-:Y:S01]  /*50390*/  @!P4 IADD3 R42, P0, P1, R36, UR11, R32 ;  /* 0x0000000b242acc10 */ /* 0x004fe2000f91e020 */
[----:B------:R-:W-:Y:S01]  /*503a0*/  @!P3 IMAD.MOV.U32 R32, RZ, RZ, R26 ;  /* 0x000000ffff20b224 */ /* 0x000fe200078e001a */
[----:B------:R-:W2:Y:S02]  /*503b0*/  @!P2 LDC.64 R36, c[0x0][0x5c0] ;  /* 0x00017000ff24ab82 */ /* 0x000ea40000000a00 */
[----:B------:R-:W-:Y:S01]  /*503c0*/  @!P4 IADD3.X R43, R12, UR10, R33, P0, P1 ;  /* 0x0000000a0c2bcc10 */ /* 0x000fe200087e2421 */
[----:B------:R-:W-:Y:S02]  /*503d0*/  @!P3 IMAD.MOV.U32 R33, RZ, RZ, R31 ;  /* 0x000000ffff21b224 */ /* 0x000fe400078e001f */
[----:B------:R-:W-:Y:S02]  /*503e0*/  @!P3 IMAD R12, R25, 0x180, RZ ;  /* 0x00000180190cb824 */ /* 0x000fe400078e02ff */
[----:B------:R-:W-:Y:S01]  /*503f0*/  @!P3 IMAD.WIDE.U32 R32, R24, 0x180, R32 ;  /* 0x000001801820b825 */ /* 0x000fe200078e0020 */
[----:B------:R0:W-:Y:S03]  /*50400*/  @!P4 STL.64 [R1+0xa8], R42 ;  /* 0x0000a82a0100c387 */ /* 0x0001e60000100a00 */
[----:B------:R-:W-:-:S02]  /*50410*/  @!P3 IMAD.IADD R12, R33, 0x1, R12 ;  /* 0x00000001210cb824 */ /* 0x000fc400078e020c */
[----:B------:R-:W-:Y:S01]  /*50420*/  @!P2 IMAD.MOV.U32 R33, RZ, RZ, R31 ;  /* 0x000000ffff21a224 */ /* 0x000fe200078e001f */
[----:B0-----:R-:W-:Y:S01]  /*50430*/  @!P3 IADD3 R42, P0, P1, R32, UR11, R38 ;  /* 0x0000000b202abc10 */ /* 0x001fe2000f91e026 */
[----:B------:R-:W-:-:S03]  /*50440*/  @!P2 IMAD.MOV.U32 R32, RZ, RZ, R26 ;  /* 0x000000ffff20a224 */ /* 0x000fc600078e001a */
[----:B------:R-:W-:Y:S01]  /*50450*/  @!P3 IADD3.X R43, R12, UR10, R39, P0, P1 ;  /* 0x0000000a0c2bbc10 */ /* 0x000fe200087e2427 */
[----:B------:R-:W-:-:S04]  /*50460*/  @!P2 IMAD.WIDE.U32 R32, R24, 0x180, R32 ;  /* 0x000001801820a825 */ /* 0x000fc800078e0020 */
[----:B------:R-:W-:Y:S01]  /*50470*/  @!P2 IMAD R12, R25, 0x180, RZ ;  /* 0x00000180190ca824 */ /* 0x000fe200078e02ff */
[----:B------:R2:W-:Y:S03]  /*50480*/  @!P3 STL.64 [R1+0xb8], R42 ;  /* 0x0000b82a0100b387 */ /* 0x0005e60000100a00 */
[----:B------:R-:W-:Y:S01]  /*50490*/  @!P2 IMAD.IADD R12, R33, 0x1, R12 ;  /* 0x00000001210ca824 */ /* 0x000fe200078e020c */
[----:B--2---:R-:W-:-:S04]  /*504a0*/  @!P2 IADD3 R42, P0, P1, R32, UR11, R36 ;  /* 0x0000000b202aac10 */ /* 0x004fc8000f91e024 */
[----:B------:R-:W-:-:S05]  /*504b0*/  @!P2 IADD3.X R43, R12, UR10, R37, P0, P1 ;  /* 0x0000000a0c2bac10 */ /* 0x000fca00087e2425 */
[----:B------:R-:W-:Y:S01]  /*504c0*/  @!P2 STL.64 [R1+0xe0], R42 ;  /* 0x0000e02a0100a387 */ /* 0x000fe20000100a00 */
[----:B------:R-:W-:-:S13]  /*504d0*/  ISETP.LT.OR P2, PT, R30, 0xa, !P6 ;  /* 0x0000000a1e00780c */ /* 0x000fda0007741670 */
[----:B------:R-:W0:Y:S01]  /*504e0*/  @!P2 LDC.64 R32, c[0x0][0x5c0] ;  /* 0x00017000ff20ab82 */ /* 0x000e220000000a00 */
[----:B------:R-:W-:Y:S01]  /*504f0*/  @!P2 IMAD.MOV.U32 R36, RZ, RZ, R26 ;  /* 0x000000ffff24a224 */ /* 0x000fe200078e001a */
[----:B------:R-:W-:Y:S01]  /*50500*/  ISETP.GE.AND P3, PT, R11, 0x9, PT ;  /* 0x000000090b00780c */ /* 0x000fe20003f66270 */
[----:B------:R-:W-:Y:S01]  /*50510*/  @!P2 IMAD.MOV.U32 R37, RZ, RZ, R31 ;  /* 0x000000ffff25a224 */ /* 0x000fe200078e001f */
[----:B------:R-:W-:Y:S01]  /*50520*/  @P2 LOP3.LUT R4, R4, 0x40000000, RZ, 0xfc, !PT ;  /* 0x4000000004042812 */ /* 0x000fe200078efcff */
[----:B------:R-:W-:Y:S02]  /*50530*/  @!P2 IMAD R12, R25, 0x180, RZ ;  /* 0x00000180190ca824 */ /* 0x000fe400078e02ff */
[----:B------:R-:W-:-:S04]  /*50540*/  @!P2 IMAD.WIDE.U32 R36, R24, 0x180, R36 ;  /* 0x000001801824a825 */ /* 0x000fc800078e0024 */
[----:B------:R-:W-:Y:S01]  /*50550*/  @!P2 IMAD.IADD R12, R37, 0x1, R12 ;  /* 0x00000001250ca824 */ /* 0x000fe200078e020c */
[----:B0-----:R-:W-:-:S04]  /*50560*/  @!P2 IADD3 R38, P0, P1, R36, UR11, R32 ;  /* 0x0000000b2426ac10 */ /* 0x001fc8000f91e020 */
[----:B------:R-:W-:Y:S01]  /*50570*/  @!P2 IADD3.X R39, R12, UR10, R33, P0, P1 ;  /* 0x0000000a0c27ac10 */ /* 0x000fe200087e2421 */
[----:B------:R-:W-:Y:S01]  /*50580*/  IMAD.U32 R12, RZ, RZ, UR14 ;  /* 0x0000000eff0c7e24 */ /* 0x000fe2000f8e00ff */
[----:B------:R-:W-:-:S03]  /*50590*/  ULDC.64 UR14, c[0x0][0x5b0] ;  /* 0x00016c00000e7ab9 */ /* 0x000fc60000000a00 */
[----:B------:R-:W-:Y:S01]  /*505a0*/  IMAD.WIDE.U32 R28, R12, UR28, R28 ;  /* 0x0000001c0c1c7c25 */ /* 0x000fe2000f8e001c */
[----:B------:R-:W-:Y:S03]  /*505b0*/  @!P2 STL.64 [R1+0xe8], R38 ;  /* 0x0000e8260100a387 */ /* 0x000fe60000100a00 */
[----:B------:R-:W-:Y:S02]  /*505c0*/  VIADD R37, R29, UR6 ;  /* 0x000000061d257c36 */ /* 0x000fe40008000000 */
[----:B------:R-:W-:Y:S02]  /*505d0*/  IMAD.MOV.U32 R36, RZ, RZ, R28 ;  /* 0x000000ffff247224 */ /* 0x000fe400078e001c */
[----:B------:R-:W-:Y:S02]  /*505e0*/  IMAD R12, R41, UR14, RZ ;  /* 0x0000000e290c7c24 */ /* 0x000fe4000f8e02ff */
[----:B------:R-:W-:-:S04]  /*505f0*/  IMAD.WIDE.U32 R28, R34, UR14, R36 ;  /* 0x0000000e221c7c25 */ /* 0x000fc8000f8e0024 */
[----:B------:R-:W-:Y:S01]  /*50600*/  IMAD R12, R34, UR15, R12 ;  /* 0x0000000f220c7c24 */ /* 0x000fe2000f8e020c */
[----:B------:R-:W-:-:S04]  /*50610*/  IADD3 R28, P0, R28, UR16, RZ ;  /* 0x000000101c1c7c10 */ /* 0x000fc8000ff1e0ff */
[--C-:B------:R-:W-:Y:S02]  /*50620*/  IADD3.X R29, R29, UR17, R12.reuse, P0, !PT ;  /* 0x000000111d1d7c10 */ /* 0x100fe400087fe40c */
[----:B------:R-:W-:Y:S02]  /*50630*/  ISETP.LT.OR P0, PT, R30, 0x1, !P5 ;  /* 0x000000011e00780c */ /* 0x000fe40006f01670 */
[----:B------:R-:W-:-:S11]  /*50640*/  PRMT R12, RZ, 0x7610, R12 ;  /* 0x00007610ff0c7816 */ /* 0x000fd6000000000c */
[----:B------:R-:W2:Y:S02]  /*50650*/  @!P0 LDG.E.U8 R12, desc[UR34][R28.64] ;  /* 0x000000221c0c8981 */ /* 0x000ea4000c1e1100 */
[----:B--2---:R-:W-:-:S04]  /*50660*/  LOP3.LUT R12, R12, 0xff, RZ, 0xc0, !PT ;  /* 0x000000ff0c0c7812 */ /* 0x004fc800078ec0ff */
[----:B------:R-:W-:-:S05]  /*50670*/  F2FP.F16.E4M3.UNPACK_B R12, R12 ;  /* 0x0000000cff0c723e */ /* 0x000fca00020006ff */
[----:B------:R-:W-:-:S05]  /*50680*/  HADD2.F32 R12, -RZ, R12.H0_H0 ;  /* 0x2000000cff0c7230 */ /* 0x000fca0000004100 */
[----:B------:R-:W-:-:S04]  /*50690*/  FMUL R12, R12, UR26 ;  /* 0x0000001a0c0c7c20 */ /* 0x000fc80008400000 */
[----:B------:R-:W-:Y:S02]  /*506a0*/  FFMA R32, R13, UR27, R12 ;  /* 0x0000001b0d207c23 */ /* 0x000fe4000800000c */
[----:B------:R-:W0:Y:S03]  /*506b0*/  @!P0 LDC.64 R12, c[0x0][0x5c0] ;  /* 0x00017000ff0c8b82 */ /* 0x000e260000000a00 */
[----:B------:R-:W-:Y:S02]  /*506c0*/  F2FP.SATFINITE.E4M3.F32.PACK_AB_MERGE_C R32, RZ, R32, RZ ;  /* 0x00000020ff20723e */ /* 0x000fe400048070ff */
[----:B0-----:R-:W-:-:S05]  /*506d0*/  @!P0 IADD3 R12, P1, R26, R12, RZ ;  /* 0x0000000c1a0c8210 */ /* 0x001fca0007f3e0ff */
[----:B------:R-:W-:-:S05]  /*506e0*/  @!P0 IMAD.X R13, R31, 0x1, R13, P1 ;  /* 0x000000011f0d8824 */ /* 0x000fca00008e060d */
[----:B------:R0:W-:Y:S01]  /*506f0*/  @!P0 STG.E.U8 desc[UR34][R12.64], R32 ;  /* 0x000000200c008986 */ /* 0x0001e2000c101122 */
[----:B------:R-:W-:Y:S02]  /*50700*/  ISETP.LT.OR P0, PT, R30, 0x2, !P5 ;  /* 0x000000021e00780c */ /* 0x000fe40006f01670 */
[----:B0-----:R-:W-:-:S11]  /*50710*/  PRMT R32, RZ, 0x7610, R32 ;  /* 0x00007610ff207816 */ /* 0x001fd60000000020 */
[----:B------:R-:W0:Y:S01]  /*50720*/  @!P0 LDC.64 R12, c[0x0][0x5c0] ;  /* 0x00017000ff0c8b82 */ /* 0x000e220000000a00 */
[----:B------:R-:W2:Y:S01]  /*50730*/  @!P0 LDG.E.U8 R32, desc[UR34][R28.64+0x1] ;  /* 0x000001221c208981 */ /* 0x000ea2000c1e1100 */
[----:B0-----:R-:W-:-:S05]  /*50740*/  @!P0 IADD3 R12, P1, R26, R12, RZ ;  /* 0x0000000c1a0c8210 */ /* 0x001fca0007f3e0ff */
[----:B------:R-:W-:Y:S01]  /*50750*/  @!P0 IMAD.X R13, R31, 0x1, R13, P1 ;  /* 0x000000011f0d8824 */ /* 0x000fe200008e060d */
[----:B--2---:R-:W-:-:S04]  /*50760*/  LOP3.LUT R32, R32, 0xff, RZ, 0xc0, !PT ;  /* 0x000000ff20207812 */ /* 0x004fc800078ec0ff */
[----:B------:R-:W-:-:S05]  /*50770*/  F2FP.F16.E4M3.UNPACK_B R32, R32 ;  /* 0x00000020ff20723e */ /* 0x000fca00020006ff */
[----:B------:R-:W-:-:S05]  /*50780*/  HADD2.F32 R32, -RZ, R32.H0_H0 ;  /* 0x20000020ff207230 */ /* 0x000fca0000004100 */
[----:B------:R-:W-:-:S04]  /*50790*/  FMUL R32, R32, UR26 ;  /* 0x0000001a20207c20 */ /* 0x000fc80008400000 */
[----:B------:R-:W-:-:S05]  /*507a0*/  FFMA R14, R14, UR27, R32 ;  /* 0x0000001b0e0e7c23 */ /* 0x000fca0008000020 */
[----:B------:R-:W-:-:S05]  /*507b0*/  F2FP.SATFINITE.E4M3.F32.PACK_AB_MERGE_C R14, RZ, R14, RZ ;  /* 0x0000000eff0e723e */ /* 0x000fca00048070ff */
[----:B------:R0:W-:Y:S02]  /*507c0*/  @!P0 STG.E.U8 desc[UR34][R12.64+0x1], R14 ;  /* 0x0000010e0c008986 */ /* 0x0001e4000c101122 */
[----:B0-----:R-:W-:-:S05]  /*507d0*/  IADD3 R12, P0, R34, 0x8, RZ ;  /* 0x00000008220c7810 */ /* 0x001fca0007f1e0ff */
[----:B------:R-:W-:-:S04]  /*507e0*/  IMAD.X R14, RZ, RZ, R41, P0 ;  /* 0x000000ffff0e7224 */ /* 0x000fc800000e0629 */
[----:B------:R-:W-:-:S04]  /*507f0*/  IMAD R14, R14, UR14, RZ ;  /* 0x0000000e0e0e7c24 */ /* 0x000fc8000f8e02ff */
[C---:B------:R-:W-:Y:S02]  /*50800*/  IMAD R14, R12.reuse, UR15, R14 ;  /* 0x0000000f0c0e7c24 */ /* 0x040fe4000f8e020e */
[----:B------:R-:W-:-:S03]  /*50810*/  IMAD.WIDE.U32 R12, R12, UR14, R36 ;  /* 0x0000000e0c0c7c25 */ /* 0x000fc6000f8e0024 */
        /* <DEDUP_REMOVED lines=12> */
[----:B0-----:R-:W-:-:S04]  /*508e0*/  @!P0 IADD3 R14, P1, P2, R26, UR11, R14 ;  /* 0x0000000b1a0e8c10 */ /* 0x001fc8000fa3e00e */
[----:B------:R-:W-:-:S05]  /*508f0*/  @!P0 IADD3.X R15, R31, UR10, R15, P1, P2 ;  /* 0x0000000a1f0f8c10 */ /* 0x000fca0008fe440f */
[----:B------:R0:W-:Y:S01]  /*50900*/  @!P0 STG.E.U8 desc[UR34][R14.64], R32 ;  /* 0x000000200e008986 */ /* 0x0001e2000c101122 */
[----:B------:R-:W-:Y:S02]  /*50910*/  ISETP.LT.OR P0, PT, R30, 0x2, !P3 ;  /* 0x000000021e00780c */ /* 0x000fe40005f01670 */
[----:B0-----:R-:W-:-:S11]  /*50920*/  PRMT R32, RZ, 0x7610, R32 ;  /* 0x00007610ff207816 */ /* 0x001fd60000000020 */
[----:B------:R-:W0:Y:S01]  /*50930*/  @!P0 LDC.64 R14, c[0x0][0x5c0] ;  /* 0x00017000ff0e8b82 */ /* 0x000e220000000a00 */
[----:B------:R-:W2:Y:S01]  /*50940*/  @!P0 LDG.E.U8 R32, desc[UR34][R12.64+0x1] ;  /* 0x000001220c208981 */ /* 0x000ea2000c1e1100 */
[----:B------:R-:W-:Y:S02]  /*50950*/  ISETP.LT.OR P4, PT, R30, 0x11, !P6 ;  /* 0x000000111e00780c */ /* 0x000fe40007781670 */
[----:B0-----:R-:W-:-:S04]  /*50960*/  @!P0 IADD3 R14, P1, P2, R26, UR11, R14 ;  /* 0x0000000b1a0e8c10 */ /* 0x001fc8000fa3e00e */
[----:B------:R-:W-:-:S07]  /*50970*/  @!P0 IADD3.X R15, R31, UR10, R15, P1, P2 ;  /* 0x0000000a1f0f8c10 */ /* 0x000fce0008fe440f */
[----:B------:R-:W-:Y:S01]  /*50980*/  @!P4 IMAD.MOV.U32 R33, RZ, RZ, R31 ;  /* 0x000000ffff21c224 */ /* 0x000fe200078e001f */
[----:B--2---:R-:W-:-:S04]  /*50990*/  LOP3.LUT R32, R32, 0xff, RZ, 0xc0, !PT ;  /* 0x000000ff20207812 */ /* 0x004fc800078ec0ff */
[----:B------:R-:W-:-:S05]  /*509a0*/  F2FP.F16.E4M3.UNPACK_B R32, R32 ;  /* 0x00000020ff20723e */ /* 0x000fca00020006ff */
[----:B------:R-:W-:-:S05]  /*509b0*/  HADD2.F32 R32, -RZ, R32.H0_H0 ;  /* 0x20000020ff207230 */ /* 0x000fca0000004100 */
[----:B------:R-:W-:-:S04]  /*509c0*/  FMUL R32, R32, UR26 ;  /* 0x0000001a20207c20 */ /* 0x000fc80008400000 */
[----:B------:R-:W-:-:S05]  /*509d0*/  FFMA R16, R16, UR27, R32 ;  /* 0x0000001b10107c23 */ /* 0x000fca0008000020 */
[----:B------:R-:W-:-:S05]  /*509e0*/  F2FP.SATFINITE.E4M3.F32.PACK_AB_MERGE_C R16, RZ, R16, RZ ;  /* 0x00000010ff10723e */ /* 0x000fca00048070ff */
[----:B------:R0:W-:Y:S02]  /*509f0*/  @!P0 STG.E.U8 desc[UR34][R14.64+0x1], R16 ;  /* 0x000001100e008986 */ /* 0x0001e4000c101122 */
[----:B0-----:R-:W0:Y:S01]  /*50a00*/  @!P4 LDC.64 R14, c[0x0][0x5c0] ;  /* 0x00017000ff0ecb82 */ /* 0x001e220000000a00 */
[----:B------:R-:W-:Y:S02]  /*50a10*/  @!P4 IMAD.MOV.U32 R32, RZ, RZ, R26 ;  /* 0x000000ffff20c224 */ /* 0x000fe400078e001a */
[----:B------:R-:W-:Y:S02]  /*50a20*/  @!P4 IMAD R16, R25, 0x180, RZ ;  /* 0x000001801910c824 */ /* 0x000fe400078e02ff */
[----:B------:R-:W-:-:S04]  /*50a30*/  @!P4 IMAD.WIDE.U32 R32, R24, 0x180, R32 ;  /* 0x000001801820c825 */ /* 0x000fc800078e0020 */
[----:B------:R-:W-:Y:S01]  /*50a40*/  @!P4 IMAD.IADD R16, R33, 0x1, R16 ;  /* 0x000000012110c824 */ /* 0x000fe200078e0210 */
[----:B0-----:R-:W-:-:S04]  /*50a50*/  @!P4 IADD3 R38, P0, P1, R32, UR11, R14 ;  /* 0x0000000b2026cc10 */ /* 0x001fc8000f91e00e */
[----:B------:R-:W-:Y:S02]  /*50a60*/  @!P4 IADD3.X R39, R16, UR10, R15, P0, P1 ;  /* 0x0000000a1027cc10 */ /* 0x000fe400087e240f */
[----:B------:R-:W-:Y:S02]  /*50a70*/  ISETP.LT.OR P0, PT, R30, 0x9, !P5 ;  /* 0x000000091e00780c */ /* 0x000fe40006f01670 */
[----:B------:R-:W-:-:S11]  /*50a80*/  PRMT R14, RZ, 0x7610, R14 ;  /* 0x00007610ff0e7816 */ /* 0x000fd6000000000e */
[----:B------:R-:W2:Y:S01]  /*50a90*/  @!P0 LDG.E.U8 R14, desc[UR34][R28.64+0x8] ;  /* 0x000008221c0e8981 */ /* 0x000ea2000c1e1100 */
[----:B------:R-:W-:Y:S02]  /*50aa0*/  PRMT R16, RZ, 0x7610, R16 ;  /* 0x00007610ff107816 */ /* 0x000fe40000000010 */
        /* <DEDUP_REMOVED lines=10> */
[----:B------:R-:W-:-:S13]  /*50b50*/  ISETP.LT.OR P0, PT, R30, 0xa, !P5 ;  /* 0x0000000a1e00780c */ /* 0x000fda0006f01670 */
[----:B------:R-:W2:Y:S01]  /*50b60*/  @!P0 LDG.E.U8 R16, desc[UR34][R28.64+0x9] ;  /* 0x000009221c108981 */ /* 0x000ea2000c1e1100 */
[----:B0-----:R-:W0:Y:S01]  /*50b70*/  @!P0 LDC.64 R14, c[0x0][0x5c0] ;  /* 0x00017000ff0e8b82 */ /* 0x001e220000000a00 */
[----:B------:R-:W-:Y:S02]  /*50b80*/  ISETP.LT.OR P2, PT, R30, 0x12, !P6 ;  /* 0x000000121e00780c */ /* 0x000fe40007741670 */
[----:B0-----:R-:W-:-:S05]  /*50b90*/  @!P0 IADD3 R14, P1, R26, R14, RZ ;  /* 0x0000000e1a0e8210 */ /* 0x001fca0007f3e0ff */
[----:B------:R-:W-:-:S06]  /*50ba0*/  @!P0 IMAD.X R15, R31, 0x1, R15, P1 ;  /* 0x000000011f0f8824 */ /* 0x000fcc00008e060f */
        /* <DEDUP_REMOVED lines=18> */
[----:B------:R-:W-:-:S04]  /*50cd0*/  LOP3.LUT R3, R3, 0xfffeffff, RZ, 0xc0, !PT ;  /* 0xfffeffff03037812 */ /* 0x000fc800078ec0ff */
[----:B------:R-:W-:Y:S01]  /*50ce0*/  @P4 LOP3.LUT R3, R3, 0x10000, RZ, 0xfc, !PT ;  /* 0x0001000003034812 */ /* 0x000fe200078efcff */
[----:B------:R-:W-:Y:S03]  /*50cf0*/  @!P4 STL.64 [R1+0x108], R38 ;  /* 0x000108260100c387 */ /* 0x000fe60000100a00 */
[----:B------:R-:W-:Y:S01]  /*50d00*/  LOP3.LUT R3, R3, 0xfffff7ff, RZ, 0xc0, !PT ;  /* 0xfffff7ff03037812 */ /* 0x000fe200078ec0ff */
[----:B------:R-:W-:Y:S03]  /*50d10*/  @!P2 STL.64 [R1+0x100], R32 ;  /* 0x000100200100a387 */ /* 0x000fe60000100a00 */
[----:B------:R-:W-:Y:S02]  /*50d20*/  @P2 LOP3.LUT R3, R3, 0x800, RZ, 0xfc, !PT ;  /* 0x0000080003032812 */ /* 0x000fe400078efcff */
[----:B------:R-:W-:-:S02]  /*50d30*/  PRMT R16, RZ, 0x7610, R16 ;  /* 0x00007610ff107816 */ /* 0x000fc40000000010 */
        /* <DEDUP_REMOVED lines=10> */
[----:B------:R-:W-:-:S13]  /*50de0*/  ISETP.LT.OR P0, PT, R30, 0xa, !P3 ;  /* 0x0000000a1e00780c */ /* 0x000fda0005f01670 */
[----:B------:R-:W2:Y:S01]  /*50df0*/  @!P0 LDG.E.U8 R16, desc[UR34][R12.64+0x9] ;  /* 0x000009220c108981 */ /* 0x000ea2000c1e1100 */
[----:B0-----:R-:W0:Y:S01]  /*50e00*/  @!P0 LDC.64 R14, c[0x0][0x5c0] ;  /* 0x00017000ff0e8b82 */ /* 0x001e220000000a00 */
[----:B------:R-:W-:Y:S02]  /*50e10*/  ISETP.LT.OR P4, PT, R30, 0x19, !P6 ;  /* 0x000000191e00780c */ /* 0x000fe40007781670 */
[----:B0-----:R-:W-:-:S04]  /*50e20*/  @!P0 IADD3 R14, P1, P2, R26, UR11, R14 ;  /* 0x0000000b1a0e8c10 */ /* 0x001fc8000fa3e00e */
[----:B------:R-:W-:-:S07]  /*50e30*/  @!P0 IADD3.X R15, R31, UR10, R15, P1, P2 ;  /* 0x0000000a1f0f8c10 */ /* 0x000fce0008fe440f */
[----:B------:R-:W-:Y:S02]  /*50e40*/  @!P4 IMAD.MOV.U32 R17, RZ, RZ, R31 ;  /* 0x000000ffff11c224 */ /* 0x000fe400078e001f */
[----:B------:R-:W-:Y:S01]  /*50e50*/  @!P4 IMAD R18, R25, 0x180, RZ ;  /* 0x000001801912c824 */ /* 0x000fe200078e02ff */
        /* <DEDUP_REMOVED lines=8> */
[----:B------:R-:W-:-:S04]  /*50ee0*/  @!P4 IMAD.MOV.U32 R16, RZ, RZ, R26 ;  /* 0x000000ffff10c224 */ /* 0x000fc800078e001a */
        /* <DEDUP_REMOVED lines=24> */
[----:B------:R-:W-:Y:S02]  /*51070*/  @!P2 IMAD.MOV.U32 R17, RZ, RZ, R31 ;  /* 0x000000ffff11a224 */ /* 0x000fe400078e001f */
[----:B------:R-:W-:Y:S01]  /*51080*/  @!P2 IMAD R18, R25, 0x180, RZ ;  /* 0x000001801912a824 */ /* 0x000fe200078e02ff */
[----:B------:R-:W-:Y:S01]  /*51090*/  @!P4 STL.64 [R1+0x128], R32 ;  /* 0x000128200100c387 */ /* 0x000fe20000100a00 */
        /* <DEDUP_REMOVED lines=17> */
[----:B------:R-:W-:-:S04]  /*511b0*/  @P4 LOP3.LUT R3, R3, 0x20000, RZ, 0xfc, !PT ;  /* 0x0002000003034812 */ /* 0x000fc800078efcff */
[----:B------:R-:W-:Y:S01]  /*511c0*/  LOP3.LUT R3, R3, 0xffffbfff, RZ, 0xc0, !PT ;  /* 0xffffbfff03037812 */ /* 0x000fe200078ec0ff */
[----:B------:R-:W-:Y:S03]  /*511d0*/  @!P2 STL.64 [R1+0x110], R32 ;  /* 0x000110200100a387 */ /* 0x000fe60000100a00 */
[----:B------:R-:W-:Y:S02]  /*511e0*/  @P2 LOP3.LUT R3, R3, 0x4000, RZ, 0xfc, !PT ;  /* 0x0000400003032812 */ /* 0x000fe400078efcff */
        /* <DEDUP_REMOVED lines=124> */
[----:B0-----:R-:W0:Y:S02]  /*519b0*/  @!P0 LDC.64 R14, c[0x0][0x5c0] ;  /* 0x00017000ff0e8b82 */ /* 0x001e240000000a00 */
[----:B0-----:R-:W-:-:S05]  /*519c0*/  @!P0 IADD3 R14, P1, R26, R14, RZ ;  /* 0x0000000e1a0e8210 */ /* 0x001fca0007f3e0ff */
[----:B------:R-:W-:Y:S01]  /*519d0*/  @!P0 IMAD.X R15, R31, 0x1, R15, P1 ;  /* 0x000000011f0f8824 */ /* 0x000fe200008e060f */
[----:B------:R-:W-:Y:S02]  /*519e0*/  ISETP.LT.OR P1, PT, R30, 0x21, !P3 ;  /* 0x000000211e00780c */ /* 0x000fe40005f21670 */
[----:B--2---:R-:W-:-:S04]  /*519f0*/  LOP3.LUT R16, R16, 0xff, RZ, 0xc0, !PT ;  /* 0x000000ff10107812 */ /* 0x004fc800078ec0ff */
[----:B------:R-:W-:-:S05]  /*51a00*/  F2FP.F16.E4M3.UNPACK_B R16, R16 ;  /* 0x00000010ff10723e */ /* 0x000fca00020006ff */
[----:B------:R-:W-:-:S05]  /*51a10*/  HADD2.F32 R16, -RZ, R16.H0_H0 ;  /* 0x20000010ff107230 */ /* 0x000fca0000004100 */
[----:B------:R-:W-:-:S04]  /*51a20*/  FMUL R16, R16, UR26 ;  /* 0x0000001a10107c20 */ /* 0x000fc80008400000 */
[----:B------:R-:W-:-:S05]  /*51a30*/  FFMA R222, R222, UR27, R16 ;  /* 0x0000001bdede7c23 */ /* 0x000fca0008000010 */
[----:B------:R-:W-:-:S05]  /*51a40*/  F2FP.SATFINITE.E4M3.F32.PACK_AB_MERGE_C R222, RZ, R222, RZ ;  /* 0x000000deffde723e */ /* 0x000fca00048070ff */
[----:B------:R0:W-:Y:S02]  /*51a50*/  @!P0 STG.E.U8 desc[UR34][R14.64+0x21], R222 ;  /* 0x000021de0e008986 */ /* 0x0001e4000c101122 */
[----:B0-----:R-:W0:Y:S02]  /*51a60*/  @!P1 LDC.64 R14, c[0x0][0x5c0] ;  /* 0x00017000ff0e9b82 */ /* 0x001e240000000a00 */
[--C-:B0-----:R-:W-:Y:S02]  /*51a70*/  @!P1 IADD3 R18, P0, P2, R26, UR11, R14.reuse ;  /* 0x0000000b1a129c10 */ /* 0x101fe4000fa1e00e */
[----:B------:R-:W-:-:S06]  /*51a80*/  PRMT R14, RZ, 0x7610, R14 ;  /* 0x00007610ff0e7816 */ /* 0x000fcc000000000e */
[----:B------:R-:W2:Y:S01]  /*51a90*/  @!P1 LDG.E.U8 R14, desc[UR34][R12.64+0x20] ;  /* 0x000020220c0e9981 */ /* 0x000ea2000c1e1100 */
[----:B------:R-:W-:Y:S02]  /*51aa0*/  @!P1 IADD3.X R19, R31, UR10, R15, P0, P2 ;  /* 0x0000000a1f139c10 */ /* 0x000fe400087e440f */
[----:B------:R-:W-:Y:S02]  /*51ab0*/  ISETP.LT.OR P0, PT, R30, 0x22, !P3 ;  /* 0x000000221e00780c */ /* 0x000fe40005f01670 */
[----:B------:R-:W-:Y:S01]  /*51ac0*/  LOP3.LUT R3, R3, 0xfff7ffff, RZ, 0xc0, !PT ;  /* 0xfff7ffff03037812 */ /* 0x000fe200078ec0ff */
[----:B------:R0:W-:Y:S03]  /*51ad0*/  @!P4 STL.64 [R1+0x220], R20 ;  /* 0x000220140100c387 */ /* 0x0001e60000100a00 */
[----:B------:R-:W-:Y:S02]  /*51ae0*/  @P4 LOP3.LUT R3, R3, 0x80000, RZ, 0xfc, !PT ;  /* 0x0008000003034812 */ /* 0x000fe400078efcff */
[----:B--2---:R-:W-:-:S04]  /*51af0*/  LOP3.LUT R14, R14, 0xff, RZ, 0xc0, !PT ;  /* 0x000000ff0e0e7812 */ /* 0x004fc800078ec0ff */
[----:B------:R-:W-:-:S05]  /*51b00*/  F2FP.F16.E4M3.UNPACK_B R14, R14 ;  /* 0x0000000eff0e723e */ /* 0x000fca00020006ff */
[----:B------:R-:W-:-:S05]  /*51b10*/  HADD2.F32 R14, -RZ, R14.H0_H0 ;  /* 0x2000000eff0e7230 */ /* 0x000fca0000004100 */
[----:B------:R-:W-:-:S04]  /*51b20*/  FMUL R14, R14, UR26 ;  /* 0x0000001a0e0e7c20 */ /* 0x000fc80008400000 */
[----:B------:R-:W-:Y:S02]  /*51b30*/  FFMA R223, R223, UR27, R14 ;  /* 0x0000001bdfdf7c23 */ /* 0x000fe4000800000e */
[----:B------:R-:W2:Y:S03]  /*51b40*/  @!P0 LDC.64 R14, c[0x0][0x5c0] ;  /* 0x00017000ff0e8b82 */ /* 0x000ea60000000a00 */
[----:B------:R-:W-:-:S05]  /*51b50*/  F2FP.SATFINITE.E4M3.F32.PACK_AB_MERGE_C R223, RZ, R223, RZ ;  /* 0x000000dfffdf723e */ /* 0x000fca00048070ff */
[----:B------:R3:W-:Y:S01]  /*51b60*/  @!P1 STG.E.U8 desc[UR34][R18.64+0x20], R223 ;  /* 0x000020df12009986 */ /* 0x0007e2000c101122 */
[----:B------:R-:W-:Y:S02]  /*51b70*/  ISETP.LT.OR P1, PT, R30, 0x29, !P3 ;  /* 0x000000291e00780c */ /* 0x000fe40005f21670 */
[----:B--2---:R-:W-:-:S04]  /*51b80*/  @!P0 IADD3 R16, P2, P4, R26, UR11, R14 ;  /* 0x0000000b1a108c10 */ /* 0x004fc8000fc5e00e */
[----:B------:R-:W-:-:S07]  /*51b90*/  @!P0 IADD3.X R17, R31, UR10, R15, P2, P4 ;  /* 0x0000000a1f118c10 */ /* 0x000fce00097e840f */
[----:B------:R-:W0:Y:S02]  /*51ba0*/  @!P1 LDC.64 R14, c[0x0][0x5c0] ;  /* 0x00017000ff0e9b82 */ /* 0x000e240000000a00 */
[--C-:B0-----:R-:W-:Y:S02]  /*51bb0*/  @!P1 IADD3 R20, P2, P4, R26, UR11, R14.reuse ;  /* 0x0000000b1a149c10 */ /* 0x101fe4000fc5e00e */
[----:B------:R-:W-:-:S06]  /*51bc0*/  PRMT R14, RZ, 0x7610, R14 ;  /* 0x00007610ff0e7816 */ /* 0x000fcc000000000e */
[----:B------:R-:W2:Y:S01]  /*51bd0*/  @!P0 LDG.E.U8 R14, desc[UR34][R12.64+0x21] ;  /* 0x000021220c0e8981 */ /* 0x000ea2000c1e1100 */
[----:B------:R-:W-:Y:S02]  /*51be0*/  @!P1 IADD3.X R21, R31, UR10, R15, P2, P4 ;  /* 0x0000000a1f159c10 */ /* 0x000fe400097e840f */
[----:B--2---:R-:W-:-:S04]  /*51bf0*/  LOP3.LUT R14, R14, 0xff, RZ, 0xc0, !PT ;  /* 0x000000ff0e0e7812 */ /* 0x004fc800078ec0ff */
[----:B------:R-:W-:-:S05]  /*51c00*/  F2FP.F16.E4M3.UNPACK_B R14, R14 ;  /* 0x0000000eff0e723e */ /* 0x000fca00020006ff */
[----:B------:R-:W-:-:S05]  /*51c10*/  HADD2.F32 R14, -RZ, R14.H0_H0 ;  /* 0x2000000eff0e7230 */ /* 0x000fca0000004100 */
[----:B------:R-:W-:-:S04]  /*51c20*/  FMUL R14, R14, UR26 ;  /* 0x0000001a0e0e7c20 */ /* 0x000fc80008400000 */
[----:B------:R-:W-:-:S05]  /*51c30*/  FFMA R224, R224, UR27, R14 ;  /* 0x0000001be0e07c23 */ /* 0x000fca000800000e */
[----:B------:R-:W-:-:S05]  /*51c40*/  F2FP.SATFINITE.E4M3.F32.PACK_AB_MERGE_C R224, RZ, R224, RZ ;  /* 0x000000e0ffe0723e */ /* 0x000fca00048070ff */
[----:B------:R0:W-:Y:S01]  /*51c50*/  @!P0 STG.E.U8 desc[UR34][R16.64+0x21], R224 ;  /* 0x000021e010008986 */ /* 0x0001e2000c101122 */
[----:B------:R-:W-:-:S13]  /*51c60*/  ISETP.LT.OR P0, PT, R30, 0x2a, !P3 ;  /* 0x0000002a1e00780c */ /* 0x000fda0005f01670 */
[----:B------:R-:W3:Y:S02]  /*51c70*/  @!P0 LDC.64 R14, c[0x0][0x5c0] ;  /* 0x00017000ff0e8b82 */ /* 0x000ee40000000a00 */
[----:B---3--:R-:W-:-:S04]  /*51c80*/  @!P0 IADD3 R18, P2, P4, R26, UR11, R14 ;  /* 0x0000000b1a128c10 */ /* 0x008fc8000fc5e00e */
[----:B------:R-:W-:Y:S02]  /*51c90*/  @!P0 IADD3.X R19, R31, UR10, R15, P2, P4 ;  /* 0x0000000a1f138c10 */ /* 0x000fe400097e840f */
[----:B------:R-:W-:Y:S02]  /*51ca0*/  ISETP.LT.OR P2, PT, R30, 0x29, !P5 ;  /* 0x000000291e00780c */ /* 0x000fe40006f41670 */
[----:B------:R-:W-:-:S11]  /*51cb0*/  PRMT R14, RZ, 0x7610, R14 ;  /* 0x00007610ff0e7816 */ /* 0x000fd6000000000e */
[----:B------:R-:W2:Y:S01]  /*51cc0*/  @!P2 LDG.E.U8 R14, desc[UR34][R28.64+0x28] ;  /* 0x000028221c0ea981 */ /* 0x000ea2000c1e1100 */
[----:B0-----:R-:W-:Y:S02]  /*51cd0*/  PRMT R16, RZ, 0x7610, R16 ;  /* 0x00007610ff107816 */ /* 0x001fe40000000010 */
        /* <DEDUP_REMOVED lines=22> */
[----:B0-----:R-:W-:-:S06]  /*51e40*/  PRMT R14, RZ, 0x7610, R14 ;  /* 0x00007610ff0e7816 */ /* 0x001fcc000000000e */
[----:B------:R-:W2:Y:S02]  /*51e50*/  @!P1 LDG.E.U8 R14, desc[UR34][R12.64+0x28] ;  /* 0x000028220c0e9981 */ /* 0x000ea4000c1e1100 */
[----:B--2---:R-:W-:-:S04]  /*51e60*/  LOP3.LUT R14, R14, 0xff, RZ, 0xc0, !PT ;  /* 0x000000ff0e0e7812 */ /* 0x004fc800078ec0ff */
[----:B------:R-:W-:-:S05]  /*51e70*/  F2FP.F16.E4M3.UNPACK_B R14, R14 ;  /* 0x0000000eff0e723e */ /* 0x000fca00020006ff */
[----:B------:R-:W-:-:S05]  /*51e80*/  HADD2.F32 R14, -RZ, R14.H0_H0 ;  /* 0x2000000eff0e7230 */ /* 0x000fca0000004100 */
[----:B------:R-:W-:-:S04]  /*51e90*/  FMUL R14, R14, UR26 ;  /* 0x0000001a0e0e7c20 */ /* 0x000fc80008400000 */
[--C-:B------:R-:W-:Y:S01]  /*51ea0*/  FFMA R227, R227, UR27, R14.reuse ;  /* 0x0000001be3e37c23 */ /* 0x100fe2000800000e */
[----:B------:R-:W-:-:S04]  /*51eb0*/  PRMT R14, RZ, 0x7610, R14 ;  /* 0x00007610ff0e7816 */ /* 0x000fc8000000000e */
[----:B------:R-:W-:-:S05]  /*51ec0*/  F2FP.SATFINITE.E4M3.F32.PACK_AB_MERGE_C R227, RZ, R227, RZ ;  /* 0x000000e3ffe3723e */ /* 0x000fca00048070ff */
[----:B------:R-:W-:Y:S04]  /*51ed0*/  @!P1 STG.E.U8 desc[UR34][R20.64+0x28], R227 ;  /* 0x000028e314009986 */ /* 0x000fe8000c101122 */
[----:B------:R-:W2:Y:S01]  /*51ee0*/  @!P0 LDG.E.U8 R14, desc[UR34][R12.64+0x29] ;  /* 0x000029220c0e8981 */ /* 0x000ea2000c1e1100 */
[----:B------:R-:W-:Y:S02]  /*51ef0*/  PRMT R16, RZ, 0x7610, R16 ;  /* 0x00007610ff107816 */ /* 0x000fe40000000010 */
[----:B--2---:R-:W-:-:S04]  /*51f00*/  LOP3.LUT R14, R14, 0xff, RZ, 0xc0, !PT ;  /* 0x000000ff0e0e7812 */ /* 0x004fc800078ec0ff */
[----:B------:R-:W-:-:S05]  /*51f10*/  F2FP.F16.E4M3.UNPACK_B R14, R14 ;  /* 0x0000000eff0e723e */ /* 0x000fca00020006ff */
[----:B------:R-:W-:-:S05]  /*51f20*/  HADD2.F32 R14, -RZ, R14.H0_H0 ;  /* 0x2000000eff0e7230 */ /* 0x000fca0000004100 */
[----:B------:R-:W-:-:S04]  /*51f30*/  FMUL R14, R14, UR26 ;  /* 0x0000001a0e0e7c20 */ /* 0x000fc80008400000 */
[----:B------:R-:W-:-:S05]  /*51f40*/  FFMA R228, R228, UR27, R14 ;  /* 0x0000001be4e47c23 */ /* 0x000fca000800000e */
[----:B------:R-:W-:-:S05]  /*51f50*/  F2FP.SATFINITE.E4M3.F32.PACK_AB_MERGE_C R228, RZ, R228, RZ ;  /* 0x000000e4ffe4723e */ /* 0x000fca00048070ff */
[----:B------:R-:W-:Y:S01]  /*51f60*/  @!P0 STG.E.U8 desc[UR34][R18.64+0x29], R228 ;  /* 0x000029e412008986 */ /* 0x000fe2000c101122 */
[----:B------:R-:W-:-:S13]  /*51f70*/  ISETP.LT.OR P0, PT, R30, 0x31, !P5 ;  /* 0x000000311e00780c */ /* 0x000fda0006f01670 */
[----:B------:R-:W2:Y:S01]  /*51f80*/  @!P0 LDG.E.U8 R16, desc[UR34][R28.64+0x30] ;  /* 0x000030221c108981 */ /* 0x000ea2000c1e1100 */
[----:B------:R-:W0:Y:S02]  /*51f90*/  @!P0 LDC.64 R14, c[0x0][0x5c0] ;  /* 0x00017000ff0e8b82 */ /* 0x000e240000000a00 */
        /* <DEDUP_REMOVED lines=8> */
[----:B------:R0:W-:Y:S01]  /*52020*/  @!P0 STG.E.U8 desc[UR34][R14.64+0x30], R229 ;  /* 0x000030e50e008986 */ /* 0x0001e2000c101122 */
[----:B------:R-:W-:Y:S02]  /*52030*/  ISETP.LT.OR P0, PT, R30, 0x32, !P5 ;  /* 0x000000321e00780c */ /* 0x000fe40006f01670 */
[----:B------:R-:W-:-:S11]  /*52040*/  PRMT R16, RZ, 0x7610, R16 ;  /* 0x00007610ff107816 */ /* 0x000fd60000000010 */
[----:B------:R-:W2:Y:S01]  /*52050*/  @!P0 LDG.E.U8 R16, desc[UR34][R28.64+0x31] ;  /* 0x000031221c108981 */ /* 0x000ea2000c1e1100 */
[----:B0-----:R-:W0:Y:S02]  /*52060*/  @!P0 LDC.64 R14, c[0x0][0x5c0] ;  /* 0x00017000ff0e8b82 */ /* 0x001e240000000a00 */
[----:B0-----:R-:W-:-:S05]  /*52070*/  @!P0 IADD3 R14, P1, R26, R14, RZ ;  /* 0x0000000e1a0e8210 */ /* 0x001fca0007f3e0ff */
[----:B------:R-:W-:Y:S01]  /*52080*/  @!P0 IMAD.X R15, R31, 0x1, R15, P1 ;  /* 0x000000011f0f8824 */ /* 0x000fe200008e060f */
[----:B------:R-:W-:-:S13]  /*52090*/  ISETP.LT.OR P4, PT, R30, 0x2a, !P6 ;  /* 0x0000002a1e00780c */ /* 0x000fda0007781670 */
[----:B------:R-:W-:Y:S02]  /*520a0*/  @!P4 IMAD.MOV.U32 R38, RZ, RZ, R26 ;  /* 0x000000ffff26c224 */ /* 0x000fe400078e001a */
[----:B------:R-:W-:Y:S02]  /*520b0*/  @!P4 IMAD.MOV.U32 R39, RZ, RZ, R31 ;  /* 0x000000ffff27c224 */ /* 0x000fe400078e001f */
[----:B------:R-:W-:Y:S02]  /*520c0*/  @!P4 IMAD R35, R25, 0x180, RZ ;  /* 0x000001801923c824 */ /* 0x000fe400078e02ff */
[----:B------:R-:W-:-:S04]  /*520d0*/  @!P4 IMAD.WIDE.U32 R38, R24, 0x180, R38 ;  /* 0x000001801826c825 */ /* 0x000fc800078e0026 */
[----:B------:R-:W-:Y:S01]  /*520e0*/  @!P4 IMAD.IADD R35, R39, 0x1, R35 ;  /* 0x000000012723c824 */ /* 0x000fe200078e0223 */
        /* <DEDUP_REMOVED lines=13> */
[----:B------:R-:W-:Y:S02]  /*521c0*/  IADD3.X R15, R15, UR17, R16, P0, !PT ;  /* 0x000000110f0f7c10 */ /* 0x000fe400087fe410 */
[----:B------:R-:W-:-:S05]  /*521d0*/  IADD3 R16, P0, R34, 0x88, RZ ;  /* 0x0000008822107810 */ /* 0x000fca0007f1e0ff */
        /* <DEDUP_REMOVED lines=20> */
[----:B------:R-:W0:Y:S02]  /*52320*/  @!P4 LDC.64 R32, c[0x0][0x5c0] ;  /* 0x00017000ff20cb82 */ /* 0x000e240000000a00 */
        /* <DEDUP_REMOVED lines=19> */
[----:B------:R-:W-:Y:S02]  /*52460*/  LOP3.LUT R4, R4, 0xffbfffff, RZ, 0xc0, !PT ;  /* 0xffbfffff04047812 */ /* 0x000fe400078ec0ff */
[----:B------:R-:W-:Y:S02]  /*52470*/  @!P4 STL.64 [R1+0x90], R40 ;  /* 0x000090280100c387 */ /* 0x000fe40000100a00 */
[----:B------:R-:W-:Y:S02]  /*52480*/  @P4 LOP3.LUT R4, R4, 0x400000, RZ, 0xfc, !PT ;  /* 0x0040000004044812 */ /* 0x000fe400078efcff */
[----:B------:R-:W-:Y:S02]  /*52490*/  ISETP.LT.OR P4, PT, R30, 0x31, !P6 ;  /* 0x000000311e00780c */ /* 0x000fe40007781670 */
[----:B0-----:R-:W-:-:S04]  /*524a0*/  @!P0 IADD3 R32, P1, P2, R26, UR11, R32 ;  /* 0x0000000b1a208c10 */ /* 0x001fc8000fa3e020 */
[----:B------:R-:W-:-:S07]  /*524b0*/  @!P0 IADD3.X R33, R31, UR10, R33, P1, P2 ;  /* 0x0000000a1f218c10 */ /* 0x000fce0008fe4421 */
[----:B------:R-:W-:Y:S02]  /*524c0*/  @!P4 IMAD.MOV.U32 R38, RZ, RZ, R26 ;  /* 0x000000ffff26c224 */ /* 0x000fe400078e001a */
[----:B------:R-:W-:Y:S02]  /*524d0*/  @!P4 IMAD.MOV.U32 R39, RZ, RZ, R31 ;  /* 0x000000ffff27c224 */ /* 0x000fe400078e001f */
[----:B------:R-:W-:Y:S01]  /*524e0*/  @!P4 IMAD.WIDE.U32 R38, R24, 0x180, R38 ;  /* 0x000001801826c825 */ /* 0x000fe200078e0026 */
        /* <DEDUP_REMOVED lines=8> */
[----:B------:R-:W-:-:S04]  /*52570*/  @!P4 IMAD R35, R25, 0x180, RZ ;  /* 0x000001801923c824 */ /* 0x000fc800078e02ff */
        /* <DEDUP_REMOVED lines=24> */
[----:B------:R-:W-:Y:S02]  /*52700*/  @!P2 IMAD.MOV.U32 R39, RZ, RZ, R31 ;  /* 0x000000ffff27a224 */ /* 0x000fe400078e001f */
[----:B------:R-:W-:Y:S01]  /*52710*/  @!P2 IMAD.WIDE.U32 R38, R24, 0x180, R38 ;  /* 0x000001801826a825 */ /* 0x000fe200078e0026 */
        /* <DEDUP_REMOVED lines=19> */
[----:B------:R0:W-:Y:S03]  /*52850*/  @!P2 STL.64 [R1+0x1a8], R40 ;  /* 0x0001a8280100a387 */ /* 0x0001e60000100a00 */
[----:B------:R-:W-:Y:S02]  /*52860*/  @P2 LOP3.LUT R4, R4, 0x800000, RZ, 0xfc, !PT ;  /* 0x0080000004042812 */ /* 0x000fe400078efcff */
[----:B------:R-:W-:Y:S02]  /*52870*/  PRMT R35, RZ, 0x7610, R35 ;  /* 0x00007610ff237816 */ /* 0x000fe40000000023 */
[----:B--2---:R-:W-:Y:S01]  /*52880*/  LOP3.LUT R32, R32, 0xff, RZ, 0xc0, !PT ;  /* 0x000000ff20207812 */ /* 0x004fe200078ec0ff */
[----:B0-----:R-:W2:Y:S03]  /*52890*/  LDL.LU R41, [R1+0x900] ;  /* 0x0009000001297983 */ /* 0x001ea60000300800 */
[----:B------:R-:W-:Y:S01]  /*528a0*/  F2FP.F16.E4M3.UNPACK_B R32, R32 ;  /* 0x00000020ff20723e */ /* 0x000fe200020006ff */
[----:B------:R-:W3:Y:S04]  /*528b0*/  LDL.LU R40, [R1+0x904] ;  /* 0x0009040001287983 */ /* 0x000ee80000300800 */
        /* <DEDUP_REMOVED lines=9> */
[----:B------:R-:W4:Y:S01]  /*52950*/  @!P0 LDG.E.U8 R35, desc[UR34][R12.64+0x39] ;  /* 0x000039220c238981 */ /* 0x000f22000c1e1100 */
[----:B0-----:R-:W0:Y:S01]  /*52960*/  @!P0 LDC.64 R32, c[0x0][0x5c0] ;  /* 0x00017000ff208b82 */ /* 0x001e220000000a00 */
[----:B------:R-:W-:Y:S02]  /*52970*/  ISETP.LT.OR P4, PT, R30, 0x39, !P6 ;  /* 0x000000391e00780c */ /* 0x000fe40007781670 */
[----:B0-----:R-:W-:-:S04]  /*52980*/  @!P0 IADD3 R32, P1, P2, R26, UR11, R32 ;  /* 0x0000000b1a208c10 */ /* 0x001fc8000fa3e020 */
[----:B------:R-:W-:-:S07]  /*52990*/  @!P0 IADD3.X R33, R31, UR10, R33, P1, P2 ;  /* 0x0000000a1f218c10 */ /* 0x000fce0008fe4421 */
[----:B------:R-:W-:Y:S02]  /*529a0*/  @!P4 IMAD.MOV.U32 R38, RZ, RZ, R26 ;  /* 0x000000ffff26c224 */ /* 0x000fe400078e001a */
[----:B------:R-:W-:Y:S02]  /*529b0*/  @!P4 IMAD.MOV.U32 R39, RZ, RZ, R31 ;  /* 0x000000ffff27c224 */ /* 0x000fe400078e001f */
[----:B------:R-:W-:Y:S01]  /*529c0*/  @!P4 IMAD.WIDE.U32 R38, R24, 0x180, R38 ;  /* 0x000001801826c825 */ /* 0x000fe200078e0026 */
[----:B----4-:R-:W-:-:S04]  /*529d0*/  LOP3.LUT R35, R35, 0xff, RZ, 0xc0, !PT ;  /* 0x000000ff23237812 */ /* 0x010fc800078ec0ff */
        /* <DEDUP_REMOVED lines=13> */
[----:B------:R-:W4:Y:S01]  /*52ab0*/  @!P0 LDG.E.U8 R32, desc[UR34][R28.64+0x40] ;  /* 0x000040221c208981 */ /* 0x000f22000c1e1100 */
[----:B------:R-:W-:Y:S02]  /*52ac0*/  PRMT R35, RZ, 0x7610, R35 ;  /* 0x00007610ff237816 */ /* 0x000fe40000000023 */
[----:B----4-:R-:W-:-:S04]  /*52ad0*/  LOP3.LUT R32, R32, 0xff, RZ, 0xc0, !PT ;  /* 0x000000ff20207812 */ /* 0x010fc800078ec0ff */
        /* <DEDUP_REMOVED lines=10> */
[----:B------:R-:W4:Y:S01]  /*52b80*/  @!P0 LDG.E.U8 R35, desc[UR34][R28.64+0x41] ;  /* 0x000041221c238981 */ /* 0x000f22000c1e1100 */
        /* <DEDUP_REMOVED lines=8> */
[----:B----4-:R-:W-:-:S04]  /*52c10*/  LOP3.LUT R35, R35, 0xff, RZ, 0xc0, !PT ;  /* 0x000000ff23237812 */ /* 0x010fc800078ec0ff */
[----:B------:R-:W-:-:S05]  /*52c20*/  F2FP.F16.E4M3.UNPACK_B R35, R35 ;  /* 0x00000023ff23723e */ /* 0x000fca00020006ff */
[----:B------:R-:W-:-:S05]  /*52c30*/  HADD2.F32 R35, -RZ, R35.H0_H0 ;  /* 0x20000023ff237230 */ /* 0x000fca0000004100 */
[----:B------:R-:W-:-:S04]  /*52c40*/  FMUL R35, R35, UR26 ;  /* 0x0000001a23237c20 */ /* 0x000fc80008400000 */
[----:B--2---:R-:W-:Y:S01]  /*52c50*/  FFMA R35, R41, UR27, R35 ;  /* 0x0000001b29237c23 */ /* 0x004fe20008000023 */
[----:B------:R-:W-:Y:S01]  /*52c60*/  LOP3.LUT R4, R4, 0xdfffffff, RZ, 0xc0, !PT ;  /* 0xdfffffff04047812 */ /* 0x000fe200078ec0ff */
[----:B------:R-:W2:Y:S03]  /*52c70*/  LDL.LU R41, [R1+0x908] ;  /* 0x0009080001297983 */ /* 0x000ea60000300800 */
        /* <DEDUP_REMOVED lines=10> */
[----:B------:R-:W-:-:S04]  /*52d20*/  @P4 LOP3.LUT R4, R4, 0x20000000, RZ, 0xfc, !PT ;  /* 0x2000000004044812 */ /* 0x000fc800078efcff */
[----:B------:R-:W-:Y:S01]  /*52d30*/  LOP3.LUT R4, R4, 0xfeffffff, RZ, 0xc0, !PT ;  /* 0xfeffffff04047812 */ /* 0x000fe200078ec0ff */
[----:B------:R-:W-:Y:S03]  /*52d40*/  @!P2 STL.64 [R1+0x188], R42 ;  /* 0x0001882a0100a387 */ /* 0x000fe60000100a00 */
[----:B------:R-:W-:Y:S02]  /*52d50*/  @P2 LOP3.LUT R4, R4, 0x1000000, RZ, 0xfc, !PT ;  /* 0x0100000004042812 */ /* 0x000fe400078efcff */
[----:B----4-:R-:W-:-:S04]  /*52d60*/  LOP3.LUT R32, R32, 0xff, RZ, 0xc0, !PT ;  /* 0x000000ff20207812 */ /* 0x010fc800078ec0ff */
[----:B------:R-:W-:-:S05]  /*52d70*/  F2FP.F16.E4M3.UNPACK_B R32, R32 ;  /* 0x00000020ff20723e */ /* 0x000fca00020006ff */
[----:B------:R-:W-:-:S05]  /*52d80*/  HADD2.F32 R32, -RZ, R32.H0_H0 ;  /* 0x20000020ff207230 */ /* 0x000fca0000004100 */
[----:B------:R-:W-:-:S04]  /*52d90*/  FMUL R32, R32, UR26 ;  /* 0x0000001a20207c20 */ /* 0x000fc80008400000 */
[----:B---3--:R-:W-:Y:S02]  /*52da0*/  FFMA R35, R40, UR27, R32 ;  /* 0x0000001b28237c23 */ /* 0x008fe40008000020 */
[----:B------:R-:W0:Y:S01]  /*52db0*/  @!P0 LDC.64 R32, c[0x0][0x5c0] ;  /* 0x00017000ff208b82 */ /* 0x000e220000000a00 */
[----:B------:R-:W-:Y:S01]  /*52dc0*/  ISETP.LT.OR P4, PT, R30, 0x41, !P6 ;  /* 0x000000411e00780c */ /* 0x000fe20007781670 */
[----:B------:R-:W3:Y:S01]  /*52dd0*/  LDL.LU R40, [R1+0x90c] ;  /* 0x00090c0001287983 */ /* 0x000ee20000300800 */
[----:B------:R-:W-:Y:S02]  /*52de0*/  F2FP.SATFINITE.E4M3.F32.PACK_AB_MERGE_C R35, RZ, R35, RZ ;  /* 0x00000023ff23723e */ /* 0x000fe400048070ff */
[----:B0-----:R-:W-:-:S04]  /*52df0*/  @!P0 IADD3 R32, P1, P2, R26, UR11, R32 ;  /* 0x0000000b1a208c10 */ /* 0x001fc8000fa3e020 */
[----:B------:R-:W-:-:S05]  /*52e00*/  @!P0 IADD3.X R33, R31, UR10, R33, P1, P2 ;  /* 0x0000000a1f218c10 */ /* 0x000fca0008fe4421 */
[----:B------:R0:W-:Y:S01]  /*52e10*/  @!P0 STG.E.U8 desc[UR34][R32.64+0x40], R35 ;  /* 0x0000402320008986 */ /* 0x0001e2000c101122 */
[----:B------:R-:W-:Y:S02]  /*52e20*/  ISETP.LT.OR P0, PT, R30, 0x42, !P3 ;  /* 0x000000421e00780c */ /* 0x000fe40005f01670 */
[----:B0-----:R-:W-:-:S11]  /*52e30*/  PRMT R35, RZ, 0x7610, R35 ;  /* 0x00007610ff237816 */ /* 0x001fd60000000023 */
[----:B------:R-:W0:Y:S01]  /*52e40*/  @!P0 LDC.64 R32, c[0x0][0x5c0] ;  /* 0x00017000ff208b82 */ /* 0x000e220000000a00 */
[----:B------:R-:W4:Y:S01]  /*52e50*/  @!P0 LDG.E.U8 R35, desc[UR34][R12.64+0x41] ;  /* 0x000041220c238981 */ /* 0x000f22000c1e1100 */
[----:B0-----:R-:W-:-:S04]  /*52e60*/  @!P0 IADD3 R32, P1, P2, R26, UR11, R32 ;  /* 0x0000000b1a208c10 */ /* 0x001fc8000fa3e020 */
[----:B------:R-:W-:Y:S01]  /*52e70*/  @!P0 IADD3.X R33, R31, UR10, R33, P1, P2 ;  /* 0x0000000a1f218c10 */ /* 0x000fe20008fe4421 */
[----:B------:R-:W-:Y:S02]  /*52e80*/  @!P4 IMAD.MOV.U32 R38, RZ, RZ, R26 ;  /* 0x000000ffff26c224 */ /* 0x000fe400078e001a */
[----:B------:R-:W-:Y:S02]  /*52e90*/  @!P4 IMAD.MOV.U32 R39, RZ, RZ, R31 ;  /* 0x000000ffff27c224 */ /* 0x000fe400078e001f */
[----:B------:R-:W-:Y:S01]  /*52ea0*/  @!P4 IMAD.WIDE.U32 R38, R24, 0x180, R38 ;  /* 0x000001801826c825 */ /* 0x000fe200078e0026 */
[----:B----4-:R-:W-:-:S04]  /*52eb0*/  LOP3.LUT R35, R35, 0xff, RZ, 0xc0, !PT ;  /* 0x000000ff23237812 */ /* 0x010fc800078ec0ff */
[----:B------:R-:W-:-:S05]  /*52ec0*/  F2FP.F16.E4M3.UNPACK_B R35, R35 ;  /* 0x00000023ff23723e */ /* 0x000fca00020006ff */
[----:B------:R-:W-:-:S05]  /*52ed0*/  HADD2.F32 R35, -RZ, R35.H0_H0 ;  /* 0x20000023ff237230 */ /* 0x000fca0000004100 */
[----:B------:R-:W-:-:S04]  /*52ee0*/  FMUL R35, R35, UR26 ;  /* 0x0000001a23237c20 */ /* 0x000fc80008400000 */
[----:B--2---:R-:W-:Y:S02]  /*52ef0*/  FFMA R35, R41, UR27, R35 ;  /* 0x0000001b29237c23 */ /* 0x004fe40008000023 */
        /* <DEDUP_REMOVED lines=10> */
[----:B------:R-:W4:Y:S02]  /*52fa0*/  @!P0 LDG.E.U8 R32, desc[UR34][R28.64+0x48] ;  /* 0x000048221c208981 */ /* 0x000f24000c1e1100 */
[----:B----4-:R-:W-:-:S04]  /*52fb0*/  LOP3.LUT R32, R32, 0xff, RZ, 0xc0, !PT ;  /* 0x000000ff20207812 */ /* 0x010fc800078ec0ff */
[----:B------:R-:W-:-:S05]  /*52fc0*/  F2FP.F16.E4M3.UNPACK_B R32, R32 ;  /* 0x00000020ff20723e */ /* 0x000fca00020006ff */
[----:B------:R-:W-:-:S05]  /*52fd0*/  HADD2.F32 R32, -RZ, R32.H0_H0 ;  /* 0x20000020ff207230 */ /* 0x000fca0000004100 */
[----:B------:R-:W-:-:S04]  /*52fe0*/  FMUL R32, R32, UR26 ;  /* 0x0000001a20207c20 */ /* 0x000fc80008400000 */
[----:B---3--:R-:W-:Y:S02]  /*52ff0*/  FFMA R35, R40, UR27, R32 ;  /* 0x0000001b28237c23 */ /* 0x008fe40008000020 */
        /* <DEDUP_REMOVED lines=8> */
[----:B------:R-:W3:Y:S01]  /*53080*/  @!P0 LDG.E.U8 R35, desc[UR34][R28.64+0x49] ;  /* 0x000049221c238981 */ /* 0x000ee2000c1e1100 */
[----:B------:R-:W-:Y:S02]  /*53090*/  ISETP.LT.OR P2, PT, R30, 0x42, !P6 ;  /* 0x000000421e00780c */ /* 0x000fe40007741670 */
[----:B0-----:R-:W-:-:S05]  /*530a0*/  @!P0 IADD3 R32, P1, R26, R32, RZ ;  /* 0x000000201a208210 */ /* 0x001fca0007f3e0ff */
[----:B------:R-:W-:-:S06]  /*530b0*/  @!P0 IMAD.X R33, R31, 0x1, R33, P1 ;  /* 0x000000011f218824 */ /* 0x000fcc00008e0621 */
[----:B------:R-:W-:Y:S02]  /*530c0*/  @!P2 IMAD.MOV.U32 R38, RZ, RZ, R26 ;  /* 0x000000ffff26a224 */ /* 0x000fe400078e001a */
[----:B------:R-:W-:Y:S02]  /*530d0*/  @!P2 IMAD.MOV.U32 R39, RZ, RZ, R31 ;  /* 0x000000ffff27a224 */ /* 0x000fe400078e001f */
[----:B------:R-:W-:Y:S01]  /*530e0*/  @!P2 IMAD.WIDE.U32 R38, R24, 0x180, R38 ;  /* 0x000001801826a825 */ /* 0x000fe200078e0026 */
[----:B------:R-:W-:Y:S04]  /*530f0*/  @!P4 STL.64 [R1+0x1e0], R42 ;  /* 0x0001e02a0100c387 */ /* 0x000fe80000100a00 */
[----:B------:R-:W4:Y:S01]  /*53100*/  LDL.LU R40, [R1+0x914] ;  /* 0x0009140001287983 */ /* 0x000f220000300800 */
[----:B---3--:R-:W-:-:S04]  /*53110*/  LOP3.LUT R35, R35, 0xff, RZ, 0xc0, !PT ;  /* 0x000000ff23237812 */ /* 0x008fc800078ec0ff */
        /* <DEDUP_REMOVED lines=15> */
[----:B------:R-:W3:Y:S01]  /*53210*/  @!P0 LDG.E.U8 R32, desc[UR34][R12.64+0x48] ;  /* 0x000048220c208981 */ /* 0x000ee2000c1e1100 */
[----:B------:R-:W-:-:S03]  /*53220*/  @P2 LOP3.LUT R4, R4, 0x2000000, RZ, 0xfc, !PT ;  /* 0x0200000004042812 */ /* 0x000fc600078efcff */
[----:B------:R-:W-:Y:S01]  /*53230*/  @!P2 STL.64 [R1+0x180], R42 ;  /* 0x0001802a0100a387 */ /* 0x000fe20000100a00 */
[----:B---3--:R-:W-:-:S04]  /*53240*/  LOP3.LUT R32, R32, 0xff, RZ, 0xc0, !PT ;  /* 0x000000ff20207812 */ /* 0x008fc800078ec0ff */
[----:B------:R-:W-:-:S05]  /*53250*/  F2FP.F16.E4M3.UNPACK_B R32, R32 ;  /* 0x00000020ff20723e */ /* 0x000fca00020006ff */
[----:B------:R-:W-:-:S05]  /*53260*/  HADD2.F32 R32, -RZ, R32.H0_H0 ;  /* 0x20000020ff207230 */ /* 0x000fca0000004100 */
[----:B------:R-:W-:-:S04]  /*53270*/  FMUL R32, R32, UR26 ;  /* 0x0000001a20207c20 */ /* 0x000fc80008400000 */
[----:B----4-:R-:W-:Y:S02]  /*53280*/  FFMA R35, R40, UR27, R32 ;  /* 0x0000001b28237c23 */ /* 0x010fe40008000020 */
[----:B------:R-:W0:Y:S01]  /*53290*/  @!P0 LDC.64 R32, c[0x0][0x5c0] ;  /* 0x00017000ff208b82 */ /* 0x000e220000000a00 */
[----:B------:R-:W-:Y:S01]  /*532a0*/  LOP3.LUT R3, R3, 0xfffffffe, RZ, 0xc0, !PT ;  /* 0xfffffffe03037812 */ /* 0x000fe200078ec0ff */
        /* <DEDUP_REMOVED lines=9> */
[----:B------:R-:W-:Y:S02]  /*53340*/  @P4 LOP3.LUT R3, R3, 0x1, RZ, 0xfc, !PT ;  /* 0x0000000103034812 */ /* 0x000fe400078efcff */
        /* <DEDUP_REMOVED lines=301> */
[----:B------:R-:W-:-:S04]  /*54620*/  @P4 LOP3.LUT R3, R3, 0x100, RZ, 0xfc, !PT ;  /* 0x0000010003034812 */ /* 0x000fc800078efcff */
[----:B------:R-:W-:Y:S01]  /*54630*/  LOP3.LUT R3, R3, 0xfffffffd, RZ, 0xc0, !PT ;  /* 0xfffffffd03037812 */ /* 0x000fe200078ec0ff */
[----:B------:R-:W-:Y:S03]  /*54640*/  @!P2 STL.64 [R1+0x170], R42 ;  /* 0x0001702a0100a387 */ /* 0x000fe60000100a00 */
[----:B------:R-:W-:Y:S02]  /*54650*/  @P2 LOP3.LUT R3, R3, 0x2, RZ, 0xfc, !PT ;  /* 0x0000000203032812 */ /* 0x000fe400078efcff */
[----:B---3--:R-:W-:-:S04]  /*54660*/  LOP3.LUT R32, R32, 0xff, RZ, 0xc0, !PT ;  /* 0x000000ff20207812 */ /* 0x008fc800078ec0ff */
[----:B------:R-:W-:-:S05]  /*54670*/  F2FP.F16.E4M3.UNPACK_B R32, R32 ;  /* 0x00000020ff20723e */ /* 0x000fca00020006ff */
[----:B------:R-:W-:-:S05]  /*54680*/  HADD2.F32 R32, -RZ, R32.H0_H0 ;  /* 0x20000020ff207230 */ /* 0x000fca0000004100 */
[----:B------:R-:W-:-:S04]  /*54690*/  FMUL R32, R32, UR26 ;  /* 0x0000001a20207c20 */ /* 0x000fc80008400000 */
[----:B----4-:R-:W-:Y:S02]  /*546a0*/  FFMA R35, R40, UR27, R32 ;  /* 0x0000001b28237c23 */ /* 0x010fe40008000020 */
        /* <DEDUP_REMOVED lines=770> */
[----:B------:R-:W-:Y:S01]  /*576d0*/  @!P2 IMAD.MOV.U32 R39, RZ, RZ, R31 ;  /* 0x000000ffff27a224 */ /* 0x000fe200078e001f */
[----:B------:R-:W-:Y:S01]  /*576e0*/  @!P4 STL.64 [R1+0x2b8], R42 ;  /* 0x0002b82a0100c387 */ /* 0x000fe20000100a00 */
[----:B------:R-:W-:-:S03]  /*576f0*/  @!P2 IMAD.WIDE.U32 R38, R24, 0x180, R38 ;  /* 0x000001801826a825 */ /* 0x000fc600078e0026 */
[----:B------:R-:W4:Y:S04]  /*57700*/  LDL.LU R40, [R1+0x9f4] ;  /* 0x0009f40001287983 */ /* 0x000f280000300800 */
[----:B------:R-:W-:Y:S01]  /*57710*/  STL.64 [R1+0x1660], R28 ;  /* 0x0016601c01007387 */ /* 0x000fe20000100a00 */
        /* <DEDUP_REMOVED lines=40> */
[----:B------:R-:W-:Y:S01]  /*579a0*/  @!P4 IMAD.MOV.U32 R39, RZ, RZ, R31 ;  /* 0x000000ffff27c224 */ /* 0x000fe200078e001f */
[----:B------:R-:W-:Y:S01]  /*579b0*/  LOP3.LUT R22, R22, 0xdfffffff, RZ, 0xc0, !PT ;  /* 0xdfffffff16167812 */ /* 0x000fe200078ec0ff */
[----:B------:R-:W-:Y:S01]  /*579c0*/  @!P4 IMAD.WIDE.U32 R38, R24, 0x180, R38 ;  /* 0x000001801826c825 */ /* 0x000fe200078e0026 */
[----:B------:R-:W-:Y:S02]  /*579d0*/  STL.64 [R1+0x1668], R12 ;  /* 0x0016680c01007387 */ /* 0x000fe40000100a00 */
[----:B------:R-:W-:Y:S02]  /*579e0*/  @P3 LOP3.LUT R22, R22, 0x20000000, RZ, 0xfc, !PT ;  /* 0x2000000016163812 */ /* 0x000fe400078efcff */
[----:B------:R-:W-:-:S02]  /*579f0*/  ISETP.GE.AND P3, PT, R11, 0x81, PT ;  /* 0x000000810b00780c */ /* 0x000fc40003f66270 */
        /* <DEDUP_REMOVED lines=21> */
[----:B------:R-:W0:Y:S01]  /*57b50*/  @!P0 LDC.64 R32, c[0x0][0x5c0] ;  /* 0x00017000ff208b82 */ /* 0x000e220000000a00 */
[----:B------:R-:W-:Y:S01]  /*57b60*/  LOP3.LUT R6, R6, 0xffffefff, RZ, 0xc0, !PT ;  /* 0xffffefff06067812 */ /* 0x000fe200078ec0ff */
[----:B------:R-:W-:Y:S01]  /*57b70*/  IMAD.U32 R38, RZ, RZ, UR10 ;  /* 0x0000000aff267e24 */ /* 0x000fe2000f8e00ff */
[----:B------:R-:W-:Y:S01]  /*57b80*/  F2FP.SATFINITE.E4M3.F32.PACK_AB_MERGE_C R35, RZ, R35, RZ ;  /* 0x00000023ff23723e */ /* 0x000fe200048070ff */
[----:B------:R-:W3:Y:S01]  /*57b90*/  LDL.LU R40, [R1+0xa04] ;  /* 0x000a040001287983 */ /* 0x000ee20000300800 */
[----:B0-----:R-:W-:Y:S01]  /*57ba0*/  @!P0 IADD3 R32, P1, P2, R26, UR9, R32 ;  /* 0x000000091a208c10 */ /* 0x001fe2000fa3e020 */
[----:B------:R-:W-:Y:S01]  /*57bb0*/  IMAD.U32 R42, RZ, RZ, UR10 ;  /* 0x0000000aff2a7e24 */ /* 0x000fe2000f8e00ff */
[----:B------:R-:W-:Y:S01]  /*57bc0*/  @P4 LOP3.LUT R6, R6, 0x1000, RZ, 0xfc, !PT ;  /* 0x0000100006064812 */ /* 0x000fe200078efcff */
[----:B------:R-:W4:Y:S01]  /*57bd0*/  LDL.LU R44, [R1+0xa08] ;  /* 0x000a0800012c7983 */ /* 0x000f220000300800 */
[----:B------:R-:W-:-:S02]  /*57be0*/  @!P0 IADD3.X R33, R31, UR8, R33, P1, P2 ;  /* 0x000000081f218c10 */ /* 0x000fc40008fe4421 */
[C---:B------:R-:W-:Y:S01]  /*57bf0*/  ISETP.LT.OR P6, PT, R30.reuse, 0xba, !P6 ;  /* 0x000000ba1e00780c */ /* 0x040fe200077c1670 */
[----:B------:R-:W4:Y:S04]  /*57c00*/  LDL.LU R43, [R1+0xa0c] ;  /* 0x000a0c00012b7983 */ /* 0x000f280000300800 */
[----:B------:R0:W-:Y:S01]  /*57c10*/  @!P0 STG.E.U8 desc[UR34][R32.64], R35 ;  /* 0x0000002320008986 */ /* 0x0001e2000c101122 */
[----:B------:R-:W-:Y:S02]  /*57c20*/  ISETP.LT.OR P0, PT, R30, 0x2, !P3 ;  /* 0x000000021e00780c */ /* 0x000fe40005f01670 */
[----:B0-----:R-:W-:-:S11]  /*57c30*/  PRMT R35, RZ, 0x7610, R35 ;  /* 0x00007610ff237816 */ /* 0x001fd60000000023 */
[----:B------:R-:W0:Y:S01]  /*57c40*/  @!P0 LDC.64 R32, c[0x0][0x5c0] ;  /* 0x00017000ff208b82 */ /* 0x000e220000000a00 */
[----:B------:R-:W2:Y:S01]  /*57c50*/  @!P0 LDG.E.U8 R35, desc[UR34][R14.64+0x1] ;  /* 0x000001220e238981 */ /* 0x000ea2000c1e1100 */
[----:B0-----:R-:W-:-:S04]  /*57c60*/  @!P0 IADD3 R32, P1, P2, R26, UR9, R32 ;  /* 0x000000091a208c10 */ /* 0x001fc8000fa3e020 */
[----:B------:R-:W-:Y:S02]  /*57c70*/  @!P0 IADD3.X R33, R31, UR8, R33, P1, P2 ;  /* 0x000000081f218c10 */ /* 0x000fe40008fe4421 */
[----:B------:R-:W-:-:S04]  /*57c80*/  ISETP.GE.AND P2, PT, R11, 0x89, PT ;  /* 0x000000890b00780c */ /* 0x000fc80003f46270 */
        /* <DEDUP_REMOVED lines=9> */
[----:B------:R-:W-:-:S05]  /*57d20*/  IMAD.U32 R35, RZ, RZ, UR11 ;  /* 0x0000000bff237e24 */ /* 0x000fca000f8e00ff */
[----:B------:R-:W-:-:S04]  /*57d30*/  @!P1 IADD3 R35, P0, P4, R35, UR9, R26 ;  /* 0x0000000923239c10 */ /* 0x000fc8000fc1e01a */
[----:B------:R-:W-:Y:S02]  /*57d40*/  @!P1 IADD3.X R38, R38, UR8, R31, P0, P4 ;  /* 0x0000000826269c10 */ /* 0x000fe400087e841f */
[----:B0-----:R-:W-:Y:S02]  /*57d50*/  @!P1 IADD3 R32, P0, R35, R32, RZ ;  /* 0x0000002023209210 */ /* 0x001fe40007f1e0ff */
[----:B------:R-:W-:-:S06]  /*57d60*/  PRMT R35, RZ, 0x7610, R35 ;  /* 0x00007610ff237816 */ /* 0x000fcc0000000023 */
[----:B------:R-:W2:Y:S01]  /*57d70*/  @!P1 LDG.E.U8 R35, desc[UR34][R16.64] ;  /* 0x0000002210239981 */ /* 0x000ea2000c1e1100 */
[----:B------:R-:W-:Y:S01]  /*57d80*/  @!P1 IMAD.X R33, R38, 0x1, R33, P0 ;  /* 0x0000000126219824 */ /* 0x000fe200000e0621 */
[----:B------:R-:W-:Y:S01]  /*57d90*/  ISETP.LT.OR P0, PT, R30, 0x2, !P2 ;  /* 0x000000021e00780c */ /* 0x000fe20005701670 */
[----:B------:R-:W-:Y:S02]  /*57da0*/  IMAD.U32 R38, RZ, RZ, UR11 ;  /* 0x0000000bff267e24 */ /* 0x000fe4000f8e00ff */
[----:B------:R-:W-:-:S10]  /*57db0*/  @!P6 IMAD.MOV.U32 R39, RZ, RZ, R31 ;  /* 0x000000ffff27e224 */ /* 0x000fd400078e001f */
[----:B------:R-:W-:-:S04]  /*57dc0*/  @!P0 IADD3 R38, P4, P5, R38, UR9, R26 ;  /* 0x0000000926268c10 */ /* 0x000fc8000fd9e01a */
[----:B------:R-:W-:Y:S02]  /*57dd0*/  @!P0 IADD3.X R42, R42, UR8, R31, P4, P5 ;  /* 0x000000082a2a8c10 */ /* 0x000fe4000a7ea41f */
[----:B--2---:R-:W-:-:S04]  /*57de0*/  LOP3.LUT R35, R35, 0xff, RZ, 0xc0, !PT ;  /* 0x000000ff23237812 */ /* 0x004fc800078ec0ff */
[----:B------:R-:W-:-:S05]  /*57df0*/  F2FP.F16.E4M3.UNPACK_B R35, R35 ;  /* 0x00000023ff23723e */ /* 0x000fca00020006ff */
[----:B------:R-:W-:-:S05]  /*57e00*/  HADD2.F32 R35, -RZ, R35.H0_H0 ;  /* 0x20000023ff237230 */ /* 0x000fca0000004100 */
[----:B------:R-:W-:-:S04]  /*57e10*/  FMUL R35, R35, UR26 ;  /* 0x0000001a23237c20 */ /* 0x000fc80008400000 */
[----:B---3--:R-:W-:Y:S02]  /*57e20*/  FFMA R35, R40, UR27, R35 ;  /* 0x0000001b28237c23 */ /* 0x008fe40008000023 */
[----:B------:R-:W0:Y:S03]  /*57e30*/  @!P0 LDC.64 R40, c[0x0][0x5c0] ;  /* 0x00017000ff288b82 */ /* 0x000e260000000a00 */
[----:B------:R-:W-:-:S05]  /*57e40*/  F2FP.SATFINITE.E4M3.F32.PACK_AB_MERGE_C R35, RZ, R35, RZ ;  /* 0x00000023ff23723e */ /* 0x000fca00048070ff */
[----:B------:R2:W-:Y:S02]  /*57e50*/  @!P1 STG.E.U8 desc[UR34][R32.64], R35 ;  /* 0x0000002320009986 */ /* 0x0005e4000c101122 */
[----:B--2---:R-:W2:Y:S01]  /*57e60*/  @!P6 LDC.64 R32, c[0x0][0x5c0] ;  /* 0x00017000ff20eb82 */ /* 0x004ea20000000a00 */
[----:B0-----:R-:W-:Y:S01]  /*57e70*/  @!P0 IADD3 R40, P1, R38, R40, RZ ;  /* 0x0000002826288210 */ /* 0x001fe20007f3e0ff */
[----:B------:R-:W-:-:S04]  /*57e80*/  @!P6 IMAD.MOV.U32 R38, RZ, RZ, R26 ;  /* 0x000000ffff26e224 */ /* 0x000fc800078e001a */
[----:B------:R-:W-:-:S03]  /*57e90*/  @!P6 IMAD.WIDE.U32 R38, R24, 0x180, R38 ;  /* 0x000001801826e825 */ /* 0x000fc600078e0026 */
[--C-:B--2---:R-:W-:Y:S02]  /*57ea0*/  @!P6 IADD3 R28, P4, P5, R38, UR11, R32.reuse ;  /* 0x0000000b261cec10 */ /* 0x104fe4000fd9e020 */
[----:B------:R-:W-:-:S06]  /*57eb0*/  PRMT R32, RZ, 0x7610, R32 ;  /* 0x00007610ff207816 */ /* 0x000fcc0000000020 */
[----:B------:R-:W2:Y:S01]  /*57ec0*/  @!P0 LDG.E.U8 R32, desc[UR34][R16.64+0x1] ;  /* 0x0000012210208981 */ /* 0x000ea2000c1e1100 */
[----:B------:R-:W-:Y:S01]  /*57ed0*/  @!P0 IMAD.X R41, R42, 0x1, R41, P1 ;  /* 0x000000012a298824 */ /* 0x000fe200008e0629 */
[----:B------:R-:W-:Y:S01]  /*57ee0*/  ISETP.LT.OR P1, PT, R30, 0x9, !P3 ;  /* 0x000000091e00780c */ /* 0x000fe20005f21670 */
[----:B------:R-:W-:-:S04]  /*57ef0*/  @!P6 IMAD R35, R25, 0x180, RZ ;  /* 0x000001801923e824 */ /* 0x000fc800078e02ff */
[----:B------:R-:W-:-:S05]  /*57f00*/  @!P6 IMAD.IADD R35, R39, 0x1, R35 ;  /* 0x000000012723e824 */ /* 0x000fca00078e0223 */
[----:B------:R-:W-:Y:S02]  /*57f10*/  @!P6 IADD3.X R29, R35, UR10, R33, P4, P5 ;  /* 0x0000000a231dec10 */ /* 0x000fe4000a7ea421 */
[----:B--2---:R-:W-:-:S04]  /*57f20*/  LOP3.LUT R32, R32, 0xff, RZ, 0xc0, !PT ;  /* 0x000000ff20207812 */ /* 0x004fc800078ec0ff */
[----:B------:R-:W-:-:S05]  /*57f30*/  F2FP.F16.E4M3.UNPACK_B R32, R32 ;  /* 0x00000020ff20723e */ /* 0x000fca00020006ff */
[----:B------:R-:W-:-:S05]  /*57f40*/  HADD2.F32 R32, -RZ, R32.H0_H0 ;  /* 0x20000020ff207230 */ /* 0x000fca0000004100 */
[----:B------:R-:W-:-:S04]  /*57f50*/  FMUL R32, R32, UR26 ;  /* 0x0000001a20207c20 */ /* 0x000fc80008400000 */
[----:B----4-:R-:W-:Y:S02]  /*57f60*/  FFMA R32, R44, UR27, R32 ;  /* 0x0000001b2c207c23 */ /* 0x010fe40008000020 */
[----:B------:R-:W2:Y:S03]  /*57f70*/  LDL.LU R44, [R1+0xa10] ;  /* 0x000a1000012c7983 */ /* 0x000ea60000300800 */
[----:B------:R-:W-:-:S05]  /*57f80*/  F2FP.SATFINITE.E4M3.F32.PACK_AB_MERGE_C R32, RZ, R32, RZ ;  /* 0x00000020ff20723e */ /* 0x000fca00048070ff */
[----:B------:R0:W-:Y:S02]  /*57f90*/  @!P0 STG.E.U8 desc[UR34][R40.64+0x1], R32 ;  /* 0x0000012028008986 */ /* 0x0001e4000c101122 */
[----:B0-----:R-:W0:Y:S02]  /*57fa0*/  @!P1 LDC.64 R32, c[0x0][0x5c0] ;  /* 0x00017000ff209b82 */ /* 0x001e240000000a00 */
[--C-:B0-----:R-:W-:Y:S02]  /*57fb0*/  @!P1 IADD3 R40, P0, P4, R26, UR9, R32.reuse ;  /* 0x000000091a289c10 */ /* 0x101fe4000fc1e020 */
[----:B------:R-:W-:-:S06]  /*57fc0*/  PRMT R32, RZ, 0x7610, R32 ;  /* 0x00007610ff207816 */ /* 0x000fcc0000000020 */
[----:B------:R-:W3:Y:S01]  /*57fd0*/  @!P1 LDG.E.U8 R32, desc[UR34][R14.64+0x8] ;  /* 0x000008220e209981 */ /* 0x000ee2000c1e1100 */
[----:B------:R-:W-:Y:S02]  /*57fe0*/  @!P1 IADD3.X R41, R31, UR8, R33, P0, P4 ;  /* 0x000000081f299c10 */ /* 0x000fe400087e8421 */
[----:B------:R-:W-:Y:S02]  /*57ff0*/  ISETP.LT.OR P0, PT, R30, 0xa, !P3 ;  /* 0x0000000a1e00780c */ /* 0x000fe40005f01670 */
[----:B---3--:R-:W-:-:S04]  /*58000*/  LOP3.LUT R32, R32, 0xff, RZ, 0xc0, !PT ;  /* 0x000000ff20207812 */ /* 0x008fc800078ec0ff */
[----:B------:R-:W-:-:S05]  /*58010*/  F2FP.F16.E4M3.UNPACK_B R32, R32 ;  /* 0x00000020ff20723e */ /* 0x000fca00020006ff */
[----:B------:R-:W-:-:S05]  /*58020*/  HADD2.F32 R32, -RZ, R32.H0_H0 ;  /* 0x20000020ff207230 */ /* 0x000fca0000004100 */
[----:B------:R-:W-:-:S04]  /*58030*/  FMUL R32, R32, UR26 ;  /* 0x0000001a20207c20 */ /* 0x000fc80008400000 */
[----:B------:R-:W-:Y:S02]  /*58040*/  FFMA R35, R43, UR27, R32 ;  /* 0x0000001b2b237c23 */ /* 0x000fe40008000020 */
[----:B------:R-:W0:Y:S01]  /*58050*/  @!P0 LDC.64 R32, c[0x0][0x5c0] ;  /* 0x00017000ff208b82 */ /* 0x000e220000000a00 */
[----:B------:R-:W3:Y:S02]  /*58060*/  LDL.LU R43, [R1+0xa14] ;  /* 0x000a1400012b7983 */ /* 0x000ee40000300800 */
[----:B------:R-:W-:-:S05]  /*58070*/  F2FP.SATFINITE.E4M3.F32.PACK_AB_MERGE_C R35, RZ, R35, RZ ;  /* 0x00000023ff23723e */ /* 0x000fca00048070ff */
[----:B------:R4:W-:Y:S01]  /*58080*/  @!P1 STG.E.U8 desc[UR34][R40.64+0x8], R35 ;  /* 0x0000082328009986 */ /* 0x0009e2000c101122 */
[----:B------:R-:W-:Y:S02]  /*58090*/  ISETP.LT.OR P1, PT, R30, 0x11, !P3 ;  /* 0x000000111e00780c */ /* 0x000fe40005f21670 */
[----:B0-----:R-:W-:-:S04]  /*580a0*/  @!P0 IADD3 R38, P4, P5, R26, UR9, R32 ;  /* 0x000000091a268c10 */ /* 0x001fc8000fd9e020 */
[----:B------:R-:W-:-:S07]  /*580b0*/  @!P0 IADD3.X R39, R31, UR8, R33, P4, P5 ;  /* 0x000000081f278c10 */ /* 0x000fce000a7ea421 */
[----:B------:R-:W0:Y:S02]  /*580c0*/  @!P1 LDC.64 R32, c[0x0][0x5c0] ;  /* 0x00017000ff209b82 */ /* 0x000e240000000a00 */
[--C-:B0-----:R-:W-:Y:S02]  /*580d0*/  @!P1 IADD3 R46, P4, P5, R26, UR9, R32.reuse ;  /* 0x000000091a2e9c10 */ /* 0x101fe4000fd9e020 */
[----:B------:R-:W-:-:S06]  /*580e0*/  PRMT R32, RZ, 0x7610, R32 ;  /* 0x00007610ff207816 */ /* 0x000fcc0000000020 */
[----:B------:R-:W2:Y:S01]  /*580f0*/  @!P0 LDG.E.U8 R32, desc[UR34][R14.64+0x9] ;  /* 0x000009220e208981 */ /* 0x000ea2000c1e1100 */
[----:B------:R-:W-:Y:S01]  /*58100*/  @!P1 IADD3.X R47, R31, UR8, R33, P4, P5 ;  /* 0x000000081f2f9c10 */ /* 0x000fe2000a7ea421 */
[----:B----4-:R-:W-:Y:S01]  /*58110*/  IMAD.U32 R35, RZ, RZ, UR11 ;  /* 0x0000000bff237e24 */ /* 0x010fe2000f8e00ff */
[----:B--2---:R-:W-:-:S04]  /*58120*/  LOP3.LUT R32, R32, 0xff, RZ, 0xc0, !PT ;  /* 0x000000ff20207812 */ /* 0x004fc800078ec0ff */
[----:B------:R-:W-:-:S05]  /*58130*/  F2FP.F16.E4M3.UNPACK_B R32, R32 ;  /* 0x00000020ff20723e */ /* 0x000fca00020006ff */
[----:B------:R-:W-:-:S05]  /*58140*/  HADD2.F32 R32, -RZ, R32.H0_H0 ;  /* 0x20000020ff207230 */ /* 0x000fca0000004100 */
[----:B------:R-:W-:-:S04]  /*58150*/  FMUL R32, R32, UR26 ;  /* 0x0000001a20207c20 */ /* 0x000fc80008400000 */
[----:B------:R-:W-:Y:S01]  /*58160*/  FFMA R32, R44, UR27, R32 ;  /* 0x0000001b2c207c23 */ /* 0x000fe20008000020 */
[----:B------:R-:W-:Y:S01]  /*58170*/  LOP3.LUT R6, R6, 0xfffffff7, RZ, 0xc0, !PT ;  /* 0xfffffff706067812 */ /* 0x000fe200078ec0ff */
[----:B------:R-:W-:Y:S01]  /*58180*/  IMAD.U32 R40, RZ, RZ, UR11 ;  /* 0x0000000bff287e24 */ /* 0x000fe2000f8e00ff */
[----:B-1----:R-:W-:Y:S01]  /*58190*/  LOP3.LUT R0, R0, 0xfffffffe, RZ, 0xc0, !PT ;  /* 0xfffffffe00007812 */ /* 0x002fe200078ec0ff */
[----:B------:R-:W-:Y:S01]  /*581a0*/  IMAD.U32 R42, RZ, RZ, UR10 ;  /* 0x0000000aff2a7e24 */ /* 0x000fe2000f8e00ff */
[----:B------:R-:W-:Y:S01]  /*581b0*/  F2FP.SATFINITE.E4M3.F32.PACK_AB_MERGE_C R32, RZ, R32, RZ ;  /* 0x00000020ff20723e */ /* 0x000fe200048070ff */
[----:B------:R-:W2:Y:S04]  /*581c0*/  LDL.LU R44, [R1+0xa18] ;  /* 0x000a1800012c7983 */ /* 0x000ea80000300800 */
[----:B------:R0:W-:Y:S01]  /*581d0*/  @!P0 STG.E.U8 desc[UR34][R38.64+0x9], R32 ;  /* 0x0000092026008986 */ /* 0x0001e2000c101122 */
[----:B------:R-:W-:-:S13]  /*581e0*/  ISETP.LT.OR P0, PT, R30, 0x9, !P2 ;  /* 0x000000091e00780c */ /* 0x000fda0005701670 */
[----:B0-----:R-:W0:Y:S01]  /*581f0*/  @!P0 LDC.64 R32, c[0x0][0x5c0] ;  /* 0x00017000ff208b82 */ /* 0x001e220000000a00 */
[----:B------:R-:W-:Y:S01]  /*58200*/  IMAD.U32 R38, RZ, RZ, UR10 ;  /* 0x0000000aff267e24 */ /* 0x000fe2000f8e00ff */
[----:B------:R-:W-:-:S04]  /*58210*/  @!P0 IADD3 R35, P4, P5, R35, UR9, R26 ;  /* 0x0000000923238c10 */ /* 0x000fc8000fd9e01a */
[----:B------:R-:W-:Y:S02]  /*58220*/  @!P0 IADD3.X R38, R38, UR8, R31, P4, P5 ;  /* 0x0000000826268c10 */ /* 0x000fe4000a7ea41f */
[----:B0-----:R-:W-:Y:S02]  /*58230*/  @!P0 IADD3 R32, P4, R35, R32, RZ ;  /* 0x0000002023208210 */ /* 0x001fe40007f9e0ff */
[----:B------:R-:W-:-:S06]  /*58240*/  PRMT R35, RZ, 0x7610, R35 ;  /* 0x00007610ff237816 */ /* 0x000fcc0000000023 */
[----:B------:R-:W4:Y:S01]  /*58250*/  @!P0 LDG.E.U8 R35, desc[UR34][R16.64+0x8] ;  /* 0x0000082210238981 */ /* 0x000f22000c1e1100 */
[----:B------:R-:W-:Y:S01]  /*58260*/  @!P0 IMAD.X R33, R38, 0x1, R33, P4 ;  /* 0x0000000126218824 */ /* 0x000fe200020e0621 */
[----:B------:R-:W-:-:S13]  /*58270*/  ISETP.LT.OR P4, PT, R30, 0xa, !P2 ;  /* 0x0000000a1e00780c */ /* 0x000fda0005781670 */
[----:B------:R-:W0:Y:S01]  /*58280*/  @!P4 LDC.64 R38, c[0x0][0x5c0] ;  /* 0x00017000ff26cb82 */ /* 0x000e220000000a00 */
[----:B------:R-:W-:Y:S02]  /*58290*/  @P6 LOP3.LUT R6, R6, 0x8, RZ, 0xfc, !PT ;  /* 0x0000000806066812 */ /* 0x000fe400078efcff */
[----:B------:R-:W-:-:S04]  /*582a0*/  @!P4 IADD3 R40, P5, P6, R40, UR9, R26 ;  /* 0x000000092828cc10 */ /* 0x000fc8000febe01a */
[----:B------:R-:W-:Y:S02]  /*582b0*/  @!P4 IADD3.X R42, R42, UR8, R31, P5, P6 ;  /* 0x000000082a2acc10 */ /* 0x000fe4000afec41f */
[----:B0-----:R-:W-:-:S13]  /*582c0*/  @!P4 IADD3 R38, P5, R40, R38, RZ ;  /* 0x000000262826c210 */ /* 0x001fda0007fbe0ff */
[----:B------:R-:W-:Y:S02]  /*582d0*/  @P5 LOP3.LUT R0, R0, 0x1, RZ, 0xfc, !PT ;  /* 0x0000000100005812 */ /* 0x000fe400078efcff */
[----:B----4-:R-:W-:-:S04]  /*582e0*/  LOP3.LUT R35, R35, 0xff, RZ, 0xc0, !PT ;  /* 0x000000ff23237812 */ /* 0x010fc800078ec0ff */
[----:B------:R-:W-:-:S05]  /*582f0*/  F2FP.F16.E4M3.UNPACK_B R35, R35 ;  /* 0x00000023ff23723e */ /* 0x000fca00020006ff */
[----:B------:R-:W-:-:S05]  /*58300*/  HADD2.F32 R35, -RZ, R35.H0_H0 ;  /* 0x20000023ff237230 */ /* 0x000fca0000004100 */
[----:B------:R-:W-:-:S04]  /*58310*/  FMUL R35, R35, UR26 ;  /* 0x0000001a23237c20 */ /* 0x000fc80008400000 */
[----:B---3--:R-:W-:Y:S02]  /*58320*/  FFMA R35, R43, UR27, R35 ;  /* 0x0000001b2b237c23 */ /* 0x008fe40008000023 */
[----:B------:R-:W3:Y:S03]  /*58330*/  LDL.LU R43, [R1+0xa1c] ;  /* 0x000a1c00012b7983 */ /* 0x000ee60000300800 */
[----:B------:R-:W-:Y:S01]  /*58340*/  F2FP.SATFINITE.E4M3.F32.PACK_AB_MERGE_C R35, RZ, R35, RZ ;  /* 0x00000023ff23723e */ /* 0x000fe200048070ff */
[----:B------:R-:W4:Y:S04]  /*58350*/  LDL.LU R48, [R1+0xa20] ;  /* 0x000a200001307983 */ /* 0x000f280000300800 */
[----:B------:R0:W-:Y:S01]  /*58360*/  @!P0 STG.E.U8 desc[UR34][R32.64+0x8], R35 ;  /* 0x0000082320008986 */ /* 0x0001e2000c101122 */
[----:B------:R-:W-:-:S02]  /*58370*/  ISETP.LT.OR P0, PT, R30, 0x12, !P3 ;  /* 0x000000121e00780c */ /* 0x000fc40005f01670 */
[----:B------:R-:W-:Y:S01]  /*58380*/  LOP3.LUT R23, R23, 0xfffffffb, RZ, 0xc0, !PT ;  /* 0xfffffffb17177812 */ /* 0x000fe200078ec0ff */
[----:B------:R-:W4:Y:S10]  /*58390*/  LDL.LU R49, [R1+0xa24] ;  /* 0x000a240001317983 */ /* 0x000f340000300800 */
[----:B0-----:R-:W0:Y:S02]  /*583a0*/  @!P0 LDC.64 R32, c[0x0][0x5c0] ;  /* 0x00017000ff208b82 */ /* 0x001e240000000a00 */
[----:B0-----:R-:W-:-:S02]  /*583b0*/  @!P0 IADD3 R40, P5, P6, R26, UR9, R32 ;  /* 0x000000091a288c10 */ /* 0x001fc4000febe020 */
[----:B------:R-:W-:-:S06]  /*583c0*/  PRMT R32, RZ, 0x7610, R32 ;  /* 0x00007610ff207816 */ /* 0x000fcc0000000020 */
[----:B------:R-:W2:Y:S01]  /*583d0*/  @!P4 LDG.E.U8 R32, desc[UR34][R16.64+0x9] ;  /* 0x000009221020c981 */ /* 0x000ea2000c1e1100 */
[----:B------:R-:W-:Y:S02]  /*583e0*/  @!P0 IADD3.X R41, R31, UR8, R33, P5, P6 ;  /* 0x000000081f298c10 */ /* 0x000fe4000afec421 */
[----:B------:R-:W-:Y:S02]  /*583f0*/  ISETP.LT.OR P5, PT, R30, 0x19, !P3 ;  /* 0x000000191e00780c */ /* 0x000fe40005fa1670 */
[----:B------:R-:W-:-:S05]  /*58400*/  LOP3.LUT P6, RZ, R0, 0x1, RZ, 0xc0, !PT ;  /* 0x0000000100ff7812 */ /* 0x000fca00078cc0ff */
        /* <DEDUP_REMOVED lines=14> */
[----:B------:R-:W-:Y:S02]  /*584f0*/  @P5 LOP3.LUT R23, R23, 0x4, RZ, 0xfc, !PT ;  /* 0x0000000417175812 */ /* 0x000fe400078efcff */
[----:B--2---:R-:W-:-:S04]  /*58500*/  LOP3.LUT R32, R32, 0xff, RZ, 0xc0, !PT ;  /* 0x000000ff20207812 */ /* 0x004fc800078ec0ff */
[----:B------:R-:W-:-:S05]  /*58510*/  F2FP.F16.E4M3.UNPACK_B R32, R32 ;  /* 0x00000020ff20723e */ /* 0x000fca00020006ff */
[----:B------:R-:W-:-:S05]  /*58520*/  HADD2.F32 R32, -RZ, R32.H0_H0 ;  /* 0x20000020ff207230 */ /* 0x000fca0000004100 */
[----:B------:R-:W-:-:S04]  /*58530*/  FMUL R32, R32, UR26 ;  /* 0x0000001a20207c20 */ /* 0x000fc80008400000 */
[----:B---3--:R-:W-:Y:S02]  /*58540*/  FFMA R35, R43, UR27, R32 ;  /* 0x0000001b2b237c23 */ /* 0x008fe40008000020 */
[----:B------:R-:W0:Y:S02]  /*58550*/  @!P4 LDC.64 R32, c[0x0][0x5c0] ;  /* 0x00017000ff20cb82 */ /* 0x000e240000000a00 */
[----:B0-----:R-:W-:-:S04]  /*58560*/  @!P4 IADD3 R42, P5, P6, R26, UR9, R32 ;  /* 0x000000091a2acc10 */ /* 0x001fc8000febe020 */
[----:B------:R-:W-:Y:S02]  /*58570*/  @!P4 IADD3.X R43, R31, UR8, R33, P5, P6 ;  /* 0x000000081f2bcc10 */ /* 0x000fe4000afec421 */
[----:B------:R-:W-:-:S13]  /*58580*/  ISETP.LT.OR P5, PT, R30, 0x21, !P3 ;  /* 0x000000211e00780c */ /* 0x000fda0005fa1670 */
[----:B------:R-:W0:Y:S01]  /*58590*/  @!P5 LDC.64 R32, c[0x0][0x5c0] ;  /* 0x00017000ff20db82 */ /* 0x000e220000000a00 */
[----:B------:R-:W-:-:S05]  /*585a0*/  F2FP.SATFINITE.E4M3.F32.PACK_AB_MERGE_C R35, RZ, R35, RZ ;  /* 0x00000023ff23723e */ /* 0x000fca00048070ff */
[----:B------:R1:W-:Y:S01]  /*585b0*/  @!P1 STG.E.U8 desc[UR34][R46.64+0x10], R35 ;  /* 0x000010232e009986 */ /* 0x0003e2000c101122 */
[--C-:B0-----:R-:W-:Y:S02]  /*585c0*/  @!P5 IADD3 R50, P1, P6, R26, UR9, R32.reuse ;  /* 0x000000091a32dc10 */ /* 0x101fe4000fe3e020 */
[----:B------:R-:W-:-:S06]  /*585d0*/  PRMT R32, RZ, 0x7610, R32 ;  /* 0x00007610ff207816 */ /* 0x000fcc0000000020 */
[----:B------:R-:W2:Y:S01]  /*585e0*/  @!P0 LDG.E.U8 R32, desc[UR34][R14.64+0x11] ;  /* 0x000011220e208981 */ /* 0x000ea2000c1e1100 */
[----:B------:R-:W-:Y:S01]  /*585f0*/  @!P5 IADD3.X R51, R31, UR8, R33, P1, P6 ;  /* 0x000000081f33dc10 */ /* 0x000fe20008fec421 */
[----:B-1----:R-:W-:Y:S02]  /*58600*/  IMAD.U32 R35, RZ, RZ, UR11 ;  /* 0x0000000bff237e24 */ /* 0x002fe4000f8e00ff */
[----:B------:R-:W-:Y:S01]  /*58610*/  IMAD.U32 R38, RZ, RZ, UR10 ;  /* 0x0000000aff267e24 */ /* 0x000fe2000f8e00ff */
[----:B--2---:R-:W-:-:S04]  /*58620*/  LOP3.LUT R32, R32, 0xff, RZ, 0xc0, !PT ;  /* 0x000000ff20207812 */ /* 0x004fc800078ec0ff */
[----:B------:R-:W-:-:S05]  /*58630*/  F2FP.F16.E4M3.UNPACK_B R32, R32 ;  /* 0x00000020ff20723e */ /* 0x000fca00020006ff */
[----:B------:R-:W-:-:S05]  /*58640*/  HADD2.F32 R32, -RZ, R32.H0_H0 ;  /* 0x20000020ff207230 */ /* 0x000fca0000004100 */
[----:B------:R-:W-:-:S04]  /*58650*/  FMUL R32, R32, UR26 ;  /* 0x0000001a20207c20 */ /* 0x000fc80008400000 */
[----:B----4-:R-:W-:Y:S01]  /*58660*/  FFMA R32, R48, UR27, R32 ;  /* 0x0000001b30207c23 */ /* 0x010fe20008000020 */
[----:B------:R-:W-:Y:S01]  /*58670*/  LOP3.LUT R23, R23, 0xfffffff7, RZ, 0xc0, !PT ;  /* 0xfffffff717177812 */ /* 0x000fe200078ec0ff */
[----:B------:R-:W-:Y:S01]  /*58680*/  IMAD.U32 R46, RZ, RZ, UR10 ;  /* 0x0000000aff2e7e24 */ /* 0x000fe2000f8e00ff */
[----:B------:R-:W2:Y:S02]  /*58690*/  LDL.LU R48, [R1+0xa28] ;  /* 0x000a280001307983 */ /* 0x000ea40000300800 */
[----:B------:R-:W-:Y:S02]  /*586a0*/  F2FP.SATFINITE.E4M3.F32.PACK_AB_MERGE_C R32, RZ, R32, RZ ;  /* 0x00000020ff20723e */ /* 0x000fe400048070ff */
[----:B------:R-:W-:Y:S01]  /*586b0*/  @P4 LOP3.LUT R23, R23, 0x8, RZ, 0xfc, !PT ;  /* 0x0000000817174812 */ /* 0x000fe200078efcff */
[----:B------:R-:W3:Y:S04]  /*586c0*/  LDL.LU R53, [R1+0xa2c] ;  /* 0x000a2c0001357983 */ /* 0x000ee80000300800 */
[----:B------:R0:W-:Y:S01]  /*586d0*/  @!P0 STG.E.U8 desc[UR34][R40.64+0x11], R32 ;  /* 0x0000112028008986 */ /* 0x0001e2000c101122 */
[----:B------:R-:W-:-:S03]  /*586e0*/  ISETP.LT.OR P0, PT, R30, 0x11, !P2 ;  /* 0x000000111e00780c */ /* 0x000fc60005701670 */
[----:B------:R-:W4:Y:S10]  /*586f0*/  LDL.LU R52, [R1+0xa30] ;  /* 0x000a300001347983 */ /* 0x000f340000300800 */
[----:B0-----:R-:W0:Y:S01]  /*58700*/  @!P0 LDC.64 R32, c[0x0][0x5c0] ;  /* 0x00017000ff208b82 */ /* 0x001e220000000a00 */
[----:B------:R-:W-:-:S04]  /*58710*/  @!P0 IADD3 R35, P1, P6, R35, UR9, R26 ;  /* 0x0000000923238c10 */ /* 0x000fc8000fe3e01a */
[----:B------:R-:W-:Y:S02]  /*58720*/  @!P0 IADD3.X R38, R38, UR8, R31, P1, P6 ;  /* 0x0000000826268c10 */ /* 0x000fe40008fec41f */
[----:B0-----:R-:W-:Y:S02]  /*58730*/  @!P0 IADD3 R32, P1, R35, R32, RZ ;  /* 0x0000002023208210 */ /* 0x001fe40007f3e0ff */
[----:B------:R-:W-:-:S06]  /*58740*/  PRMT R35, RZ, 0x7610, R35 ;  /* 0x00007610ff237816 */ /* 0x000fcc0000000023 */
[----:B------:R-:W2:Y:S01]  /*58750*/  @!P0 LDG.E.U8 R35, desc[UR34][R16.64+0x10] ;  /* 0x0000102210238981 */ /* 0x000ea2000c1e1100 */
[----:B------:R-:W-:Y:S01]  /*58760*/  @!P0 IMAD.X R33, R38, 0x1, R33, P1 ;  /* 0x0000000126218824 */ /* 0x000fe200008e0621 */
[----:B------:R-:W-:-:S13]  /*58770*/  ISETP.LT.OR P1, PT, R30, 0x12, !P2 ;  /* 0x000000121e00780c */ /* 0x000fda0005721670 */
[----:B------:R-:W0:Y:S01]  /*58780*/  @!P1 LDC.64 R38, c[0x0][0x5c0] ;  /* 0x00017000ff269b82 */ /* 0x000e220000000a00 */
[----:B------:R-:W-:-:S05]  /*58790*/  IMAD.U32 R40, RZ, RZ, UR11 ;  /* 0x0000000bff287e24 */ /* 0x000fca000f8e00ff */
[----:B------:R-:W-:-:S04]  /*587a0*/  @!P1 IADD3 R40, P4, P6, R40, UR9, R26 ;  /* 0x0000000928289c10 */ /* 0x000fc8000fe9e01a */
[----:B------:R-:W-:Y:S02]  /*587b0*/  @!P1 IADD3.X R46, R46, UR8, R31, P4, P6 ;  /* 0x000000082e2e9c10 */ /* 0x000fe4000a7ec41f */
[----:B0-----:R-:W-:Y:S02]  /*587c0*/  @!P1 IADD3 R38, P5, R40, R38, RZ ;  /* 0x0000002628269210 */ /* 0x001fe40007fbe0ff */
        /* <DEDUP_REMOVED lines=8> */
[----:B0-----:R-:W0:Y:S02]  /*58850*/  @!P0 LDC.64 R32, c[0x0][0x5c0] ;  /* 0x00017000ff208b82 */ /* 0x001e240000000a00 */
[--C-:B0-----:R-:W-:Y:S02]  /*58860*/  @!P0 IADD3 R40, P4, P6, R26, UR9, R32.reuse ;  /* 0x000000091a288c10 */ /* 0x101fe4000fe9e020 */
[----:B------:R-:W-:-:S06]  /*58870*/  PRMT R32, RZ, 0x7610, R32 ;  /* 0x00007610ff207816 */ /* 0x000fcc0000000020 */
[----:B------:R-:W2:Y:S01]  /*58880*/  @!P1 LDG.E.U8 R32, desc[UR34][R16.64+0x11] ;  /* 0x0000112210209981 */ /* 0x000ea2000c1e1100 */
[----:B------:R-:W-:Y:S02]  /*58890*/  @!P0 IADD3.X R41, R31, UR8, R33, P4, P6 ;  /* 0x000000081f298c10 */ /* 0x000fe4000a7ec421 */
[C---:B------:R-:W-:Y:S02]  /*588a0*/  LOP3.LUT P4, RZ, R23.reuse, 0x8, RZ, 0xc0, !PT ;  /* 0x0000000817ff7812 */ /* 0x040fe4000788c0ff */
[----:B------:R-:W-:-:S04]  /*588b0*/  LOP3.LUT R23, R23, 0xfffffffd, RZ, 0xc0, !PT ;  /* 0xfffffffd17177812 */ /* 0x000fc800078ec0ff */
[----:B------:R-:W-:Y:S02]  /*588c0*/  @P0 LOP3.LUT R23, R23, 0x2, RZ, 0xfc, !PT ;  /* 0x0000000217170812 */ /* 0x000fe400078efcff */
[----:B------:R-:W-:Y:S01]  /*588d0*/  ISETP.LT.OR P0, PT, R30, 0x29, !P3 ;  /* 0x000000291e00780c */ /* 0x000fe20005f01670 */
[----:B------:R-:W-:Y:S01]  /*588e0*/  @!P1 IMAD.X R39, R46, 0x1, R39, P5 ;  /* 0x000000012e279824 */ /* 0x000fe200028e0627 */
[----:B------:R-:W-:Y:S02]  /*588f0*/  LOP3.LUT P5, RZ, R23, 0x4, RZ, 0xc0, !PT ;  /* 0x0000000417ff7812 */ /* 0x000fe400078ac0ff */
        /* <DEDUP_REMOVED lines=13> */
[----:B--2---:R-:W-:-:S04]  /*589d0*/  LOP3.LUT R32, R32, 0xff, RZ, 0xc0, !PT ;  /* 0x000000ff20207812 */ /* 0x004fc800078ec0ff */
[----:B------:R-:W-:-:S05]  /*589e0*/  F2FP.F16.E4M3.UNPACK_B R32, R32 ;  /* 0x00000020ff20723e */ /* 0x000fca00020006ff */
[----:B------:R-:W-:-:S05]  /*589f0*/  HADD2.F32 R32, -RZ, R32.H0_H0 ;  /* 0x20000020ff207230 */ /* 0x000fca0000004100 */
[----:B------:R-:W-:-:S04]  /*58a00*/  FMUL R32, R32, UR26 ;  /* 0x0000001a20207c20 */ /* 0x000fc80008400000 */
[----:B---3--:R-:W-:Y:S02]  /*58a10*/  FFMA R35, R53, UR27, R32 ;  /* 0x0000001b35237c23 */ /* 0x008fe40008000020 */
[----:B------:R-:W0:Y:S01]  /*58a20*/  @!P1 LDC.64 R32, c[0x0][0x5c0] ;  /* 0x00017000ff209b82 */ /* 0x000e220000000a00 */
[----:B------:R-:W-:Y:S01]  /*58a30*/  IMAD.U32 R38, RZ, RZ, UR10 ;  /* 0x0000000aff267e24 */ /* 0x000fe2000f8e00ff */
[----:B------:R-:W2:Y:S01]  /*58a40*/  LDL.LU R53, [R1+0xa34] ;  /* 0x000a340001357983 */ /* 0x000ea20000300800 */
        /* <DEDUP_REMOVED lines=8> */
[----:B------:R-:W3:Y:S01]  /*58ad0*/  @!P4 LDG.E.U8 R32, desc[UR34][R14.64+0x19] ;  /* 0x000019220e20c981 */ /* 0x000ee2000c1e1100 */
[----:B------:R-:W-:Y:S02]  /*58ae0*/  @!P0 IADD3.X R55, R31, UR8, R33, P5, P6 ;  /* 0x000000081f378c10 */ /* 0x000fe4000afec421 */
[----:B------:R-:W-:Y:S01]  /*58af0*/  ISETP.LT.OR P5, PT, R30, 0x19, !P2 ;  /* 0x000000191e00780c */ /* 0x000fe200057a1670 */
[----:B-1----:R-:W-:Y:S01]  /*58b00*/  IMAD.U32 R35, RZ, RZ, UR11 ;  /* 0x0000000bff237e24 */ /* 0x002fe2000f8e00ff */
[----:B---3--:R-:W-:-:S04]  /*58b10*/  LOP3.LUT R32, R32, 0xff, RZ, 0xc0, !PT ;  /* 0x000000ff20207812 */ /* 0x008fc800078ec0ff */
[----:B------:R-:W-:-:S05]  /*58b20*/  F2FP.F16.E4M3.UNPACK_B R32, R32 ;  /* 0x00000020ff20723e */ /* 0x000fca00020006ff */
[----:B------:R-:W-:-:S05]  /*58b30*/  HADD2.F32 R32, -RZ, R32.H0_H0 ;  /* 0x20000020ff207230 */ /* 0x000fca0000004100 */
[----:B------:R-:W-:-:S04]  /*58b40*/  FMUL R32, R32, UR26 ;  /* 0x0000001a20207c20 */ /* 0x000fc80008400000 */
[----:B----4-:R-:W-:Y:S01]  /*58b50*/  FFMA R32, R52, UR27, R32 ;  /* 0x0000001b34207c23 */ /* 0x010fe20008000020 */
[----:B------:R-:W-:Y:S01]  /*58b60*/  IMAD.U32 R44, RZ, RZ, UR10 ;  /* 0x0000000aff2c7e24 */ /* 0x000fe2000f8e00ff */
[----:B------:R-:W-:Y:S01]  /*58b70*/  LOP3.LUT R23, R23, 0xfffffffe, RZ, 0xc0, !PT ;  /* 0xfffffffe17177812 */ /* 0x000fe200078ec0ff */
[----:B------:R-:W3:Y:S02]  /*58b80*/  LDL.LU R52, [R1+0xa38] ;  /* 0x000a380001347983 */ /* 0x000ee40000300800 */
[----:B------:R-:W-:Y:S02]  /*58b90*/  F2FP.SATFINITE.E4M3.F32.PACK_AB_MERGE_C R32, RZ, R32, RZ ;  /* 0x00000020ff20723e */ /* 0x000fe400048070ff */
[----:B------:R-:W-:Y:S01]  /*58ba0*/  @P1 LOP3.LUT R23, R23, 0x1, RZ, 0xfc, !PT ;  /* 0x0000000117171812 */ /* 0x000fe200078efcff */
[----:B------:R-:W4:Y:S04]  /*58bb0*/  LDL.LU R57, [R1+0xa3c] ;  /* 0x000a3c0001397983 */ /* 0x000f280000300800 */
[----:B------:R0:W-:Y:S04]  /*58bc0*/  @!P4 STG.E.U8 desc[UR34][R42.64+0x19], R32 ;  /* 0x000019202a00c986 */ /* 0x0001e8000c101122 */
[----:B------:R-:W4:Y:S01]  /*58bd0*/  LDL.LU R56, [R1+0xa40] ;  /* 0x000a400001387983 */ /* 0x000f220000300800 */
[----:B0-----:R-:W0:Y:S01]  /*58be0*/  @!P5 LDC.64 R32, c[0x0][0x5c0] ;  /* 0x00017000ff20db82 */ /* 0x001e220000000a00 */
[----:B------:R-:W-:-:S04]  /*58bf0*/  @!P5 IADD3 R35, P4, P6, R35, UR9, R26 ;  /* 0x000000092323dc10 */ /* 0x000fc8000fe9e01a */
[----:B------:R-:W-:Y:S02]  /*58c00*/  @!P5 IADD3.X R38, R38, UR8, R31, P4, P6 ;  /* 0x000000082626dc10 */ /* 0x000fe4000a7ec41f */
[----:B0-----:R-:W-:Y:S02]  /*58c10*/  @!P5 IADD3 R32, P4, R35, R32, RZ ;  /* 0x000000202320d210 */ /* 0x001fe40007f9e0ff */
[----:B------:R-:W-:-:S06]  /*58c20*/  PRMT R35, RZ, 0x7610, R35 ;  /* 0x00007610ff237816 */ /* 0x000fcc0000000023 */
[----:B------:R-:W2:Y:S01]  /*58c30*/  @!P5 LDG.E.U8 R35, desc[UR34][R16.64+0x18] ;  /* 0x000018221023d981 */ /* 0x000ea2000c1e1100 */
[----:B------:R-:W-:Y:S01]  /*58c40*/  @!P5 IMAD.X R33, R38, 0x1, R33, P4 ;  /* 0x000000012621d824 */ /* 0x000fe200020e0621 */
[----:B------:R-:W-:Y:S01]  /*58c50*/  ISETP.LT.OR P4, PT, R30, 0x1a, !P2 ;  /* 0x0000001a1e00780c */ /* 0x000fe20005781670 */
[----:B------:R-:W-:-:S12]  /*58c60*/  IMAD.U32 R42, RZ, RZ, UR11 ;  /* 0x0000000bff2a7e24 */ /* 0x000fd8000f8e00ff */
[----:B------:R-:W-:Y:S01]  /*58c70*/  @!P4 IADD3 R42, P0, P6, R42, UR9, R26 ;  /* 0x000000092a2acc10 */ /* 0x000fe2000fe1e01a */
[----:B------:R-:W0:Y:S03]  /*58c80*/  @!P4 LDC.64 R38, c[0x0][0x5c0] ;  /* 0x00017000ff26cb82 */ /* 0x000e260000000a00 */
[----:B------:R-:W-:Y:S02]  /*58c90*/  @!P4 IADD3.X R44, R44, UR8, R31, P0, P6 ;  /* 0x000000082c2ccc10 */ /* 0x000fe400087ec41f */
[----:B------:R-:W-:Y:S02]  /*58ca0*/  ISETP.LT.OR P0, PT, R30, 0x32, !P3 ;  /* 0x000000321e00780c */ /* 0x000fe40005f01670 */
[----:B0-----:R-:W-:Y:S02]  /*58cb0*/  @!P4 IADD3 R38, P1, R42, R38, RZ ;  /* 0x000000262a26c210 */ /* 0x001fe40007f3e0ff */
        /* <DEDUP_REMOVED lines=12> */
[----:B------:R-:W-:Y:S01]  /*58d80*/  ISETP.LT.OR P6, PT, R30, 0x39, !P3 ;  /* 0x000000391e00780c */ /* 0x000fe20005fc1670 */
[----:B------:R-:W-:Y:S01]  /*58d90*/  @!P4 IMAD.X R39, R44, 0x1, R39, P1 ;  /* 0x000000012c27c824 */ /* 0x000fe200008e0627 */
[----:B------:R-:W-:Y:S02]  /*58da0*/  ISETP.LT.OR P1, PT, R30, 0x21, !P3 ;  /* 0x000000211e00780c */ /* 0x000fe40005f21670 */
[----:B--2---:R-:W-:-:S04]  /*58db0*/  LOP3.LUT R32, R32, 0xff, RZ, 0xc0, !PT ;  /* 0x000000ff20207812 */ /* 0x004fc800078ec0ff */
[----:B------:R-:W-:-:S05]  /*58dc0*/  F2FP.F16.E4M3.UNPACK_B R32, R32 ;  /* 0x00000020ff20723e */ /* 0x000fca00020006ff */
[----:B------:R-:W-:-:S05]  /*58dd0*/  HADD2.F32 R32, -RZ, R32.H0_H0 ;  /* 0x20000020ff207230 */ /* 0x000fca0000004100 */
[----:B------:R-:W-:-:S04]  /*58de0*/  FMUL R32, R32, UR26 ;  /* 0x0000001a20207c20 */ /* 0x000fc80008400000 */
[----:B---3--:R-:W-:-:S05]  /*58df0*/  FFMA R32, R52, UR27, R32 ;  /* 0x0000001b34207c23 */ /* 0x008fca0008000020 */
        /* <DEDUP_REMOVED lines=8> */
[----:B------:R-:W-:Y:S02]  /*58e80*/  LOP3.LUT P0, RZ, R23, 0x2, RZ, 0xc0, !PT ;  /* 0x0000000217ff7812 */ /* 0x000fe4000780c0ff */
[----:B--2---:R-:W-:-:S04]  /*58e90*/  LOP3.LUT R32, R32, 0xff, RZ, 0xc0, !PT ;  /* 0x000000ff20207812 */ /* 0x004fc800078ec0ff */
[----:B------:R-:W-:-:S05]  /*58ea0*/  F2FP.F16.E4M3.UNPACK_B R32, R32 ;  /* 0x00000020ff20723e */ /* 0x000fca00020006ff */
[----:B------:R-:W-:-:S05]  /*58eb0*/  HADD2.F32 R32, -RZ, R32.H0_H0 ;  /* 0x20000020ff207230 */ /* 0x000fca0000004100 */
[----:B------:R-:W-:-:S04]  /*58ec0*/  FMUL R32, R32, UR26 ;  /* 0x0000001a20207c20 */ /* 0x000fc80008400000 */
[----:B----4-:R-:W-:Y:S02]  /*58ed0*/  FFMA R35, R57, UR27, R32 ;  /* 0x0000001b39237c23 */ /* 0x010fe40008000020 */
[----:B------:R-:W0:Y:S01]  /*58ee0*/  @!P6 LDC.64 R32, c[0x0][0x5c0] ;  /* 0x00017000ff20eb82 */ /* 0x000e220000000a00 */
[----:B------:R-:W-:Y:S01]  /*58ef0*/  IMAD.U32 R38, RZ, RZ, UR10 ;  /* 0x0000000aff267e24 */ /* 0x000fe2000f8e00ff */
[----:B------:R-:W2:Y:S01]  /*58f00*/  LDL.LU R57, [R1+0xa44] ;  /* 0x000a440001397983 */ /* 0x000ea20000300800 */
        /* <DEDUP_REMOVED lines=16> */
[----:B------:R-:W-:Y:S01]  /*59010*/  FFMA R32, R56, UR27, R32 ;  /* 0x0000001b38207c23 */ /* 0x000fe20008000020 */
[----:B------:R-:W-:Y:S01]  /*59020*/  IMAD.U32 R50, RZ, RZ, UR10 ;  /* 0x0000000aff327e24 */ /* 0x000fe2000f8e00ff */
[----:B------:R-:W3:Y:S03]  /*59030*/  LDL.LU R56, [R1+0xa48] ;  /* 0x000a480001387983 */ /* 0x000ee60000300800 */
[----:B------:R-:W-:Y:S01]  /*59040*/  F2FP.SATFINITE.E4M3.F32.PACK_AB_MERGE_C R32, RZ, R32, RZ ;  /* 0x00000020ff20723e */ /* 0x000fe200048070ff */
        /* <DEDUP_REMOVED lines=15> */
[----:B0-----:R-:W-:-:S05]  /*59140*/  @!P0 IADD3 R38, P1, R40, R38, RZ ;  /* 0x0000002628268210 */ /* 0x001fca0007f3e0ff */
[----:B------:R-:W-:Y:S01]  /*59150*/  @!P0 IMAD.X R39, R50, 0x1, R39, P1 ;  /* 0x0000000132278824 */ /* 0x000fe200008e0627 */
[----:B------:R-:W-:Y:S02]  /*59160*/  LOP3.LUT P1, RZ, R23, 0x1, RZ, 0xc0, !PT ;  /* 0x0000000117ff7812 */ /* 0x000fe4000782c0ff */
[----:B------:R-:W-:Y:S02]  /*59170*/  PRMT R23, RZ, 0x7610, R23 ;  /* 0x00007610ff177816 */ /* 0x000fe40000000017 */
[----:B--2---:R-:W-:-:S04]  /*59180*/  LOP3.LUT R35, R35, 0xff, RZ, 0xc0, !PT ;  /* 0x000000ff23237812 */ /* 0x004fc800078ec0ff */
[----:B------:R-:W-:-:S05]  /*59190*/  F2FP.F16.E4M3.UNPACK_B R35, R35 ;  /* 0x00000023ff23723e */ /* 0x000fca00020006ff */
[----:B------:R-:W-:-:S05]  /*591a0*/  HADD2.F32 R35, -RZ, R35.H0_H0 ;  /* 0x20000023ff237230 */ /* 0x000fca0000004100 */
[----:B------:R-:W-:-:S04]  /*591b0*/  FMUL R35, R35, UR26 ;  /* 0x0000001a23237c20 */ /* 0x000fc80008400000 */
[----:B------:R-:W-:-:S05]  /*591c0*/  FFMA R35, R57, UR27, R35 ;  /* 0x0000001b39237c23 */ /* 0x000fca0008000023 */
[----:B------:R-:W-:-:S05]  /*591d0*/  F2FP.SATFINITE.E4M3.F32.PACK_AB_MERGE_C R35, RZ, R35, RZ ;  /* 0x00000023ff23723e */ /* 0x000fca00048070ff */
[----:B------:R0:W-:Y:S04]  /*591e0*/  @!P4 STG.E.U8 desc[UR34][R32.64+0x20], R35 ;  /* 0x000020232000c986 */ /* 0x0001e8000c101122 */
[----:B------:R-:W2:Y:S01]  /*591f0*/  @!P0 LDG.E.U8 R23, desc[UR34][R16.64+0x21] ;  /* 0x0000212210178981 */ /* 0x000ea2000c1e1100 */
[----:B------:R-:W-:-:S13]  /*59200*/  ISETP.LT.OR P4, PT, R30, 0x42, !P3 ;  /* 0x000000421e00780c */ /* 0x000fda0005f81670 */
[----:B0-----:R-:W0:Y:S02]  /*59210*/  @!P4 LDC.64 R32, c[0x0][0x5c0] ;  /* 0x00017000ff20cb82 */ /* 0x001e240000000a00 */
[----:B0-----:R-:W-:-:S04]  /*59220*/  @!P4 IADD3 R40, P5, P6, R26, UR9, R32 ;  /* 0x000000091a28cc10 */ /* 0x001fc8000febe020 */
[----:B------:R-:W-:Y:S02]  /*59230*/  @!P4 IADD3.X R41, R31, UR8, R33, P5, P6 ;  /* 0x000000081f29cc10 */ /* 0x000fe4000afec421 */
        /* <DEDUP_REMOVED lines=8> */
[----:B0-----:R-:W-:-:S06]  /*592c0*/  PRMT R23, RZ, 0x7610, R23 ;  /* 0x00007610ff177816 */ /* 0x001fcc0000000017 */
[----:B------:R-:W2:Y:S01]  /*592d0*/  @!P6 LDG.E.U8 R23, desc[UR34][R14.64+0x28] ;  /* 0x000028220e17e981 */ /* 0x000ea2000c1e1100 */
[----:B------:R-:W-:-:S04]  /*592e0*/  LOP3.LUT R22, R22, 0x7fffffff, RZ, 0xc0, !PT ;  /* 0x7fffffff16167812 */ /* 0x000fc800078ec0ff */
[----:B------:R-:W-:Y:S02]  /*592f0*/  @P4 LOP3.LUT R22, R22, 0x80000000, RZ, 0xfc, !PT ;  /* 0x8000000016164812 */ /* 0x000fe400078efcff */
[----:B------:R-:W-:-:S13]  /*59300*/  ISETP.LT.OR P4, PT, R30, 0x49, !P3 ;  /* 0x000000491e00780c */ /* 0x000fda0005f81670 */
[----:B------:R-:W0:Y:S01]  /*59310*/  @!P4 LDC.64 R32, c[0x0][0x5c0] ;  /* 0x00017000ff20cb82 */ /* 0x000e220000000a00 */
[----:B--2---:R-:W-:-:S04]  /*59320*/  LOP3.LUT R23, R23, 0xff, RZ, 0xc0, !PT ;  /* 0x000000ff17177812 */ /* 0x004fc800078ec0ff */
[----:B------:R-:W-:-:S05]  /*59330*/  F2FP.F16.E4M3.UNPACK_B R23, R23 ;  /* 0x00000017ff17723e */ /* 0x000fca00020006ff */
[----:B------:R-:W-:-:S05]  /*59340*/  HADD2.F32 R23, -RZ, R23.H0_H0 ;  /* 0x20000017ff177230 */ /* 0x000fca0000004100 */
[----:B------:R-:W-:-:S04]  /*59350*/  FMUL R23, R23, UR26 ;  /* 0x0000001a17177c20 */ /* 0x000fc80008400000 */
[----:B----4-:R-:W-:Y:S01]  /*59360*/  FFMA R23, R61, UR27, R23 ;  /* 0x0000001b3d177c23 */ /* 0x010fe20008000017 */
[----:B0-----:R-:W-:Y:S01]  /*59370*/  @!P4 IADD3 R56, P0, P5, R26, UR9, R32 ;  /* 0x000000091a38cc10 */ /* 0x001fe2000fd1e020 */
[----:B------:R-:W-:Y:S01]  /*59380*/  IMAD.U32 R35, RZ, RZ, UR10 ;  /* 0x0000000aff237e24 */ /* 0x000fe2000f8e00ff */
[----:B------:R-:W2:Y:S02]  /*59390*/  LDL.LU R61, [R1+0xa54] ;  /* 0x000a5400013d7983 */ /* 0x000ea40000300800 */
[----:B------:R-:W-:-:S05]  /*593a0*/  F2FP.SATFINITE.E4M3.F32.PACK_AB_MERGE_C R23, RZ, R23, RZ ;  /* 0x00000017ff17723e */ /* 0x000fca00048070ff */
[----:B------:R0:W-:Y:S02]  /*593b0*/  @!P6 STG.E.U8 desc[UR34][R48.64+0x28], R23 ;  /* 0x000028173000e986 */ /* 0x0001e4000c101122 */
[----:B0-----:R-:W-:-:S06]  /*593c0*/  PRMT R23, RZ, 0x7610, R23 ;  /* 0x00007610ff177816 */ /* 0x001fcc0000000017 */
[----:B------:R-:W3:Y:S01]  /*593d0*/  @!P1 LDG.E.U8 R23, desc[UR34][R14.64+0x29] ;  /* 0x000029220e179981 */ /* 0x000ee2000c1e1100 */
[----:B------:R-:W-:Y:S02]  /*593e0*/  @!P4 IADD3.X R57, R31, UR8, R33, P0, P5 ;  /* 0x000000081f39cc10 */ /* 0x000fe400087ea421 */
[----:B------:R-:W-:-:S13]  /*593f0*/  ISETP.LT.OR P4, PT, R30, 0x4a, !P3 ;  /* 0x0000004a1e00780c */ /* 0x000fda0005f81670 */
[----:B------:R-:W0:Y:S02]  /*59400*/  @!P4 LDC.64 R32, c[0x0][0x5c0] ;  /* 0x00017000ff20cb82 */ /* 0x000e240000000a00 */
[----:B0-----:R-:W-:-:S04]  /*59410*/  @!P4 IADD3 R50, P0, P5, R26, UR9, R32 ;  /* 0x000000091a32cc10 */ /* 0x001fc8000fd1e020 */
[----:B------:R-:W-:Y:S02]  /*59420*/  @!P4 IADD3.X R51, R31, UR8, R33, P0, P5 ;  /* 0x000000081f33cc10 */ /* 0x000fe400087ea421 */
[----:B------:R-:W-:-:S13]  /*59430*/  ISETP.LT.OR P4, PT, R30, 0x51, !P3 ;  /* 0x000000511e00780c */ /* 0x000fda0005f81670 */
[----:B------:R-:W0:Y:S02]  /*59440*/  @!P4 LDC.64 R32, c[0x0][0x5c0] ;  /* 0x00017000ff20cb82 */ /* 0x000e240000000a00 */
[----:B0-----:R-:W-:-:S04]  /*59450*/  @!P4 IADD3 R62, P0, P5, R26, UR9, R32 ;  /* 0x000000091a3ecc10 */ /* 0x001fc8000fd1e020 */
[----:B------:R-:W-:Y:S02]  /*59460*/  @!P4 IADD3.X R63, R31, UR8, R33, P0, P5 ;  /* 0x000000081f3fcc10 */ /* 0x000fe400087ea421 */
[----:B---3--:R-:W-:-:S04]  /*59470*/  LOP3.LUT R23, R23, 0xff, RZ, 0xc0, !PT ;  /* 0x000000ff17177812 */ /* 0x008fc800078ec0ff */
[----:B------:R-:W-:-:S05]  /*59480*/  F2FP.F16.E4M3.UNPACK_B R23, R23 ;  /* 0x00000017ff17723e */ /* 0x000fca00020006ff */
[----:B------:R-:W-:-:S05]  /*59490*/  HADD2.F32 R23, -RZ, R23.H0_H0 ;  /* 0x20000017ff177230 */ /* 0x000fca0000004100 */
[----:B------:R-:W-:-:S04]  /*594a0*/  FMUL R23, R23, UR26 ;  /* 0x0000001a17177c20 */ /* 0x000fc80008400000 */
[----:B------:R-:W-:Y:S02]  /*594b0*/  FFMA R23, R60, UR27, R23 ;  /* 0x0000001b3c177c23 */ /* 0x000fe40008000017 */
[----:B------:R-:W3:Y:S03]  /*594c0*/  LDL.LU R60, [R1+0xa58] ;  /* 0x000a5800013c7983 */ /* 0x000ee60000300800 */
[----:B------:R-:W-:Y:S01]  /*594d0*/  F2FP.SATFINITE.E4M3.F32.PACK_AB_MERGE_C R23, RZ, R23, RZ ;  /* 0x00000017ff17723e */ /* 0x000fe200048070ff */
[----:B------:R-:W-:Y:S01]  /*594e0*/  IMAD.U32 R48, RZ, RZ, UR10 ;  /* 0x0000000aff307e24 */ /* 0x000fe2000f8e00ff */
[C---:B------:R-:W-:Y:S01]  /*594f0*/  ISETP.LT.OR P4, PT, R30.reuse, 0x52, !P3 ;  /* 0x000000521e00780c */ /* 0x040fe20005f81670 */
[----:B------:R-:W4:Y:S04]  /*59500*/  LDL.LU R65, [R1+0xa5c] ;  /* 0x000a5c0001417983 */ /* 0x000f280000300800 */
[----:B------:R0:W-:Y:S01]  /*59510*/  @!P1 STG.E.U8 desc[UR34][R46.64+0x29], R23 ;  /* 0x000029172e009986 */ /* 0x0001e2000c101122 */
[----:B------:R-:W-:-:S03]  /*59520*/  ISETP.LT.OR P1, PT, R30, 0x29, !P2 ;  /* 0x000000291e00780c */ /* 0x000fc60005721670 */
[----:B------:R-:W4:Y:S10]  /*59530*/  LDL.LU R64, [R1+0xa60] ;  /* 0x000a600001407983 */ /* 0x000f340000300800 */
[----:B------:R-:W1:Y:S01]  /*59540*/  @!P1 LDC.64 R32, c[0x0][0x5c0] ;  /* 0x00017000ff209b82 */ /* 0x000e620000000a00 */
[----:B0-----:R-:W-:-:S05]  /*59550*/  IMAD.U32 R23, RZ, RZ, UR11 ;  /* 0x0000000bff177e24 */ /* 0x001fca000f8e00ff */
[----:B------:R-:W-:-:S04]  /*59560*/  @!P1 IADD3 R23, P0, P5, R23, UR9, R26 ;  /* 0x0000000917179c10 */ /* 0x000fc8000fd1e01a */
[----:B------:R-:W-:Y:S02]  /*59570*/  @!P1 IADD3.X R35, R35, UR8, R31, P0, P5 ;  /* 0x0000000823239c10 */ /* 0x000fe400087ea41f */
[----:B-1----:R-:W-:Y:S02]  /*59580*/  @!P1 IADD3 R32, P0, R23, R32, RZ ;  /* 0x0000002017209210 */ /* 0x002fe40007f1e0ff */
[----:B------:R-:W-:-:S06]  /*59590*/  PRMT R23, RZ, 0x7610, R23 ;  /* 0x00007610ff177816 */ /* 0x000fcc0000000017 */
[----:B------:R-:W2:Y:S01]  /*595a0*/  @!P1 LDG.E.U8 R23, desc[UR34][R16.64+0x28] ;  /* 0x0000282210179981 */ /* 0x000ea2000c1e1100 */
[----:B------:R-:W-:Y:S01]  /*595b0*/  @!P1 IMAD.X R33, R35, 0x1, R33, P0 ;  /* 0x0000000123219824 */ /* 0x000fe200000e0621 */
[----:B------:R-:W-:-:S13]  /*595c0*/  ISETP.LT.OR P0, PT, R30, 0x2a, !P2 ;  /* 0x0000002a1e00780c */ /* 0x000fda0005701670 */
[----:B------:R-:W0:Y:S01]  /*595d0*/  @!P0 LDC.64 R38, c[0x0][0x5c0] ;  /* 0x00017000ff268b82 */ /* 0x000e220000000a00 */
[----:B--2---:R-:W-:-:S04]  /*595e0*/  LOP3.LUT R23, R23, 0xff, RZ, 0xc0, !PT ;  /* 0x000000ff17177812 */ /* 0x004fc800078ec0ff */
[----:B------:R-:W-:-:S05]  /*595f0*/  F2FP.F16.E4M3.UNPACK_B R23, R23 ;  /* 0x00000017ff17723e */ /* 0x000fca00020006ff */
[----:B------:R-:W-:-:S05]  /*59600*/  HADD2.F32 R23, -RZ, R23.H0_H0 ;  /* 0x20000017ff177230 */ /* 0x000fca0000004100 */
[----:B------:R-:W-:-:S04]  /*59610*/  FMUL R23, R23, UR26 ;  /* 0x0000001a17177c20 */ /* 0x000fc80008400000 */
[----:B------:R-:W-:-:S05]  /*59620*/  FFMA R23, R61, UR27, R23 ;  /* 0x0000001b3d177c23 */ /* 0x000fca0008000017 */
[----:B------:R-:W-:-:S05]  /*59630*/  F2FP.SATFINITE.E4M3.F32.PACK_AB_MERGE_C R23, RZ, R23, RZ ;  /* 0x00000017ff17723e */ /* 0x000fca00048070ff */
[----:B------:R1:W-:Y:S02]  /*59640*/  @!P1 STG.E.U8 desc[UR34][R32.64+0x28], R23 ;  /* 0x0000281720009986 */ /* 0x0003e4000c101122 */
[----:B-1----:R-:W-:Y:S01]  /*59650*/  PRMT R23, RZ, 0x7610, R23 ;  /* 0x00007610ff177816 */ /* 0x002fe20000000017 */
[----:B------:R-:W1:Y:S05]  /*59660*/  @!P4 LDC.64 R32, c[0x0][0x5c0] ;  /* 0x00017000ff20cb82 */ /* 0x000e6a0000000a00 */
[----:B------:R-:W2:Y:S01]  /*59670*/  @!P0 LDG.E.U8 R23, desc[UR34][R16.64+0x29] ;  /* 0x0000292210178981 */ /* 0x000ea2000c1e1100 */
[----:B------:R-:W-:-:S05]  /*59680*/  IMAD.U32 R35, RZ, RZ, UR11 ;  /* 0x0000000bff237e24 */ /* 0x000fca000f8e00ff */
[----:B------:R-:W-:-:S04]  /*59690*/  @!P0 IADD3 R35, P5, P6, R35, UR9, R26 ;  /* 0x0000000923238c10 */ /* 0x000fc8000febe01a */
[----:B------:R-:W-:Y:S02]  /*596a0*/  @!P0 IADD3.X R48, R48, UR8, R31, P5, P6 ;  /* 0x0000000830308c10 */ /* 0x000fe4000afec41f */
[----:B0-----:R-:W-:Y:S02]  /*596b0*/  @!P0 IADD3 R38, P1, R35, R38, RZ ;  /* 0x0000002623268210 */ /* 0x001fe40007f3e0ff */
[----:B-1----:R-:W-:-:S03]  /*596c0*/  @!P4 IADD3 R46, P5, P6, R26, UR9, R32 ;  /* 0x000000091a2ecc10 */ /* 0x002fc6000febe020 */
[----:B------:R-:W-:Y:S01]  /*596d0*/  @!P0 IMAD.X R39, R48, 0x1, R39, P1 ;  /* 0x0000000130278824 */ /* 0x000fe200008e0627 */
        /* <DEDUP_REMOVED lines=11> */
[----:B------:R-:W-:-:S13]  /*59790*/  ISETP.LT.OR P6, PT, R30, 0x59, !P3 ;  /* 0x000000591e00780c */ /* 0x000fda0005fc1670 */
[----:B------:R-:W0:Y:S01]  /*597a0*/  @!P6 LDC.64 R32, c[0x0][0x5c0] ;  /* 0x00017000ff20eb82 */ /* 0x000e220000000a00 */
[----:B------:R-:W-:Y:S02]  /*597b0*/  ISETP.LT.OR P5, PT, R30, 0x5a, !P3 ;  /* 0x0000005a1e00780c */ /* 0x000fe40005fa1670 */
[----:B--2---:R-:W-:-:S04]  /*597c0*/  LOP3.LUT R23, R23, 0xff, RZ, 0xc0, !PT ;  /* 0x000000ff17177812 */ /* 0x004fc800078ec0ff */
[----:B------:R-:W-:-:S05]  /*597d0*/  F2FP.F16.E4M3.UNPACK_B R23, R23 ;  /* 0x00000017ff17723e */ /* 0x000fca00020006ff */
[----:B------:R-:W-:-:S05]  /*597e0*/  HADD2.F32 R23, -RZ, R23.H0_H0 ;  /* 0x20000017ff177230 */ /* 0x000fca0000004100 */
[----:B------:R-:W-:-:S04]  /*597f0*/  FMUL R23, R23, UR26 ;  /* 0x0000001a17177c20 */ /* 0x000fc80008400000 */
[----:B----4-:R-:W-:Y:S01]  /*59800*/  FFMA R23, R65, UR27, R23 ;  /* 0x0000001b41177c23 */ /* 0x010fe20008000017 */
[----:B0-----:R-:W-:Y:S02]  /*59810*/  @!P6 IADD3 R60, P0, P1, R26, UR9, R32 ;  /* 0x000000091a3cec10 */ /* 0x001fe4000f91e020 */
[----:B------:R-:W-:Y:S01]  /*59820*/  LOP3.LUT R0, R0, 0xffffffdf, RZ, 0xc0, !PT ;  /* 0xffffffdf00007812 */ /* 0x000fe200078ec0ff */
[----:B------:R-:W-:Y:S01]  /*59830*/  IMAD.U32 R35, RZ, RZ, UR10 ;  /* 0x0000000aff237e24 */ /* 0x000fe2000f8e00ff */
[----:B------:R-:W-:Y:S01]  /*59840*/  F2FP.SATFINITE.E4M3.F32.PACK_AB_MERGE_C R23, RZ, R23, RZ ;  /* 0x00000017ff17723e */ /* 0x000fe200048070ff */
[----:B------:R-:W2:Y:S04]  /*59850*/  LDL.LU R65, [R1+0xa64] ;  /* 0x000a640001417983 */ /* 0x000ea80000300800 */
[----:B------:R0:W-:Y:S01]  /*59860*/  @!P4 STG.E.U8 desc[UR34][R54.64+0x30], R23 ;  /* 0x000030173600c986 */ /* 0x0001e2000c101122 */
[----:B------:R-:W-:-:S02]  /*59870*/  ISETP.LT.OR P4, PT, R30, 0x32, !P3 ;  /* 0x000000321e00780c */ /* 0x000fc40005f81670 */
[----:B0-----:R-:W-:-:S11]  /*59880*/  PRMT R23, RZ, 0x7610, R23 ;  /* 0x00007610ff177816 */ /* 0x001fd60000000017 */
[----:B------:R-:W3:Y:S01]  /*59890*/  @!P4 LDG.E.U8 R23, desc[UR34][R14.64+0x31] ;  /* 0x000031220e17c981 */ /* 0x000ee2000c1e1100 */
[----:B------:R-:W-:Y:S02]  /*598a0*/  @!P6 IADD3.X R61, R31, UR8, R33, P0, P1 ;  /* 0x000000081f3dec10 */ /* 0x000fe400087e2421 */
[----:B------:R-:W0:Y:S02]  /*598b0*/  @!P5 LDC.64 R32, c[0x0][0x5c0] ;  /* 0x00017000ff20db82 */ /* 0x000e240000000a00 */
[----:B0-----:R-:W-:-:S04]  /*598c0*/  @!P5 IADD3 R48, P0, P1, R26, UR9, R32 ;  /* 0x000000091a30dc10 */ /* 0x001fc8000f91e020 */
[----:B------:R-:W-:Y:S02]  /*598d0*/  @!P5 IADD3.X R49, R31, UR8, R33, P0, P1 ;  /* 0x000000081f31dc10 */ /* 0x000fe400087e2421 */
[----:B------:R-:W-:-:S13]  /*598e0*/  ISETP.LT.OR P5, PT, R30, 0x61, !P3 ;  /* 0x000000611e00780c */ /* 0x000fda0005fa1670 */
[----:B------:R-:W0:Y:S02]  /*598f0*/  @!P5 LDC.64 R32, c[0x0][0x5c0] ;  /* 0x00017000ff20db82 */ /* 0x000e240000000a00 */
[----:B0-----:R-:W-:-:S04]  /*59900*/  @!P5 IADD3 R66, P0, P1, R26, UR9, R32 ;  /* 0x000000091a42dc10 */ /* 0x001fc8000f91e020 */
[----:B------:R-:W-:Y:S02]  /*59910*/  @!P5 IADD3.X R67, R31, UR8, R33, P0, P1 ;  /* 0x000000081f43dc10 */ /* 0x000fe400087e2421 */
[----:B------:R-:W-:-:S13]  /*59920*/  ISETP.LT.OR P1, PT, R30, 0x31, !P2 ;  /* 0x000000311e00780c */ /* 0x000fda0005721670 */
[----:B------:R-:W0:Y:S01]  /*59930*/  @!P1 LDC.64 R32, c[0x0][0x5c0] ;  /* 0x00017000ff209b82 */ /* 0x000e220000000a00 */
[----:B------:R-:W-:Y:S02]  /*59940*/  @P5 LOP3.LUT R0, R0, 0x20, RZ, 0xfc, !PT ;  /* 0x0000002000005812 */ /* 0x000fe400078efcff */
        /* <DEDUP_REMOVED lines=8> */
[----:B------:R-:W-:Y:S01]  /*599d0*/  LOP3.LUT R0, R0, 0xffffffef, RZ, 0xc0, !PT ;  /* 0xffffffef00007812 */ /* 0x000fe200078ec0ff */
[----:B------:R-:W4:Y:S04]  /*599e0*/  LDL.LU R69, [R1+0xa6c] ;  /* 0x000a6c0001457983 */ /* 0x000f280000300800 */
[----:B------:R1:W-:Y:S04]  /*599f0*/  @!P4 STG.E.U8 desc[UR34][R42.64+0x31], R23 ;  /* 0x000031172a00c986 */ /* 0x0003e8000c101122 */
[----:B------:R-:W4:Y:S01]  /*59a00*/  LDL.LU R68, [R1+0xa70] ;  /* 0x000a700001447983 */ /* 0x000f220000300800 */
[----:B-1----:R-:W-:-:S05]  /*59a10*/  IMAD.U32 R23, RZ, RZ, UR11 ;  /* 0x0000000bff177e24 */ /* 0x002fca000f8e00ff */
[----:B------:R-:W-:-:S04]  /*59a20*/  @!P1 IADD3 R23, P0, P5, R23, UR9, R26 ;  /* 0x0000000917179c10 */ /* 0x000fc8000fd1e01a */
[----:B------:R-:W-:Y:S02]  /*59a30*/  @!P1 IADD3.X R35, R35, UR8, R31, P0, P5 ;  /* 0x0000000823239c10 */ /* 0x000fe400087ea41f */
[----:B0-----:R-:W-:Y:S02]  /*59a40*/  @!P1 IADD3 R32, P0, R23, R32, RZ ;  /* 0x0000002017209210 */ /* 0x001fe40007f1e0ff */
[----:B------:R-:W-:-:S06]  /*59a50*/  PRMT R23, RZ, 0x7610, R23 ;  /* 0x00007610ff177816 */ /* 0x000fcc0000000017 */
[----:B------:R-:W2:Y:S01]  /*59a60*/  @!P1 LDG.E.U8 R23, desc[UR34][R16.64+0x30] ;  /* 0x0000302210179981 */ /* 0x000ea2000c1e1100 */
[----:B------:R-:W-:Y:S01]  /*59a70*/  @!P1 IMAD.X R33, R35, 0x1, R33, P0 ;  /* 0x0000000123219824 */ /* 0x000fe200000e0621 */
[C---:B------:R-:W-:Y:S02]  /*59a80*/  ISETP.LT.OR P0, PT, R30.reuse, 0x32, !P2 ;  /* 0x000000321e00780c */ /* 0x040fe40005701670 */
[----:B------:R-:W-:-:S11]  /*59a90*/  ISETP.LT.OR P4, PT, R30, 0x62, !P3 ;  /* 0x000000621e00780c */ /* 0x000fd60005f81670 */
        /* <DEDUP_REMOVED lines=15> */
[----:B------:R-:W-:Y:S02]  /*59b90*/  @P4 LOP3.LUT R0, R0, 0x10, RZ, 0xfc, !PT ;  /* 0x0000001000004812 */ /* 0x000fe400078efcff */
[----:B-1----:R-:W-:Y:S01]  /*59ba0*/  @!P4 IADD3 R42, P5, P6, R26, UR9, R32 ;  /* 0x000000091a2acc10 */ /* 0x002fe2000febe020 */
[----:B------:R-:W-:-:S03]  /*59bb0*/  @!P0 IMAD.X R39, R54, 0x1, R39, P1 ;  /* 0x0000000136278824 */ /* 0x000fc600008e0627 */
        /* <DEDUP_REMOVED lines=19> */
[----:B0-----:R-:W-:Y:S01]  /*59cf0*/  @!P6 IADD3 R64, P0, P1, R26, UR9, R32 ;  /* 0x000000091a40ec10 */ /* 0x001fe2000f91e020 */
[----:B------:R-:W-:Y:S01]  /*59d00*/  IMAD.U32 R35, RZ, RZ, UR10 ;  /* 0x0000000aff237e24 */ /* 0x000fe2000f8e00ff */
[----:B------:R-:W-:Y:S01]  /*59d10*/  LOP3.LUT R0, R0, 0xffff7fff, RZ, 0xc0, !PT ;  /* 0xffff7fff00007812 */ /* 0x000fe200078ec0ff */
[----:B------:R-:W2:Y:S01]  /*59d20*/  LDL.LU R69, [R1+0xa74] ;  /* 0x000a740001457983 */ /* 0x000ea20000300800 */
[----:B------:R-:W-:-:S05]  /*59d30*/  F2FP.SATFINITE.E4M3.F32.PACK_AB_MERGE_C R23, RZ, R23, RZ ;  /* 0x00000017ff17723e */ /* 0x000fca00048070ff */
[----:B------:R0:W-:Y:S01]  /*59d40*/  @!P4 STG.E.U8 desc[UR34][R52.64+0x38], R23 ;  /* 0x000038173400c986 */ /* 0x0001e2000c101122 */
[----:B------:R-:W-:Y:S02]  /*59d50*/  ISETP.LT.OR P4, PT, R30, 0x3a, !P3 ;  /* 0x0000003a1e00780c */ /* 0x000fe40005f81670 */
[----:B0-----:R-:W-:-:S11]  /*59d60*/  PRMT R23, RZ, 0x7610, R23 ;  /* 0x00007610ff177816 */ /* 0x001fd60000000017 */
[----:B------:R-:W3:Y:S01]  /*59d70*/  @!P4 LDG.E.U8 R23, desc[UR34][R14.64+0x39] ;  /* 0x000039220e17c981 */ /* 0x000ee2000c1e1100 */
[----:B------:R-:W-:Y:S02]  /*59d80*/  @!P6 IADD3.X R65, R31, UR8, R33, P0, P1 ;  /* 0x000000081f41ec10 */ /* 0x000fe400087e2421 */
[----:B------:R-:W0:Y:S01]  /*59d90*/  @!P5 LDC.64 R32, c[0x0][0x5c0] ;  /* 0x00017000ff20db82 */ /* 0x000e220000000a00 */
[----:B------:R-:W-:-:S04]  /*59da0*/  @P6 LOP3.LUT R0, R0, 0x8000, RZ, 0xfc, !PT ;  /* 0x0000800000006812 */ /* 0x000fc800078efcff */
[----:B------:R-:W-:-:S04]  /*59db0*/  LOP3.LUT R0, R0, 0xffffbfff, RZ, 0xc0, !PT ;  /* 0xffffbfff00007812 */ /* 0x000fc800078ec0ff */
[----:B------:R-:W-:Y:S02]  /*59dc0*/  @P5 LOP3.LUT R0, R0, 0x4000, RZ, 0xfc, !PT ;  /* 0x0000400000005812 */ /* 0x000fe400078efcff */
        /* <DEDUP_REMOVED lines=8> */
[----:B------:R-:W-:-:S04]  /*59e50*/  LOP3.LUT R0, R0, 0xffffff7f, RZ, 0xc0, !PT ;  /* 0xffffff7f00007812 */ /* 0x000fc800078ec0ff */
        /* <DEDUP_REMOVED lines=9> */
[----:B------:R-:W4:Y:S04]  /*59ef0*/  LDL.LU R73, [R1+0xa7c] ;  /* 0x000a7c0001497983 */ /* 0x000f280000300800 */
[----:B------:R1:W-:Y:S01]  /*59f00*/  @!P4 STG.E.U8 desc[UR34][R44.64+0x39], R23 ;  /* 0x000039172c00c986 */ /* 0x0003e2000c101122 */
[----:B------:R-:W-:-:S03]  /*59f10*/  LOP3.LUT R0, R0, 0xffffffbf, RZ, 0xc0, !PT ;  /* 0xffffffbf00007812 */ /* 0x000fc600078ec0ff */
        /* <DEDUP_REMOVED lines=38> */
[----:B------:R-:W-:Y:S02]  /*5a180*/  @P4 LOP3.LUT R0, R0, 0x40, RZ, 0xfc, !PT ;  /* 0x0000004000004812 */ /* 0x000fe400078efcff */
[----:B------:R-:W-:Y:S02]  /*5a190*/  LOP3.LUT P4, RZ, R22, 0x80000000, RZ, 0xc0, !PT ;  /* 0x8000000016ff7812 */ /* 0x000fe4000788c0ff */
[----:B------:R-:W-:-:S13]  /*5a1a0*/  ISETP.LT.OR P5, PT, R30, 0x79, !P3 ;  /* 0x000000791e00780c */ /* 0x000fda0005fa1670 */
[----:B------:R-:W0:Y:S01]  /*5a1b0*/  @!P5 LDC.64 R32, c[0x0][0x5c0] ;  /* 0x00017000ff20db82 */ /* 0x000e220000000a00 */
[----:B------:R-:W-:-:S04]  /*5a1c0*/  LOP3.LUT R0, R0, 0xfffdffff, RZ, 0xc0, !PT ;  /* 0xfffdffff00007812 */ /* 0x000fc800078ec0ff */
[----:B------:R-:W-:Y:S02]  /*5a1d0*/  @P5 LOP3.LUT R0, R0, 0x20000, RZ, 0xfc, !PT ;  /* 0x0002000000005812 */ /* 0x000fe400078efcff */
[----:B0-----:R-:W-:-:S04]  /*5a1e0*/  @!P5 IADD3 R68, P0, P1, R26, UR9, R32 ;  /* 0x000000091a44dc10 */ /* 0x001fc8000f91e020 */
[----:B------:R-:W-:Y:S02]  /*5a1f0*/  @!P5 IADD3.X R69, R31, UR8, R33, P0, P1 ;  /* 0x000000081f45dc10 */ /* 0x000fe400087e2421 */
[----:B--2---:R-:W-:-:S04]  /*5a200*/  LOP3.LUT R23, R23, 0xff, RZ, 0xc0, !PT ;  /* 0x000000ff17177812 */ /* 0x004fc800078ec0ff */
[----:B------:R-:W-:-:S05]  /*5a210*/  F2FP.F16.E4M3.UNPACK_B R23, R23 ;  /* 0x00000017ff17723e */ /* 0x000fca00020006ff */
[----:B------:R-:W-:-:S05]  /*5a220*/  HADD2.F32 R23, -RZ, R23.H0_H0 ;  /* 0x20000017ff177230 */ /* 0x000fca0000004100 */
[----:B------:R-:W-:-:S04]  /*5a230*/  FMUL R23, R23, UR26 ;  /* 0x0000001a17177c20 */ /* 0x000fc80008400000 */
[----:B----4-:R-:W-:Y:S01]  /*5a240*/  FFMA R23, R73, UR27, R23 ;  /* 0x0000001b49177c23 */ /* 0x010fe20008000017 */
[----:B------:R-:W-:Y:S01]  /*5a250*/  ISETP.LT.OR P5, PT, R30, 0x7a, !P3 ;  /* 0x0000007a1e00780c */ /* 0x000fe20005fa1670 */
[----:B------:R-:W-:Y:S01]  /*5a260*/  IMAD.U32 R35, RZ, RZ, UR10 ;  /* 0x0000000aff237e24 */ /* 0x000fe2000f8e00ff */
[----:B------:R-:W-:Y:S01]  /*5a270*/  LOP3.LUT R0, R0, 0xfffeffff, RZ, 0xc0, !PT ;  /* 0xfffeffff00007812 */ /* 0x000fe200078ec0ff */
[----:B------:R-:W2:Y:S01]  /*5a280*/  LDL.LU R73, [R1+0xa84] ;  /* 0x000a840001497983 */ /* 0x000ea20000300800 */
[----:B------:R-:W-:-:S05]  /*5a290*/  F2FP.SATFINITE.E4M3.F32.PACK_AB_MERGE_C R23, RZ, R23, RZ ;  /* 0x00000017ff17723e */ /* 0x000fca00048070ff */
[----:B------:R0:W-:Y:S04]  /*5a2a0*/  @!P6 STG.E.U8 desc[UR34][R58.64+0x40], R23 ;  /* 0x000040173a00e986 */ /* 0x0001e8000c101122 */
[----:B------:R-:W1:Y:S01]  /*5a2b0*/  @!P5 LDC.64 R32, c[0x0][0x5c0] ;  /* 0x00017000ff20db82 */ /* 0x000e620000000a00 */
[----:B0-----:R-:W-:-:S06]  /*5a2c0*/  PRMT R23, RZ, 0x7610, R23 ;  /* 0x00007610ff177816 */ /* 0x001fcc0000000017 */
[----:B------:R-:W3:Y:S01]  /*5a2d0*/  @!P4 LDG.E.U8 R23, desc[UR34][R14.64+0x41] ;  /* 0x000041220e17c981 */ /* 0x000ee2000c1e1100 */
[----:B------:R-:W-:Y:S02]  /*5a2e0*/  @P5 LOP3.LUT R0, R0, 0x10000, RZ, 0xfc, !PT ;  /* 0x0001000000005812 */ /* 0x000fe400078efcff */
[----:B-1----:R-:W-:-:S04]  /*5a2f0*/  @!P5 IADD3 R52, P0, P1, R26, UR9, R32 ;  /* 0x000000091a34dc10 */ /* 0x002fc8000f91e020 */
[----:B------:R-:W-:Y:S02]  /*5a300*/  @!P5 IADD3.X R53, R31, UR8, R33, P0, P1 ;  /* 0x000000081f35dc10 */ /* 0x000fe400087e2421 */
[----:B------:R-:W-:-:S13]  /*5a310*/  ISETP.LT.OR P5, PT, R30, 0x81, !P3 ;  /* 0x000000811e00780c */ /* 0x000fda0005fa1670 */
[----:B------:R-:W0:Y:S02]  /*5a320*/  @!P5 LDC.64 R32, c[0x0][0x5c0] ;  /* 0x00017000ff20db82 */ /* 0x000e240000000a00 */
[----:B0-----:R-:W-:-:S04]  /*5a330*/  @!P5 IADD3 R74, P0, P1, R26, UR9, R32 ;  /* 0x000000091a4adc10 */ /* 0x001fc8000f91e020 */
[----:B------:R-:W-:Y:S02]  /*5a340*/  @!P5 IADD3.X R75, R31, UR8, R33, P0, P1 ;  /* 0x000000081f4bdc10 */ /* 0x000fe400087e2421 */
[----:B------:R-:W-:-:S13]  /*5a350*/  ISETP.LT.OR P1, PT, R30, 0x41, !P2 ;  /* 0x000000411e00780c */ /* 0x000fda0005721670 */
[----:B------:R-:W0:Y:S01]  /*5a360*/  @!P1 LDC.64 R32, c[0x0][0x5c0] ;  /* 0x00017000ff209b82 */ /* 0x000e220000000a00 */
        /* <DEDUP_REMOVED lines=8> */
[----:B------:R-:W-:Y:S01]  /*5a3f0*/  ISETP.LT.OR P6, PT, R30, 0x82, !P3 ;  /* 0x000000821e00780c */ /* 0x000fe20005fc1670 */
        /* <DEDUP_REMOVED lines=23> */
[----:B------:R-:W-:Y:S01]  /*5a570*/  IMAD.U32 R35, RZ, RZ, UR11 ;  /* 0x0000000bff237e24 */ /* 0x000fe2000f8e00ff */
[----:B------:R-:W-:-:S04]  /*5a580*/  @P5 LOP3.LUT R0, R0, 0x40000, RZ, 0xfc, !PT ;  /* 0x0004000000005812 */ /* 0x000fc800078efcff */
[----:B------:R-:W-:Y:S02]  /*5a590*/  @!P0 IADD3 R35, P4, P5, R35, UR9, R26 ;  /* 0x0000000923238c10 */ /* 0x000fe4000fd9e01a */
[----:B------:R-:W-:Y:S02]  /*5a5a0*/  LOP3.LUT R0, R0, 0xfffffff7, RZ, 0xc0, !PT ;  /* 0xfffffff700007812 */ /* 0x000fe400078ec0ff */
        /* <DEDUP_REMOVED lines=245> */
[----:B------:R-:W-:Y:S02]  /*5b500*/  @!P0 IADD3 R35, P4, P5, R35, UR9, R26 ;  /* 0x0000000923238c10 */ /* 0x000fe4000fd9e01a */
[----:B------:R-:W-:Y:S02]  /*5b510*/  @P6 LOP3.LUT R0, R0, 0x2, RZ, 0xfc, !PT ;  /* 0x0000000200006812 */ /* 0x000fe400078efcff */
[----:B------:R-:W-:Y:S02]  /*5b520*/  @!P0 IADD3.X R60, R60, UR8, R31, P4, P5 ;  /* 0x000000083c3c8c10 */ /* 0x000fe4000a7ea41f */
[----:B0-----:R-:W-:Y:S02]  /*5b530*/  @!P0 IADD3 R38, P1, R35, R38, RZ ;  /* 0x0000002623268210 */ /* 0x001fe40007f3e0ff */
[----:B-1----:R-:W-:-:S03]  /*5b540*/  @!P6 IADD3 R48, P4, P5, R26, UR9, R32 ;  /* 0x000000091a30ec10 */ /* 0x002fc6000fd9e020 */
[----:B------:R-:W-:Y:S01]  /*5b550*/  @!P0 IMAD.X R39, R60, 0x1, R39, P1 ;  /* 0x000000013c278824 */ /* 0x000fe200008e0627 */
[----:B------:R-:W-:Y:S02]  /*5b560*/  @!P6 IADD3.X R49, R31, UR8, R33, P4, P5 ;  /* 0x000000081f31ec10 */ /* 0x000fe4000a7ea421 */
[----:B------:R-:W-:Y:S02]  /*5b570*/  LOP3.LUT P5, RZ, R0, 0x20, RZ, 0xc0, !PT ;  /* 0x0000002000ff7812 */ /* 0x000fe400078ac0ff */
        /* <DEDUP_REMOVED lines=9> */
[----:B------:R-:W-:Y:S02]  /*5b610*/  LOP3.LUT P6, RZ, R0, 0x10, RZ, 0xc0, !PT ;  /* 0x0000001000ff7812 */ /* 0x000fe400078cc0ff */
[----:B------:R-:W-:-:S13]  /*5b620*/  ISETP.LT.OR P4, PT, R30, 0xb9, !P3 ;  /* 0x000000b91e00780c */ /* 0x000fda0005f81670 */
[----:B------:R-:W0:Y:S01]  /*5b630*/  @!P4 LDC.64 R32, c[0x0][0x5c0] ;  /* 0x00017000ff20cb82 */ /* 0x000e220000000a00 */
[----:B------:R-:W-:Y:S02]  /*5b640*/  ISETP.LT.OR P3, PT, R30, 0xba, !P3 ;  /* 0x000000ba1e00780c */ /* 0x000fe40005f61670 */
[----:B0-----:R-:W-:Y:S02]  /*5b650*/  @!P4 IADD3 R84, P0, P1, R26, UR9, R32 ;  /* 0x000000091a54cc10 */ /* 0x001fe4000f91e020 */
[----:B--2---:R-:W-:-:S04]  /*5b660*/  LOP3.LUT R23, R23, 0xff, RZ, 0xc0, !PT ;  /* 0x000000ff17177812 */ /* 0x004fc800078ec0ff */
[----:B------:R-:W-:-:S05]  /*5b670*/  F2FP.F16.E4M3.UNPACK_B R23, R23 ;  /* 0x00000017ff17723e */ /* 0x000fca00020006ff */
[----:B------:R-:W-:-:S05]  /*5b680*/  HADD2.F32 R23, -RZ, R23.H0_H0 ;  /* 0x20000017ff177230 */ /* 0x000fca0000004100 */
[----:B------:R-:W-:-:S04]  /*5b690*/  FMUL R23, R23, UR26 ;  /* 0x0000001a17177c20 */ /* 0x000fc80008400000 */
[----:B----4-:R-:W-:Y:S01]  /*5b6a0*/  FFMA R23, R88, UR27, R23 ;  /* 0x0000001b58177c23 */ /* 0x010fe20008000017 */
[----:B------:R-:W-:Y:S02]  /*5b6b0*/  @!P4 IADD3.X R85, R31, UR8, R33, P0, P1 ;  /* 0x000000081f55cc10 */ /* 0x000fe400087e2421 */
[----:B------:R-:W-:Y:S01]  /*5b6c0*/  LOP3.LUT R22, R22, 0xbfffffff, RZ, 0xc0, !PT ;  /* 0xbfffffff16167812 */ /* 0x000fe200078ec0ff */
[----:B------:R-:W0:Y:S01]  /*5b6d0*/  @!P3 LDC.64 R32, c[0x0][0x5c0] ;  /* 0x00017000ff20bb82 */ /* 0x000e220000000a00 */
[----:B------:R-:W-:Y:S01]  /*5b6e0*/  F2FP.SATFINITE.E4M3.F32.PACK_AB_MERGE_C R23, RZ, R23, RZ ;  /* 0x00000017ff17723e */ /* 0x000fe200048070ff */
[----:B------:R-:W-:Y:S01]  /*5b6f0*/  IMAD.U32 R35, RZ, RZ, UR10 ;  /* 0x0000000aff237e24 */ /* 0x000fe2000f8e00ff */
[----:B------:R-:W-:Y:S01]  /*5b700*/  LOP3.LUT R0, R0, 0xfbffffff, RZ, 0xc0, !PT ;  /* 0xfbffffff00007812 */ /* 0x000fe200078ec0ff */
[----:B------:R-:W2:Y:S04]  /*5b710*/  LDL.LU R88, [R1+0xac4] ;  /* 0x000ac40001587983 */ /* 0x000ea80000300800 */
[----:B------:R1:W-:Y:S01]  /*5b720*/  @!P5 STG.E.U8 desc[UR34][R66.64+0x60], R23 ;  /* 0x000060174200d986 */ /* 0x0003e2000c101122 */
[----:B------:R-:W-:-:S02]  /*5b730*/  @P3 LOP3.LUT R22, R22, 0x40000000, RZ, 0xfc, !PT ;  /* 0x4000000016163812 */ /* 0x000fc400078efcff */
[----:B0-----:R-:W-:Y:S01]  /*5b740*/  @!P3 IADD3 R60, P0, P1, R26, UR9, R32 ;  /* 0x000000091a3cbc10 */ /* 0x001fe2000f91e020 */
[----:B------:R-:W3:Y:S01]  /*5b750*/  LDL.LU R90, [R1+0xac8] ;  /* 0x000ac800015a7983 */ /* 0x000ee20000300800 */
[----:B-1----:R-:W-:-:S06]  /*5b760*/  PRMT R23, RZ, 0x7610, R23 ;  /* 0x00007610ff177816 */ /* 0x002fcc0000000017 */
[----:B------:R-:W4:Y:S01]  /*5b770*/  @!P6 LDG.E.U8 R23, desc[UR34][R14.64+0x61] ;  /* 0x000061220e17e981 */ /* 0x000f22000c1e1100 */
[----:B------:R-:W-:Y:S02]  /*5b780*/  @!P3 IADD3.X R61, R31, UR8, R33, P0, P1 ;  /* 0x000000081f3dbc10 */ /* 0x000fe400087e2421 */
[----:B------:R-:W-:-:S04]  /*5b790*/  ISETP.GE.AND P1, PT, R11, 0x101, PT ;  /* 0x000001010b00780c */ /* 0x000fc80003f26270 */
[----:B------:R-:W-:-:S13]  /*5b7a0*/  ISETP.LT.OR P3, PT, R30, 0x1, !P1 ;  /* 0x000000011e00780c */ /* 0x000fda0004f61670 */
[----:B------:R-:W0:Y:S01]  /*5b7b0*/  @!P3 LDC.64 R32, c[0x0][0x5c0] ;  /* 0x00017000ff20bb82 */ /* 0x000e220000000a00 */
[----:B------:R-:W-:Y:S02]  /*5b7c0*/  @P4 LOP3.LUT R0, R0, 0x4000000, RZ, 0xfc, !PT ;  /* 0x0400000000004812 */ /* 0x000fe400078efcff */
[----:B0-----:R-:W-:-:S04]  /*5b7d0*/  @!P3 IADD3 R66, P0, P4, R26, UR13, R32 ;  /* 0x0000000d1a42bc10 */ /* 0x001fc8000fc1e020 */
[----:B------:R-:W-:Y:S02]  /*5b7e0*/  @!P3 IADD3.X R67, R31, UR12, R33, P0, P4 ;  /* 0x0000000c1f43bc10 */ /* 0x000fe400087e8421 */
[----:B------:R-:W-:-:S13]  /*5b7f0*/  ISETP.LT.OR P4, PT, R30, 0x61, !P2 ;  /* 0x000000611e00780c */ /* 0x000fda0005781670 */
[----:B------:R-:W0:Y:S01]  /*5b800*/  @!P4 LDC.64 R32, c[0x0][0x5c0] ;  /* 0x00017000ff20cb82 */ /* 0x000e220000000a00 */
[----:B----4-:R-:W-:-:S04]  /*5b810*/  LOP3.LUT R23, R23, 0xff, RZ, 0xc0, !PT ;  /* 0x000000ff17177812 */ /* 0x010fc800078ec0ff */
[----:B------:R-:W-:-:S05]  /*5b820*/  F2FP.F16.E4M3.UNPACK_B R23, R23 ;  /* 0x00000017ff17723e */ /* 0x000fca00020006ff */
[----:B------:R-:W-:-:S05]  /*5b830*/  HADD2.F32 R23, -RZ, R23.H0_H0 ;  /* 0x20000017ff177230 */ /* 0x000fca0000004100 */
[----:B------:R-:W-:-:S04]  /*5b840*/  FMUL R23, R23, UR26 ;  /* 0x0000001a17177c20 */ /* 0x000fc80008400000 */
[----:B------:R-:W-:Y:S01]  /*5b850*/  FFMA R23, R89, UR27, R23 ;  /* 0x0000001b59177c23 */ /* 0x000fe20008000017 */
[----:B------:R-:W-:Y:S01]  /*5b860*/  ISETP.LT.OR P3, PT, R30, 0x2, !P1 ;  /* 0x000000021e00780c */ /* 0x000fe20004f61670 */
[----:B------:R-:W4:Y:S03]  /*5b870*/  LDL.LU R89, [R1+0xacc] ;  /* 0x000acc0001597983 */ /* 0x000f260000300800 */
[----:B------:R-:W-:Y:S01]  /*5b880*/  F2FP.SATFINITE.E4M3.F32.PACK_AB_MERGE_C R23, RZ, R23, RZ ;  /* 0x00000017ff17723e */ /* 0x000fe200048070ff */
        /* <DEDUP_REMOVED lines=23> */
[----:B------:R-:W-:Y:S02]  /*5ba00*/  IMAD.U32 R35, RZ, RZ, UR11 ;  /* 0x0000000bff237e24 */ /* 0x000fe4000f8e00ff */
[----:B------:R-:W-:-:S03]  /*5ba10*/  IMAD.U32 R88, RZ, RZ, UR10 ;  /* 0x0000000aff587e24 */ /* 0x000fc6000f8e00ff */
        /* <DEDUP_REMOVED lines=20> */
[----:B------:R-:W-:-:S04]  /*5bb60*/  LOP3.LUT R0, R0, 0xefffffff, RZ, 0xc0, !PT ;  /* 0xefffffff00007812 */ /* 0x000fc800078ec0ff */
[----:B------:R-:W-:Y:S02]  /*5bb70*/  @P5 LOP3.LUT R0, R0, 0x10000000, RZ, 0xfc, !PT ;  /* 0x1000000000005812 */ /* 0x000fe400078efcff */
[----:B0-----:R-:W-:-:S04]  /*5bb80*/  @!P5 IADD3 R90, P0, P4, R26, UR13, R32 ;  /* 0x0000000d1a5adc10 */ /* 0x001fc8000fc1e020 */
[----:B------:R-:W-:Y:S02]  /*5bb90*/  @!P5 IADD3.X R91, R31, UR12, R33, P0, P4 ;  /* 0x0000000c1f5bdc10 */ /* 0x000fe400087e8421 */
[----:B------:R-:W-:-:S13]  /*5bba0*/  ISETP.LT.OR P5, PT, R30, 0xa, !P1 ;  /* 0x0000000a1e00780c */ /* 0x000fda0004fa1670 */
[----:B------:R-:W0:Y:S01]  /*5bbb0*/  @!P5 LDC.64 R32, c[0x0][0x5c0] ;  /* 0x00017000ff20db82 */ /* 0x000e220000000a00 */
[----:B--2---:R-:W-:-:S04]  /*5bbc0*/  LOP3.LUT R23, R23, 0xff, RZ, 0xc0, !PT ;  /* 0x000000ff17177812 */ /* 0x004fc800078ec0ff */
[----:B------:R-:W-:-:S05]  /*5bbd0*/  F2FP.F16.E4M3.UNPACK_B R23, R23 ;  /* 0x00000017ff17723e */ /* 0x000fca00020006ff */
[----:B------:R-:W-:-:S05]  /*5bbe0*/  HADD2.F32 R23, -RZ, R23.H0_H0 ;  /* 0x20000017ff177230 */ /* 0x000fca0000004100 */
[----:B------:R-:W-:-:S04]  /*5bbf0*/  FMUL R23, R23, UR26 ;  /* 0x0000001a17177c20 */ /* 0x000fc80008400000 */
[----:B----4-:R-:W-:-:S05]  /*5bc00*/  FFMA R23, R89, UR27, R23 ;  /* 0x0000001b59177c23 */ /* 0x010fca0008000017 */
[----:B------:R-:W-:-:S05]  /*5bc10*/  F2FP.SATFINITE.E4M3.F32.PACK_AB_MERGE_C R23, RZ, R23, RZ ;  /* 0x00000017ff17723e */ /* 0x000fca00048070ff */
[----:B------:R1:W-:Y:S02]  /*5bc20*/  @!P6 STG.E.U8 desc[UR34][R64.64+0x68], R23 ;  /* 0x000068174000e986 */ /* 0x0003e4000c101122 */
[----:B-1----:R-:W-:-:S06]  /*5bc30*/  PRMT R23, RZ, 0x7610, R23 ;  /* 0x00007610ff177816 */ /* 0x002fcc0000000017 */
[----:B------:R-:W2:Y:S01]  /*5bc40*/  @!P3 LDG.E.U8 R23, desc[UR34][R14.64+0x69] ;  /* 0x000069220e17b981 */ /* 0x000ea2000c1e1100 */
[----:B------:R-:W-:Y:S02]  /*5bc50*/  LOP3.LUT R0, R0, 0xf7ffffff, RZ, 0xc0, !PT ;  /* 0xf7ffffff00007812 */ /* 0x000fe400078ec0ff */
[----:B0-----:R-:W-:Y:S02]  /*5bc60*/  @!P5 IADD3 R88, P0, P4, R26, UR13, R32 ;  /* 0x0000000d1a58dc10 */ /* 0x001fe4000fc1e020 */
[----:B------:R-:W-:Y:S02]  /*5bc70*/  @P5 LOP3.LUT R0, R0, 0x8000000, RZ, 0xfc, !PT ;  /* 0x0800000000005812 */ /* 0x000fe400078efcff */
[----:B------:R-:W-:Y:S02]  /*5bc80*/  @!P5 IADD3.X R89, R31, UR12, R33, P0, P4 ;  /* 0x0000000c1f59dc10 */ /* 0x000fe400087e8421 */
[----:B------:R-:W-:-:S13]  /*5bc90*/  ISETP.LT.OR P5, PT, R30, 0x11, !P1 ;  /* 0x000000111e00780c */ /* 0x000fda0004fa1670 */
[----:B------:R-:W0:Y:S02]  /*5bca0*/  @!P5 LDC.64 R32, c[0x0][0x5c0] ;  /* 0x00017000ff20db82 */ /* 0x000e240000000a00 */
[----:B0-----:R-:W-:-:S04]  /*5bcb0*/  @!P5 IADD3 R92, P0, P4, R26, UR13, R32 ;  /* 0x0000000d1a5cdc10 */ /* 0x001fc8000fc1e020 */
[----:B------:R-:W-:Y:S02]  /*5bcc0*/  @!P5 IADD3.X R93, R31, UR12, R33, P0, P4 ;  /* 0x0000000c1f5ddc10 */ /* 0x000fe400087e8421 */
[----:B------:R-:W-:-:S13]  /*5bcd0*/  ISETP.LT.OR P4, PT, R30, 0x69, !P2 ;  /* 0x000000691e00780c */ /* 0x000fda0005781670 */
[----:B------:R-:W0:Y:S01]  /*5bce0*/  @!P4 LDC.64 R32, c[0x0][0x5c0] ;  /* 0x00017000ff20cb82 */ /* 0x000e220000000a00 */
[----:B------:R-:W-:Y:S01]  /*5bcf0*/  LOP3.LUT R0, R0, 0xffff7fff, RZ, 0xc0, !PT ;  /* 0xffff7fff00007812 */ /* 0x000fe200078ec0ff */
[----:B------:R-:W-:-:S03]  /*5bd00*/  IMAD.U32 R35, RZ, RZ, UR10 ;  /* 0x0000000aff237e24 */ /* 0x000fc6000f8e00ff */
[----:B------:R-:W-:Y:S02]  /*5bd10*/  @P5 LOP3.LUT R0, R0, 0x8000, RZ, 0xfc, !PT ;  /* 0x0000800000005812 */ /* 0x000fe400078efcff */
[----:B--2---:R-:W-:-:S04]  /*5bd20*/  LOP3.LUT R23, R23, 0xff, RZ, 0xc0, !PT ;  /* 0x000000ff17177812 */ /* 0x004fc800078ec0ff */
[----:B------:R-:W-:-:S05]  /*5bd30*/  F2FP.F16.E4M3.UNPACK_B R23, R23 ;  /* 0x00000017ff17723e */ /* 0x000fca00020006ff */
[----:B------:R-:W-:-:S05]  /*5bd40*/  HADD2.F32 R23, -RZ, R23.H0_H0 ;  /* 0x20000017ff177230 */ /* 0x000fca0000004100 */
[----:B------:R-:W-:-:S04]  /*5bd50*/  FMUL R23, R23, UR26 ;  /* 0x0000001a17177c20 */ /* 0x000fc80008400000 */
[----:B------:R-:W-:Y:S02]  /*5bd60*/  FFMA R23, R94, UR27, R23 ;  /* 0x0000001b5e177c23 */ /* 0x000fe40008000017 */
[----:B------:R-:W2:Y:S03]  /*5bd70*/  LDL.LU R94, [R1+0xad8] ;  /* 0x000ad800015e7983 */ /* 0x000ea60000300800 */
[----:B------:R-:W-:Y:S01]  /*5bd80*/  F2FP.SATFINITE.E4M3.F32.PACK_AB_MERGE_C R23, RZ, R23, RZ ;  /* 0x00000017ff17723e */ /* 0x000fe200048070ff */
[----:B------:R-:W3:Y:S04]  /*5bd90*/  LDL.LU R96, [R1+0xadc] ;  /* 0x000adc0001607983 */ /* 0x000ee80000300800 */
[----:B------:R1:W-:Y:S01]  /*5bda0*/  @!P3 STG.E.U8 desc[UR34][R54.64+0x69], R23 ;  /* 0x000069173600b986 */ /* 0x0003e2000c101122 */
[----:B------:R-:W-:-:S03]  /*5bdb0*/  LOP3.LUT R0, R0, 0xffffbfff, RZ, 0xc0, !PT ;  /* 0xffffbfff00007812 */ /* 0x000fc600078ec0ff */
[----:B------:R-:W4:Y:S01]  /*5bdc0*/  LDL.LU R99, [R1+0xae0] ;  /* 0x000ae00001637983 */ /* 0x000f220000300800 */
[----:B-1----:R-:W-:Y:S01]  /*5bdd0*/  IMAD.U32 R23, RZ, RZ, UR11 ;  /* 0x0000000bff177e24 */ /* 0x002fe2000f8e00ff */
[----:B------:R-:W-:Y:S01]  /*5bde0*/  ISETP.LT.OR P3, PT, R30, 0x12, !P1 ;  /* 0x000000121e00780c */ /* 0x000fe20004f61670 */
[----:B------:R-:W-:Y:S01]  /*5bdf0*/  IMAD.U32 R54, RZ, RZ, UR10 ;  /* 0x0000000aff367e24 */ /* 0x000fe2000f8e00ff */
[----:B------:R-:W4:Y:S02]  /*5be00*/  LDL.LU R98, [R1+0xae4] ;  /* 0x000ae40001627983 */ /* 0x000f240000300800 */
        /* <DEDUP_REMOVED lines=49> */
[----:B---3--:R-:W-:-:S05]  /*5c120*/  FFMA R23, R96, UR27, R23 ;  /* 0x0000001b60177c23 */ /* 0x008fca0008000017 */
        /* <DEDUP_REMOVED lines=25> */
[----:B-1----:R-:W-:-:S05]  /*5c2c0*/  IMAD.U32 R23, RZ, RZ, UR11 ;  /* 0x0000000bff177e24 */ /* 0x002fca000f8e00ff */
[----:B------:R-:W-:-:S04]  /*5c2d0*/  @!P4 IADD3 R23, P0, P5, R23, UR9, R26 ;  /* 0x000000091717cc10 */ /* 0x000fc8000fd1e01a */
[----:B------:R-:W-:Y:S02]  /*5c2e0*/  @!P4 IADD3.X R35, R35, UR8, R31, P0, P5 ;  /* 0x000000082323cc10 */ /* 0x000fe400087ea41f */
[----:B0-----:R-:W-:Y:S02]  /*5c2f0*/  @!P4 IADD3 R32, P0, R23, R32, RZ ;  /* 0x000000201720c210 */ /* 0x001fe40007f1e0ff */
[----:B------:R-:W-:-:S06]  /*5c300*/  PRMT R23, RZ, 0x7610, R23 ;  /* 0x00007610ff177816 */ /* 0x000fcc0000000017 */
[----:B------:R-:W3:Y:S01]  /*5c310*/  @!P4 LDG.E.U8 R23, desc[UR34][R16.64+0x70] ;  /* 0x000070221017c981 */ /* 0x000ee2000c1e1100 */
[----:B------:R-:W-:Y:S01]  /*5c320*/  @!P4 IMAD.X R33, R35, 0x1, R33, P0 ;  /* 0x000000012321c824 */ /* 0x000fe200000e0621 */
[C---:B------:R-:W-:Y:S02]  /*5c330*/  ISETP.LT.OR P0, PT, R30.reuse, 0x72, !P2 ;  /* 0x000000721e00780c */ /* 0x040fe40005701670 */
[----:B------:R-:W-:-:S11]  /*5c340*/  ISETP.LT.OR P3, PT, R30, 0x22, !P1 ;  /* 0x000000221e00780c */ /* 0x000fd60004f61670 */
[----:B------:R-:W0:Y:S01]  /*5c350*/  @!P0 LDC.64 R38, c[0x0][0x5c0] ;  /* 0x00017000ff268b82 */ /* 0x000e220000000a00 */
[----:B---3--:R-:W-:-:S04]  /*5c360*/  LOP3.LUT R23, R23, 0xff, RZ, 0xc0, !PT ;  /* 0x000000ff17177812 */ /* 0x008fc800078ec0ff */
[----:B------:R-:W-:-:S05]  /*5c370*/  F2FP.F16.E4M3.UNPACK_B R23, R23 ;  /* 0x00000017ff17723e */ /* 0x000fca00020006ff */
[----:B------:R-:W-:-:S05]  /*5c380*/  HADD2.F32 R23, -RZ, R23.H0_H0 ;  /* 0x20000017ff177230 */ /* 0x000fca0000004100 */
[----:B------:R-:W-:-:S04]  /*5c390*/  FMUL R23, R23, UR26 ;  /* 0x0000001a17177c20 */ /* 0x000fc80008400000 */
[----:B------:R-:W-:Y:S01]  /*5c3a0*/  FFMA R23, R98, UR27, R23 ;  /* 0x0000001b62177c23 */ /* 0x000fe20008000017 */
[----:B------:R-:W-:Y:S01]  /*5c3b0*/  IMAD.U32 R35, RZ, RZ, UR11 ;  /* 0x0000000bff237e24 */ /* 0x000fe2000f8e00ff */
[----:B------:R-:W-:Y:S01]  /*5c3c0*/  LOP3.LUT R0, R0, 0xffffffbf, RZ, 0xc0, !PT ;  /* 0xffffffbf00007812 */ /* 0x000fe200078ec0ff */
[----:B------:R-:W-:Y:S01]  /*5c3d0*/  IMAD.U32 R44, RZ, RZ, UR10 ;  /* 0x0000000aff2c7e24 */ /* 0x000fe2000f8e00ff */
[----:B------:R-:W3:Y:S01]  /*5c3e0*/  LDL.LU R98, [R1+0xaec] ;  /* 0x000aec0001627983 */ /* 0x000ee20000300800 */
[----:B------:R-:W-:Y:S02]  /*5c3f0*/  F2FP.SATFINITE.E4M3.F32.PACK_AB_MERGE_C R23, RZ, R23, RZ ;  /* 0x00000017ff17723e */ /* 0x000fe400048070ff */
[----:B------:R-:W-:Y:S01]  /*5c400*/  @!P0 IADD3 R35, P5, P6, R35, UR9, R26 ;  /* 0x0000000923238c10 */ /* 0x000fe2000febe01a */
[----:B------:R-:W4:Y:S04]  /*5c410*/  LDL.LU R102, [R1+0xaf0] ;  /* 0x000af00001667983 */ /* 0x000f280000300800 */
[----:B------:R1:W-:Y:S01]  /*5c420*/  @!P4 STG.E.U8 desc[UR34][R32.64+0x70], R23 ;  /* 0x000070172000c986 */ /* 0x0003e2000c101122 */
[----:B------:R-:W-:-:S02]  /*5c430*/  @!P0 IADD3.X R44, R44, UR8, R31, P5, P6 ;  /* 0x000000082c2c8c10 */ /* 0x000fc4000afec41f */
[----:B------:R-:W-:Y:S01]  /*5c440*/  @P3 LOP3.LUT R0, R0, 0x40, RZ, 0xfc, !PT ;  /* 0x0000004000003812 */ /* 0x000fe200078efcff */
[----:B------:R-:W4:Y:S01]  /*5c450*/  LDL.LU R103, [R1+0xaf4] ;  /* 0x000af40001677983 */ /* 0x000f220000300800 */
[----:B-1----:R-:W-:Y:S01]  /*5c460*/  PRMT R23, RZ, 0x7610, R23 ;  /* 0x00007610ff177816 */ /* 0x002fe20000000017 */
[----:B------:R-:W1:Y:S05]  /*5c470*/  @!P3 LDC.64 R32, c[0x0][0x5c0] ;  /* 0x00017000ff20bb82 */ /* 0x000e6a0000000a00 */
[----:B------:R-:W2:Y:S01]  /*5c480*/  @!P0 LDG.E.U8 R23, desc[UR34][R16.64+0x71] ;  /* 0x0000712210178981 */ /* 0x000ea2000c1e1100 */
[----:B0-----:R-:W-:-:S05]  /*5c490*/  @!P0 IADD3 R38, P4, R35, R38, RZ ;  /* 0x0000002623268210 */ /* 0x001fca0007f9e0ff */
[----:B------:R-:W-:Y:S01]  /*5c4a0*/  @!P0 IMAD.X R39, R44, 0x1, R39, P4 ;  /* 0x000000012c278824 */ /* 0x000fe200020e0627 */
[----:B-1----:R-:W-:-:S04]  /*5c4b0*/  @!P3 IADD3 R70, P5, P6, R26, UR13, R32 ;  /* 0x0000000d1a46bc10 */ /* 0x002fc8000febe020 */
        /* <DEDUP_REMOVED lines=48> */
[----:B------:R-:W-:Y:S01]  /*5c7c0*/  F2FP.SATFINITE.E4M3.F32.PACK_AB_MERGE_C R23, RZ, R23, RZ ;  /* 0x00000017ff17723e */ /* 0x000fe200048070ff */
[----:B------:R-:W-:Y:S01]  /*5c7d0*/  IMAD.U32 R44, RZ, RZ, UR10 ;  /* 0x0000000aff2c7e24 */ /* 0x000fe2000f8e00ff */
[----:B------:R-:W-:Y:S01]  /*5c7e0*/  LOP3.LUT R0, R0, 0xfffeffff, RZ, 0xc0, !PT ;  /* 0xfffeffff00007812 */ /* 0x000fe200078ec0ff */
[----:B------:R-:W3:Y:S04]  /*5c7f0*/  LDL.LU R104, [R1+0xafc] ;  /* 0x000afc0001687983 */ /* 0x000ee80000300800 */
[----:B------:R1:W-:Y:S04]  /*5c800*/  @!P3 STG.E.U8 desc[UR34][R52.64+0x79], R23 ;  /* 0x000079173400b986 */ /* 0x0003e8000c101122 */
[----:B------:R-:W4:Y:S01]  /*5c810*/  LDL.LU R107, [R1+0xb00] ;  /* 0x000b0000016b7983 */ /* 0x000f220000300800 */
[----:B-1----:R-:W-:Y:S01]  /*5c820*/  IMAD.U32 R23, RZ, RZ, UR11 ;  /* 0x0000000bff177e24 */ /* 0x002fe2000f8e00ff */
[----:B------:R-:W-:-:S02]  /*5c830*/  ISETP.LT.OR P3, PT, R30, 0x32, !P1 ;  /* 0x000000321e00780c */ /* 0x000fc40004f61670 */
        /* <DEDUP_REMOVED lines=173> */
[----:B------:R-:W-:Y:S02]  /*5d310*/  IMAD.U32 R35, RZ, RZ, UR11 ;  /* 0x0000000bff237e24 */ /* 0x000fe4000f8e00ff */
[----:B------:R-:W-:Y:S01]  /*5d320*/  IMAD.U32 R40, RZ, RZ, UR10 ;  /* 0x0000000aff287e24 */ /* 0x000fe2000f8e00ff */
[----:B------:R-:W-:Y:S01]  /*5d330*/  LOP3.LUT R0, R0, 0xfff7ffff, RZ, 0xc0, !PT ;  /* 0xfff7ffff00007812 */ /* 0x000fe200078ec0ff */
        /* <DEDUP_REMOVED lines=474> */
[----:B------:R-:W3:Y:S04]  /*5f0e0*/  LDL.LU R136, [R1+0xb7c] ;  /* 0x000b7c0001887983 */ /* 0x000ee80000300800 */
[----:B------:R1:W-:Y:S01]  /*5f0f0*/  @!P3 STG.E.U8 desc[UR34][R60.64+0xb9], R23 ;  /* 0x0000b9173c00b986 */ /* 0x0003e2000c101122 */
[----:B------:R-:W-:-:S03]  /*5f100*/  LOP3.LUT R0, R0, 0xfdffffff, RZ, 0xc0, !PT ;  /* 0xfdffffff00007812 */ /* 0x000fc600078ec0ff */
[----:B------:R-:W4:Y:S01]  /*5f110*/  LDL.LU R140, [R1+0xb80] ;  /* 0x000b8000018c7983 */ /* 0x000f220000300800 */
[----:B-1----:R-:W-:Y:S01]  /*5f120*/  IMAD.U32 R23, RZ, RZ, UR11 ;  /* 0x0000000bff177e24 */ /* 0x002fe2000f8e00ff */
[----:B------:R-:W-:Y:S02]  /*5f130*/  LOP3.LUT P3, RZ, R22, 0x20000000, RZ, 0xc0, !PT ;  /* 0x2000000016ff7812 */ /* 0x000fe4000786c0ff */
[----:B------:R-:W4:Y:S02]  /*5f140*/  LDL.LU R141, [R1+0xb84] ;  /* 0x000b8400018d7983 */ /* 0x000f240000300800 */
[----:B------:R-:W-:-:S04]  /*5f150*/  @!P4 IADD3 R23, P0, P5, R23, UR9, R26 ;  /* 0x000000091717cc10 */ /* 0x000fc8000fd1e01a */
[----:B------:R-:W-:Y:S02]  /*5f160*/  @!P4 IADD3.X R35, R35, UR8, R31, P0, P5 ;  /* 0x000000082323cc10 */ /* 0x000fe400087ea41f */
[----:B0-----:R-:W-:Y:S02]  /*5f170*/  @!P4 IADD3 R32, P0, R23, R32, RZ ;  /* 0x000000201720c210 */ /* 0x001fe40007f1e0ff */
[----:B------:R-:W-:-:S06]  /*5f180*/  PRMT R23, RZ, 0x7610, R23 ;  /* 0x00007610ff177816 */ /* 0x000fcc0000000017 */
[----:B------:R-:W2:Y:S01]  /*5f190*/  @!P4 LDG.E.U8 R23, desc[UR34][R16.64+0xb8] ;  /* 0x0000b8221017c981 */ /* 0x000ea2000c1e1100 */
[----:B------:R-:W-:Y:S01]  /*5f1a0*/  @!P4 IMAD.X R33, R35, 0x1, R33, P0 ;  /* 0x000000012321c824 */ /* 0x000fe200000e0621 */
[----:B------:R-:W-:Y:S02]  /*5f1b0*/  ISETP.LT.OR P0, PT, R30, 0xba, !P2 ;  /* 0x000000ba1e00780c */ /* 0x000fe40005701670 */
[----:B------:R-:W-:Y:S02]  /*5f1c0*/  LOP3.LUT R22, R22, 0xffffffbf, RZ, 0xc0, !PT ;  /* 0xffffffbf16167812 */ /* 0x000fe400078ec0ff */
[----:B--2---:R-:W-:-:S09]  /*5f1d0*/  LOP3.LUT R23, R23, 0xff, RZ, 0xc0, !PT ;  /* 0x000000ff17177812 */ /* 0x004fd200078ec0ff */
[----:B------:R-:W0:Y:S01]  /*5f1e0*/  @!P0 LDC.64 R38, c[0x0][0x5c0] ;  /* 0x00017000ff268b82 */ /* 0x000e220000000a00 */
[----:B------:R-:W-:-:S05]  /*5f1f0*/  F2FP.F16.E4M3.UNPACK_B R23, R23 ;  /* 0x00000017ff17723e */ /* 0x000fca00020006ff */
[----:B------:R-:W-:-:S05]  /*5f200*/  HADD2.F32 R23, -RZ, R23.H0_H0 ;  /* 0x20000017ff177230 */ /* 0x000fca0000004100 */
[----:B------:R-:W-:-:S04]  /*5f210*/  FMUL R23, R23, UR26 ;  /* 0x0000001a17177c20 */ /* 0x000fc80008400000 */
[----:B------:R-:W-:-:S05]  /*5f220*/  FFMA R23, R135, UR27, R23 ;  /* 0x0000001b87177c23 */ /* 0x000fca0008000017 */
[----:B------:R-:W-:-:S05]  /*5f230*/  F2FP.SATFINITE.E4M3.F32.PACK_AB_MERGE_C R23, RZ, R23, RZ ;  /* 0x00000017ff17723e */ /* 0x000fca00048070ff */
[----:B------:R1:W-:Y:S02]  /*5f240*/  @!P4 STG.E.U8 desc[UR34][R32.64+0xb8], R23 ;  /* 0x0000b8172000c986 */ /* 0x0003e4000c101122 */
[----:B-1----:R-:W-:-:S06]  /*5f250*/  PRMT R23, RZ, 0x7610, R23 ;  /* 0x00007610ff177816 */ /* 0x002fcc0000000017 */
[----:B------:R-:W2:Y:S01]  /*5f260*/  @!P0 LDG.E.U8 R23, desc[UR34][R16.64+0xb9] ;  /* 0x0000b92210178981 */ /* 0x000ea2000c1e1100 */
[----:B------:R-:W-:Y:S02]  /*5f270*/  @P2 LOP3.LUT R22, R22, 0x40, RZ, 0xfc, !PT ;  /* 0x0000004016162812 */ /* 0x000fe400078efcff */
[----:B------:R-:W-:-:S13]  /*5f280*/  ISETP.LT.OR P2, PT, R30, 0xb2, !P1 ;  /* 0x000000b21e00780c */ /* 0x000fda0004f41670 */
[----:B------:R-:W1:Y:S01]  /*5f290*/  @!P2 LDC.64 R32, c[0x0][0x5c0] ;  /* 0x00017000ff20ab82 */ /* 0x000e620000000a00 */
[----:B------:R-:W-:-:S05]  /*5f2a0*/  IMAD.U32 R35, RZ, RZ, UR11 ;  /* 0x0000000bff237e24 */ /* 0x000fca000f8e00ff */
[----:B------:R-:W-:-:S04]  /*5f2b0*/  @!P0 IADD3 R35, P5, P6, R35, UR9, R26 ;  /* 0x0000000923238c10 */ /* 0x000fc8000febe01a */
[----:B------:R-:W-:Y:S02]  /*5f2c0*/  @!P0 IADD3.X R40, R40, UR8, R31, P5, P6 ;  /* 0x0000000828288c10 */ /* 0x000fe4000afec41f */
[----:B0-----:R-:W-:-:S05]  /*5f2d0*/  @!P0 IADD3 R38, P4, R35, R38, RZ ;  /* 0x0000002623268210 */ /* 0x001fca0007f9e0ff */
[----:B------:R-:W-:Y:S01]  /*5f2e0*/  @!P0 IMAD.X R39, R40, 0x1, R39, P4 ;  /* 0x0000000128278824 */ /* 0x000fe200020e0627 */
[----:B-1----:R-:W-:-:S04]  /*5f2f0*/  @!P2 IADD3 R60, P5, P6, R26, UR13, R32 ;  /* 0x0000000d1a3cac10 */ /* 0x002fc8000febe020 */
[----:B------:R-:W-:Y:S02]  /*5f300*/  @!P2 IADD3.X R61, R31, UR12, R33, P5, P6 ;  /* 0x0000000c1f3dac10 */ /* 0x000fe4000afec421 */
        /* <DEDUP_REMOVED lines=10> */
[----:B------:R-:W-:-:S04]  /*5f3b0*/  @P2 LOP3.LUT R0, R0, 0x2000000, RZ, 0xfc, !PT ;  /* 0x0200000000002812 */ /* 0x000fc800078efcff */
[----:B------:R-:W-:Y:S02]  /*5f3c0*/  LOP3.LUT P2, RZ, R0, 0x10, RZ, 0xc0, !PT ;  /* 0x0000001000ff7812 */ /* 0x000fe4000784c0ff */
        /* <DEDUP_REMOVED lines=11> */
[----:B0-----:R-:W-:-:S04]  /*5f480*/  @!P5 IADD3 R134, P0, P4, R26, UR13, R32 ;  /* 0x0000000d1a86dc10 */ /* 0x001fc8000fc1e020 */
[----:B------:R-:W-:Y:S02]  /*5f490*/  @!P5 IADD3.X R135, R31, UR12, R33, P0, P4 ;  /* 0x0000000c1f87dc10 */ /* 0x000fe400087e8421 */
[----:B------:R-:W-:Y:S02]  /*5f4a0*/  ISETP.LT.OR P5, PT, R30, 0xba, !P1 ;  /* 0x000000ba1e00780c */ /* 0x000fe40004fa1670 */
[----:B------:R-:W-:-:S11]  /*5f4b0*/  LOP3.LUT R22, R22, 0xfffdffff, RZ, 0xc0, !PT ;  /* 0xfffdffff16167812 */ /* 0x000fd600078ec0ff */
[----:B------:R-:W0:Y:S01]  /*5f4c0*/  @!P5 LDC.64 R32, c[0x0][0x5c0] ;  /* 0x00017000ff20db82 */ /* 0x000e220000000a00 */
[----:B------:R-:W-:Y:S02]  /*5f4d0*/  @P1 LOP3.LUT R22, R22, 0x20000, RZ, 0xfc, !PT ;  /* 0x0002000016161812 */ /* 0x000fe400078efcff */
[----:B------:R-:W-:Y:S02]  /*5f4e0*/  ISETP.LT.OR P1, PT, R30, 0xc1, !P3 ;  /* 0x000000c11e00780c */ /* 0x000fe40005f21670 */
[----:B0-----:R-:W-:-:S04]  /*5f4f0*/  @!P5 IADD3 R136, P0, P4, R26, UR13, R32 ;  /* 0x0000000d1a88dc10 */ /* 0x001fc8000fc1e020 */
[----:B------:R-:W-:-:S07]  /*5f500*/  @!P5 IADD3.X R137, R31, UR12, R33, P0, P4 ;  /* 0x0000000c1f89dc10 */ /* 0x000fce00087e8421 */
[----:B------:R-:W0:Y:S02]  /*5f510*/  @!P1 LDC.64 R32, c[0x0][0x5c0] ;  /* 0x00017000ff209b82 */ /* 0x000e240000000a00 */
[----:B0-----:R-:W-:-:S04]  /*5f520*/  @!P1 IADD3 R138, P0, P4, R26, UR11, R32 ;  /* 0x0000000b1a8a9c10 */ /* 0x001fc8000fc1e020 */
[----:B------:R-:W-:Y:S02]  /*5f530*/  @!P1 IADD3.X R139, R31, UR10, R33, P0, P4 ;  /* 0x0000000a1f8b9c10 */ /* 0x000fe400087e8421 */
[----:B------:R-:W-:-:S04]  /*5f540*/  ISETP.GE.AND P0, PT, R11, 0x109, PT ;  /* 0x000001090b00780c */ /* 0x000fc80003f06270 */
[----:B------:R-:W-:-:S13]  /*5f550*/  ISETP.LT.OR P5, PT, R30, 0x1, !P0 ;  /* 0x000000011e00780c */ /* 0x000fda00047a1670 */
[----:B------:R-:W0:Y:S01]  /*5f560*/  @!P5 LDC.64 R32, c[0x0][0x5c0] ;  /* 0x00017000ff20db82 */ /* 0x000e220000000a00 */
[----:B------:R-:W-:Y:S01]  /*5f570*/  IMAD.U32 R35, RZ, RZ, UR10 ;  /* 0x0000000aff237e24 */ /* 0x000fe2000f8e00ff */
        /* <DEDUP_REMOVED lines=10> */
[----:B------:R1:W-:Y:S01]  /*5f620*/  @!P2 STG.E.U8 desc[UR34][R42.64+0x1], R23 ;  /* 0x000001172a00a986 */ /* 0x0003e2000c101122 */
[----:B------:R-:W-:-:S02]  /*5f630*/  @P1 LOP3.LUT R0, R0, 0x20, RZ, 0xfc, !PT ;  /* 0x0000002000001812 */ /* 0x000fc400078efcff */
[----:B------:R-:W-:Y:S01]  /*5f640*/  LOP3.LUT R22, R22, 0xefffffff, RZ, 0xc0, !PT ;  /* 0xefffffff16167812 */ /* 0x000fe200078ec0ff */
        /* <DEDUP_REMOVED lines=11> */
[----:B------:R-:W-:Y:S02]  /*5f700*/  @P1 LOP3.LUT R22, R22, 0x10000000, RZ, 0xfc, !PT ;  /* 0x1000000016161812 */ /* 0x000fe400078efcff */
        /* <DEDUP_REMOVED lines=10> */
[----:B------:R-:W-:-:S13]  /*5f7b0*/  ISETP.LT.OR P1, PT, R30, 0xc2, !P3 ;  /* 0x000000c21e00780c */ /* 0x000fda0005f21670 */
[----:B------:R-:W1:Y:S01]  /*5f7c0*/  @!P1 LDC.64 R32, c[0x0][0x5c0] ;  /* 0x00017000ff209b82 */ /* 0x000e620000000a00 */
[----:B------:R-:W-:-:S05]  /*5f7d0*/  IMAD.U32 R35, RZ, RZ, UR11 ;  /* 0x0000000bff237e24 */ /* 0x000fca000f8e00ff */
[----:B------:R-:W-:Y:S02]  /*5f7e0*/  @!P4 IADD3 R35, P2, P6, R35, UR13, R26 ;  /* 0x0000000d2323cc10 */ /* 0x000fe4000fe5e01a */
[----:B------:R-:W-:Y:S02]  /*5f7f0*/  LOP3.LUT R0, R0, 0xffffffef, RZ, 0xc0, !PT ;  /* 0xffffffef00007812 */ /* 0x000fe400078ec0ff */
[----:B------:R-:W-:Y:S02]  /*5f800*/  @!P4 IADD3.X R40, R40, UR12, R31, P2, P6 ;  /* 0x0000000c2828cc10 */ /* 0x000fe400097ec41f */
[----:B0-----:R-:W-:Y:S02]  /*5f810*/  @!P4 IADD3 R38, P2, R35, R38, RZ ;  /* 0x000000262326c210 */ /* 0x001fe40007f5e0ff */
[----:B------:R-:W-:-:S03]  /*5f820*/  @P1 LOP3.LUT R0, R0, 0x10, RZ, 0xfc, !PT ;  /* 0x0000001000001812 */ /* 0x000fc600078efcff */
        /* <DEDUP_REMOVED lines=29> */
[----:B------:R-:W-:-:S13]  /*5fa00*/  ISETP.LT.OR P6, PT, R30, 0xca, !P3 ;  /* 0x000000ca1e00780c */ /* 0x000fda0005fc1670 */
[----:B------:R-:W0:Y:S01]  /*5fa10*/  @!P6 LDC.64 R32, c[0x0][0x5c0] ;  /* 0x00017000ff20eb82 */ /* 0x000e220000000a00 */
[----:B------:R-:W-:Y:S02]  /*5fa20*/  ISETP.LT.OR P1, PT, R30, 0xd1, !P3 ;  /* 0x000000d11e00780c */ /* 0x000fe40005f21670 */
[----:B0-----:R-:W-:-:S04]  /*5fa30*/  @!P6 IADD3 R142, P4, P5, R26, UR11, R32 ;  /* 0x0000000b1a8eec10 */ /* 0x001fc8000fd9e020 */
[----:B------:R-:W-:-:S07]  /*5fa40*/  @!P6 IADD3.X R143, R31, UR10, R33, P4, P5 ;  /* 0x0000000a1f8fec10 */ /* 0x000fce000a7ea421 */
        /* <DEDUP_REMOVED lines=184> */
[----:B------:R-:W-:Y:S02]  /*605d0*/  F2FP.SATFINITE.E4M3.F32.PACK_AB_MERGE_C R23, RZ, R23, RZ ;  /* 0x00000017ff17723e */ /* 0x000fe400048070ff */
[----:B------:R-:W-:Y:S01]  /*605e0*/  LOP3.LUT R9, R9, 0xfffffff7, RZ, 0xc0, !PT ;  /* 0xfffffff709097812 */ /* 0x000fe200078ec0ff */
[----:B------:R-:W-:Y:S01]  /*605f0*/  IMAD.U32 R40, RZ, RZ, UR10 ;  /* 0x0000000aff287e24 */ /* 0x000fe2000f8e00ff */
[----:B------:R-:W-:Y:S01]  /*60600*/  LOP3.LUT R22, R22, 0xfdffffff, RZ, 0xc0, !PT ;  /* 0xfdffffff16167812 */ /* 0x000fe200078ec0ff */
[----:B------:R1:W-:Y:S01]  /*60610*/  @!P2 STG.E.U8 desc[UR34][R54.64+0x19], R23 ;  /* 0x000019173600a986 */ /* 0x0003e2000c101122 */
[----:B------:R-:W-:-:S03]  /*60620*/  LOP3.LUT R5, R5, 0xbfffffff, RZ, 0xc0, !PT ;  /* 0xbfffffff05057812 */ /* 0x000fc600078ec0ff */
[----:B------:R-:W3:Y:S01]  /*60630*/  LDL.LU R156, [R1+0xbbc] ;  /* 0x000bbc00019c7983 */ /* 0x000ee20000300800 */
[----:B------:R-:W-:Y:S01]  /*60640*/  @P1 LOP3.LUT R9, R9, 0x8, RZ, 0xfc, !PT ;  /* 0x0000000809091812 */ /* 0x000fe200078efcff */
[----:B-1----:R-:W-:Y:S02]  /*60650*/  IMAD.U32 R23, RZ, RZ, UR11 ;  /* 0x0000000bff177e24 */ /* 0x002fe4000f8e00ff */
[----:B------:R-:W4:Y:S03]  /*60660*/  LDL.LU R158, [R1+0xbc0] ;  /* 0x000bc000019e7983 */ /* 0x000f260000300800 */
[----:B------:R-:W-:Y:S01]  /*60670*/  @!P5 IADD3 R23, P4, P6, R23, UR13, R26 ;  /* 0x0000000d1717dc10 */ /* 0x000fe2000fe9e01a */
[----:B------:R-:W4:Y:S03]  /*60680*/  LDL.LU R159, [R1+0xbc4] ;  /* 0x000bc400019f7983 */ /* 0x000f260000300800 */
[----:B------:R-:W-:-:S02]  /*60690*/  @!P5 IADD3.X R35, R35, UR12, R31, P4, P6 ;  /* 0x0000000c2323dc10 */ /* 0x000fc4000a7ec41f */
[----:B0-----:R-:W-:Y:S02]  /*606a0*/  @!P5 IADD3 R32, P4, R23, R32, RZ ;  /* 0x000000201720d210 */ /* 0x001fe40007f9e0ff */
[----:B------:R-:W-:-:S06]  /*606b0*/  PRMT R23, RZ, 0x7610, R23 ;  /* 0x00007610ff177816 */ /* 0x000fcc0000000017 */
[----:B------:R-:W2:Y:S01]  /*606c0*/  @!P5 LDG.E.U8 R23, desc[UR34][R20.64+0x18] ;  /* 0x000018221417d981 */ /* 0x000ea2000c1e1100 */
[----:B------:R-:W-:Y:S01]  /*606d0*/  @!P5 IMAD.X R33, R35, 0x1, R33, P4 ;  /* 0x000000012321d824 */ /* 0x000fe200020e0621 */
[----:B------:R-:W-:Y:S02]  /*606e0*/  ISETP.LT.OR P4, PT, R30, 0x1a, !P0 ;  /* 0x0000001a1e00780c */ /* 0x000fe40004781670 */
[----:B------:R-:W-:-:S11]  /*606f0*/  LOP3.LUT P1, RZ, R0, 0x80, RZ, 0xc0, !PT ;  /* 0x0000008000ff7812 */ /* 0x000fd6000782c0ff */
        /* <DEDUP_REMOVED lines=209> */
[----:B---3--:R-:W-:Y:S01]  /*61410*/  FFMA R23, R164, UR27, R23 ;  /* 0x0000001ba4177c23 */ /* 0x008fe20008000017 */
[----:B0-----:R-:W-:Y:S01]  /*61420*/  @!P6 IADD3 R162, P4, P5, R26, UR11, R32 ;  /* 0x0000000b1aa2ec10 */ /* 0x001fe2000fd9e020 */
[----:B------:R-:W-:Y:S01]  /*61430*/  IMAD.U32 R35, RZ, RZ, UR10 ;  /* 0x0000000aff237e24 */ /* 0x000fe2000f8e00ff */
[----:B------:R-:W-:Y:S01]  /*61440*/  LOP3.LUT R9, R9, 0xfffdffff, RZ, 0xc0, !PT ;  /* 0xfffdffff09097812 */ /* 0x000fe200078ec0ff */
[----:B------:R-:W2:Y:S01]  /*61450*/  LDL.LU R164, [R1+0xbe4] ;  /* 0x000be40001a47983 */ /* 0x000ea20000300800 */
[----:B------:R-:W-:Y:S02]  /*61460*/  F2FP.SATFINITE.E4M3.F32.PACK_AB_MERGE_C R23, RZ, R23, RZ ;  /* 0x00000017ff17723e */ /* 0x000fe400048070ff */
[----:B------:R-:W-:Y:S01]  /*61470*/  @!P6 IADD3.X R163, R31, UR10, R33, P4, P5 ;  /* 0x0000000a1fa3ec10 */ /* 0x000fe2000a7ea421 */
[----:B------:R-:W3:Y:S04]  /*61480*/  LDL.LU R169, [R1+0xbe8] ;  /* 0x000be80001a97983 */ /* 0x000ee80000300800 */
[----:B------:R0:W-:Y:S01]  /*61490*/  @!P1 STG.E.U8 desc[UR34][R68.64+0x30], R23 ;  /* 0x0000301744009986 */ /* 0x0001e2000c101122 */
[----:B------:R-:W-:-:S02]  /*614a0*/  ISETP.LT.OR P6, PT, R30, 0x11a, !P3 ;  /* 0x0000011a1e00780c */ /* 0x000fc40005fc1670 */
[----:B------:R-:W-:Y:S01]  /*614b0*/  LOP3.LUT R22, R22, 0xffbfffff, RZ, 0xc0, !PT ;  /* 0xffbfffff16167812 */ /* 0x000fe200078ec0ff */
[----:B------:R-:W-:Y:S01]  /*614c0*/  IMAD.U32 R40, RZ, RZ, UR10 ;  /* 0x0000000aff287e24 */ /* 0x000fe2000f8e00ff */
[----:B------:R-:W3:Y:S01]  /*614d0*/  LDL.LU R168, [R1+0xbec] ;  /* 0x000bec0001a87983 */ /* 0x000ee20000300800 */
[----:B0-----:R-:W-:-:S03]  /*614e0*/  PRMT R23, RZ, 0x7610, R23 ;  /* 0x00007610ff177816 */ /* 0x001fc60000000017 */
[----:B------:R-:W3:Y:S05]  /*614f0*/  LDL.LU R175, [R1+0xbf0] ;  /* 0x000bf00001af7983 */ /* 0x000eea0000300800 */
[----:B------:R-:W0:Y:S01]  /*61500*/  @!P6 LDC.64 R32, c[0x0][0x5c0] ;  /* 0x00017000ff20eb82 */ /* 0x000e220000000a00 */
[----:B------:R-:W-:Y:S02]  /*61510*/  ISETP.LT.OR P1, PT, R30, 0x121, !P3 ;  /* 0x000001211e00780c */ /* 0x000fe40005f21670 */
[----:B------:R-:W-:Y:S01]  /*61520*/  @P6 LOP3.LUT R9, R9, 0x20000, RZ, 0xfc, !PT ;  /* 0x0002000009096812 */ /* 0x000fe200078efcff */
[----:B------:R-:W4:Y:S04]  /*61530*/  @!P2 LDG.E.U8 R23, desc[UR34][R18.64+0x31] ;  /* 0x000031221217a981 */ /* 0x000f28000c1e1100 */
[----:B------:R-:W3:Y:S01]  /*61540*/  LDL.LU R174, [R1+0xbf4] ;  /* 0x000bf40001ae7983 */ /* 0x000ee20000300800 */
[----:B0-----:R-:W-:-:S04]  /*61550*/  @!P6 IADD3 R100, P4, P5, R26, UR11, R32 ;  /* 0x0000000b1a64ec10 */ /* 0x001fc8000fd9e020 */
[----:B------:R-:W-:Y:S02]  /*61560*/  @!P6 IADD3.X R101, R31, UR10, R33, P4, P5 ;  /* 0x0000000a1f65ec10 */ /* 0x000fe4000a7ea421 */
[----:B------:R-:W0:Y:S02]  /*61570*/  @!P1 LDC.64 R32, c[0x0][0x5c0] ;  /* 0x00017000ff209b82 */ /* 0x000e240000000a00 */
        /* <DEDUP_REMOVED lines=8> */
[----:B------:R-:W-:-:S05]  /*61600*/  FFMA R23, R165, UR27, R23 ;  /* 0x0000001ba5177c23 */ /* 0x000fca0008000017 */
[----:B------:R-:W-:-:S05]  /*61610*/  F2FP.SATFINITE.E4M3.F32.PACK_AB_MERGE_C R23, RZ, R23, RZ ;  /* 0x00000017ff17723e */ /* 0x000fca00048070ff */
[----:B------:R1:W-:Y:S02]  /*61620*/  @!P2 STG.E.U8 desc[UR34][R52.64+0x31], R23 ;  /* 0x000031173400a986 */ /* 0x0003e4000c101122 */
[----:B-1----:R-:W-:-:S05]  /*61630*/  IMAD.U32 R23, RZ, RZ, UR11 ;  /* 0x0000000bff177e24 */ /* 0x002fca000f8e00ff */
[----:B------:R-:W-:-:S04]  /*61640*/  @!P5 IADD3 R23, P4, P6, R23, UR13, R26 ;  /* 0x0000000d1717dc10 */ /* 0x000fc8000fe9e01a */
[----:B------:R-:W-:Y:S02]  /*61650*/  @!P5 IADD3.X R35, R35, UR12, R31, P4, P6 ;  /* 0x0000000c2323dc10 */ /* 0x000fe4000a7ec41f */
[----:B0-----:R-:W-:Y:S02]  /*61660*/  @!P5 IADD3 R32, P4, R23, R32, RZ ;  /* 0x000000201720d210 */ /* 0x001fe40007f9e0ff */
[----:B------:R-:W-:-:S06]  /*61670*/  PRMT R23, RZ, 0x7610, R23 ;  /* 0x00007610ff177816 */ /* 0x000fcc0000000017 */
[----:B------:R-:W4:Y:S01]  /*61680*/  @!P5 LDG.E.U8 R23, desc[UR34][R20.64+0x30] ;  /* 0x000030221417d981 */ /* 0x000f22000c1e1100 */
[----:B------:R-:W-:Y:S01]  /*61690*/  @!P5 IMAD.X R33, R35, 0x1, R33, P4 ;  /* 0x000000012321d824 */ /* 0x000fe200020e0621 */
[----:B------:R-:W-:Y:S02]  /*616a0*/  ISETP.LT.OR P4, PT, R30, 0x32, !P0 ;  /* 0x000000321e00780c */ /* 0x000fe40004781670 */
[----:B------:R-:W-:Y:S02]  /*616b0*/  LOP3.LUT R9, R9, 0xfffbffff, RZ, 0xc0, !PT ;  /* 0xfffbffff09097812 */ /* 0x000fe400078ec0ff */
[----:B----4-:R-:W-:-:S09]  /*616c0*/  LOP3.LUT R23, R23, 0xff, RZ, 0xc0, !PT ;  /* 0x000000ff17177812 */ /* 0x010fd200078ec0ff */
[----:B------:R-:W0:Y:S01]  /*616d0*/  @!P4 LDC.64 R38, c[0x0][0x5c0] ;  /* 0x00017000ff26cb82 */ /* 0x000e220000000a00 */
[----:B------:R-:W-:-:S05]  /*616e0*/  F2FP.F16.E4M3.UNPACK_B R23, R23 ;  /* 0x00000017ff17723e */ /* 0x000fca00020006ff */
[----:B------:R-:W-:-:S05]  /*616f0*/  HADD2.F32 R23, -RZ, R23.H0_H0 ;  /* 0x20000017ff177230 */ /* 0x000fca0000004100 */
[----:B------:R-:W-:-:S04]  /*61700*/  FMUL R23, R23, UR26 ;  /* 0x0000001a17177c20 */ /* 0x000fc80008400000 */
[----:B--2---:R-:W-:-:S05]  /*61710*/  FFMA R23, R164, UR27, R23 ;  /* 0x0000001ba4177c23 */ /* 0x004fca0008000017 */
[----:B------:R-:W-:-:S05]  /*61720*/  F2FP.SATFINITE.E4M3.F32.PACK_AB_MERGE_C R23, RZ, R23, RZ ;  /* 0x00000017ff17723e */ /* 0x000fca00048070ff */
[----:B------:R1:W-:Y:S02]  /*61730*/  @!P5 STG.E.U8 desc[UR34][R32.64+0x30], R23 ;  /* 0x000030172000d986 */ /* 0x0003e4000c101122 */
[----:B-1----:R-:W-:-:S06]  /*61740*/  PRMT R23, RZ, 0x7610, R23 ;  /* 0x00007610ff177816 */ /* 0x002fcc0000000017 */
[----:B------:R-:W2:Y:S01]  /*61750*/  @!P4 LDG.E.U8 R23, desc[UR34][R20.64+0x31] ;  /* 0x000031221417c981 */ /* 0x000ea2000c1e1100 */
[----:B------:R-:W-:Y:S02]  /*61760*/  @P1 LOP3.LUT R9, R9, 0x40000, RZ, 0xfc, !PT ;  /* 0x0004000009091812 */ /* 0x000fe400078efcff */
[----:B------:R-:W-:-:S13]  /*61770*/  LOP3.LUT P1, RZ, R4, 0x4, RZ, 0xc0, !PT ;  /* 0x0000000404ff7812 */ /* 0x000fda000782c0ff */
        /* <DEDUP_REMOVED lines=66> */
[----:B------:R-:W-:Y:S02]  /*61ba0*/  ISETP.LT.OR P4, PT, R30, 0x3a, !P0 ;  /* 0x0000003a1e00780c */ /* 0x000fe40004781670 */
[----:B------:R-:W-:Y:S02]  /*61bb0*/  LOP3.LUT R9, R9, 0xfffff7ff, RZ, 0xc0, !PT ;  /* 0xfffff7ff09097812 */ /* 0x000fe400078ec0ff */
[----:B---3--:R-:W-:-:S09]  /*61bc0*/  LOP3.LUT R23, R23, 0xff, RZ, 0xc0, !PT ;  /* 0x000000ff17177812 */ /* 0x008fd200078ec0ff */
[----:B------:R-:W0:Y:S01]  /*61bd0*/  @!P4 LDC.64 R38, c[0x0][0x5c0] ;  /* 0x00017000ff26cb82 */ /* 0x000e220000000a00 */
[----:B------:R-:W-:-:S05]  /*61be0*/  F2FP.F16.E4M3.UNPACK_B R23, R23 ;  /* 0x00000017ff17723e */ /* 0x000fca00020006ff */
[----:B------:R-:W-:-:S05]  /*61bf0*/  HADD2.F32 R23, -RZ, R23.H0_H0 ;  /* 0x20000017ff177230 */ /* 0x000fca0000004100 */
[----:B------:R-:W-:-:S04]  /*61c00*/  FMUL R23, R23, UR26 ;  /* 0x0000001a17177c20 */ /* 0x000fc80008400000 */
[----:B------:R-:W-:Y:S01]  /*61c10*/  FFMA R23, R174, UR27, R23 ;  /* 0x0000001bae177c23 */ /* 0x000fe20008000017 */
[----:B------:R-:W-:Y:S02]  /*61c20*/  @P1 LOP3.LUT R9, R9, 0x800, RZ, 0xfc, !PT ;  /* 0x0000080009091812 */ /* 0x000fe400078efcff */
[----:B------:R-:W-:Y:S01]  /*61c30*/  LOP3.LUT R22, R22, 0xffdfffff, RZ, 0xc0, !PT ;  /* 0xffdfffff16167812 */ /* 0x000fe200078ec0ff */
[----:B------:R-:W-:Y:S01]  /*61c40*/  IMAD.U32 R35, RZ, RZ, UR11 ;  /* 0x0000000bff237e24 */ /* 0x000fe2000f8e00ff */
[----:B------:R-:W-:Y:S01]  /*61c50*/  F2FP.SATFINITE.E4M3.F32.PACK_AB_MERGE_C R23, RZ, R23, RZ ;  /* 0x00000017ff17723e */ /* 0x000fe200048070ff */
[----:B------:R-:W-:Y:S01]  /*61c60*/  IMAD.U32 R40, RZ, RZ, UR10 ;  /* 0x0000000aff287e24 */ /* 0x000fe2000f8e00ff */
[----:B------:R-:W3:Y:S04]  /*61c70*/  LDL.LU R174, [R1+0xbfc] ;  /* 0x000bfc0001ae7983 */ /* 0x000ee80000300800 */
[----:B------:R1:W-:Y:S01]  /*61c80*/  @!P5 STG.E.U8 desc[UR34][R32.64+0x38], R23 ;  /* 0x000038172000d986 */ /* 0x0003e2000c101122 */
[----:B------:R-:W-:-:S02]  /*61c90*/  LOP3.LUT P1, RZ, R0, 0x40000, RZ, 0xc0, !PT ;  /* 0x0004000000ff7812 */ /* 0x000fc4000782c0ff */
[----:B------:R-:W-:Y:S01]  /*61ca0*/  @!P4 IADD3 R35, P2, P6, R35, UR13, R26 ;  /* 0x0000000d2323cc10 */ /* 0x000fe2000fe5e01a */
[----:B------:R-:W4:Y:S01]  /*61cb0*/  LDL.LU R181, [R1+0xc00] ;  /* 0x000c000001b57983 */ /* 0x000f220000300800 */
[----:B-1----:R-:W-:-:S03]  /*61cc0*/  PRMT R23, RZ, 0x7610, R23 ;  /* 0x00007610ff177816 */ /* 0x002fc60000000017 */
[----:B------:R-:W4:Y:S04]  /*61cd0*/  LDL.LU R180, [R1+0xc04] ;  /* 0x000c040001b47983 */ /* 0x000f280000300800 */
[----:B------:R-:W2:Y:S02]  /*61ce0*/  @!P4 LDG.E.U8 R23, desc[UR34][R20.64+0x39] ;  /* 0x000039221417c981 */ /* 0x000ea4000c1e1100 */
[----:B------:R-:W-:Y:S02]  /*61cf0*/  @P1 LOP3.LUT R22, R22, 0x200000, RZ, 0xfc, !PT ;  /* 0x0020000016161812 */ /* 0x000fe400078efcff */
[----:B------:R-:W-:-:S13]  /*61d00*/  ISETP.LT.OR P1, PT, R30, 0x132, !P3 ;  /* 0x000001321e00780c */ /* 0x000fda0005f21670 */
[----:B------:R-:W1:Y:S01]  /*61d10*/  @!P1 LDC.64 R32, c[0x0][0x5c0] ;  /* 0x00017000ff209b82 */ /* 0x000e620000000a00 */
[----:B------:R-:W-:Y:S02]  /*61d20*/  @!P4 IADD3.X R40, R40, UR12, R31, P2, P6 ;  /* 0x0000000c2828cc10 */ /* 0x000fe400097ec41f */
[----:B------:R-:W-:Y:S02]  /*61d30*/  LOP3.LUT R9, R9, 0xfffffdff, RZ, 0xc0, !PT ;  /* 0xfffffdff09097812 */ /* 0x000fe400078ec0ff */
        /* <DEDUP_REMOVED lines=322> */
[----:B------:R-:W-:Y:S01]  /*63160*/  LOP3.LUT R5, R5, 0xffdfffff, RZ, 0xc0, !PT ;  /* 0xffdfffff05057812 */ /* 0x000fe200078ec0ff */
[----:B------:R-:W-:Y:S01]  /*63170*/  IMAD.U32 R35, RZ, RZ, UR11 ;  /* 0x0000000bff237e24 */ /* 0x000fe2000f8e00ff */
[----:B------:R-:W3:Y:S02]  /*63180*/  LDL.LU R198, [R1+0xc3c] ;  /* 0x000c3c0001c67983 */ /* 0x000ee40000300800 */
[----:B------:R-:W-:-:S05]  /*63190*/  F2FP.SATFINITE.E4M3.F32.PACK_AB_MERGE_C R23, RZ, R23, RZ ;  /* 0x00000017ff17723e */ /* 0x000fca00048070ff */
[----:B------:R1:W-:Y:S02]  /*631a0*/  @!P5 STG.E.U8 desc[UR34][R32.64+0x58], R23 ;  /* 0x000058172000d986 */ /* 0x0003e4000c101122 */
[----:B-1----:R-:W-:Y:S01]  /*631b0*/  PRMT R23, RZ, 0x7610, R23 ;  /* 0x00007610ff177816 */ /* 0x002fe20000000017 */
[----:B------:R-:W1:Y:S05]  /*631c0*/  @!P2 LDC.64 R32, c[0x0][0x5c0] ;  /* 0x00017000ff20ab82 */ /* 0x000e6a0000000a00 */
[----:B------:R-:W4:Y:S01]  /*631d0*/  @!P4 LDG.E.U8 R23, desc[UR34][R20.64+0x59] ;  /* 0x000059221417c981 */ /* 0x000f22000c1e1100 */
[----:B------:R-:W-:Y:S01]  /*631e0*/  @P1 LOP3.LUT R5, R5, 0x200000, RZ, 0xfc, !PT ;  /* 0x0020000005051812 */ /* 0x000fe200078efcff */
[----:B------:R-:W-:Y:S01]  /*631f0*/  IMAD.U32 R40, RZ, RZ, UR10 ;  /* 0x0000000aff287e24 */ /* 0x000fe2000f8e00ff */
[----:B------:R-:W-:-:S04]  /*63200*/  @!P4 IADD3 R35, P1, P6, R35, UR13, R26 ;  /* 0x0000000d2323cc10 */ /* 0x000fc8000fe3e01a */
[----:B------:R-:W-:Y:S02]  /*63210*/  @!P4 IADD3.X R40, R40, UR12, R31, P1, P6 ;  /* 0x0000000c2828cc10 */ /* 0x000fe40008fec41f */
[----:B0-----:R-:W-:Y:S02]  /*63220*/  @!P4 IADD3 R38, P1, R35, R38, RZ ;  /* 0x000000262326c210 */ /* 0x001fe40007f3e0ff */
[----:B-1----:R-:W-:-:S03]  /*63230*/  @!P2 IADD3 R112, P5, P6, R26, UR11, R32 ;  /* 0x0000000b1a70ac10 */ /* 0x002fc6000febe020 */
[----:B------:R-:W-:Y:S01]  /*63240*/  @!P4 IMAD.X R39, R40, 0x1, R39, P1 ;  /* 0x000000012827c824 */ /* 0x000fe200008e0627 */
[----:B------:R-:W-:Y:S02]  /*63250*/  @!P2 IADD3.X R113, R31, UR10, R33, P5, P6 ;  /* 0x0000000a1f71ac10 */ /* 0x000fe4000afec421 */
[----:B------:R-:W-:Y:S02]  /*63260*/  LOP3.LUT P6, RZ, R0, 0x400, RZ, 0xc0, !PT ;  /* 0x0000040000ff7812 */ /* 0x000fe400078cc0ff */
[----:B----4-:R-:W-:-:S04]  /*63270*/  LOP3.LUT R23, R23, 0xff, RZ, 0xc0, !PT ;  /* 0x000000ff17177812 */ /* 0x010fc800078ec0ff */
[----:B------:R-:W-:-:S05]  /*63280*/  F2FP.F16.E4M3.UNPACK_B R23, R23 ;  /* 0x00000017ff17723e */ /* 0x000fca00020006ff */
[----:B------:R-:W-:-:S05]  /*63290*/  HADD2.F32 R23, -RZ, R23.H0_H0 ;  /* 0x20000017ff177230 */ /* 0x000fca0000004100 */
[----:B------:R-:W-:-:S04]  /*632a0*/  FMUL R23, R23, UR26 ;  /* 0x0000001a17177c20 */ /* 0x000fc80008400000 */
[----:B--2---:R-:W-:Y:S01]  /*632b0*/  FFMA R23, R199, UR27, R23 ;  /* 0x0000001bc7177c23 */ /* 0x004fe20008000017 */
[----:B------:R-:W-:Y:S01]  /*632c0*/  LOP3.LUT P1, RZ, R0, 0x200, RZ, 0xc0, !PT ;  /* 0x0000020000ff7812 */ /* 0x000fe2000782c0ff */
[----:B------:R-:W2:Y:S03]  /*632d0*/  LDL.LU R199, [R1+0xc40] ;  /* 0x000c400001c77983 */ /* 0x000ea60000300800 */
[----:B------:R-:W-:-:S05]  /*632e0*/  F2FP.SATFINITE.E4M3.F32.PACK_AB_MERGE_C R23, RZ, R23, RZ ;  /* 0x00000017ff17723e */ /* 0x000fca00048070ff */
[----:B------:R0:W-:Y:S02]  /*632f0*/  @!P4 STG.E.U8 desc[UR34][R38.64+0x59], R23 ;  /* 0x000059172600c986 */ /* 0x0001e4000c101122 */
[----:B0-----:R-:W-:-:S06]  /*63300*/  PRMT R23, RZ, 0x7610, R23 ;  /* 0x00007610ff177816 */ /* 0x001fcc0000000017 */
[----:B------:R-:W4:Y:S01]  /*63310*/  @!P6 LDG.E.U8 R23, desc[UR34][R18.64+0x60] ;  /* 0x000060221217e981 */ /* 0x000f22000c1e1100 */
[----:B------:R-:W-:-:S04]  /*63320*/  LOP3.LUT R5, R5, 0xfffdffff, RZ, 0xc0, !PT ;  /* 0xfffdffff05057812 */ /* 0x000fc800078ec0ff */
[----:B------:R-:W-:Y:S02]  /*63330*/  @P2 LOP3.LUT R5, R5, 0x20000, RZ, 0xfc, !PT ;  /* 0x0002000005052812 */ /* 0x000fe400078efcff */
[----:B------:R-:W-:-:S13]  /*63340*/  ISETP.LT.OR P2, PT, R30, 0x179, !P3 ;  /* 0x000001791e00780c */ /* 0x000fda0005f41670 */
[----:B------:R-:W0:Y:S02]  /*63350*/  @!P2 LDC.64 R32, c[0x0][0x5c0] ;  /* 0x00017000ff20ab82 */ /* 0x000e240000000a00 */
[----:B0-----:R-:W-:-:S04]  /*63360*/  @!P2 IADD3 R204, P4, P5, R26, UR11, R32 ;  /* 0x0000000b1accac10 */ /* 0x001fc8000fd9e020 */
[----:B------:R-:W-:Y:S02]  /*63370*/  @!P2 IADD3.X R205, R31, UR10, R33, P4, P5 ;  /* 0x0000000a1fcdac10 */ /* 0x000fe4000a7ea421 */
[----:B----4-:R-:W-:-:S04]  /*63380*/  LOP3.LUT R23, R23, 0xff, RZ, 0xc0, !PT ;  /* 0x000000ff17177812 */ /* 0x010fc800078ec0ff */
[----:B------:R-:W-:-:S05]  /*63390*/  F2FP.F16.E4M3.UNPACK_B R23, R23 ;  /* 0x00000017ff17723e */ /* 0x000fca00020006ff */
[----:B------:R-:W-:-:S05]  /*633a0*/  HADD2.F32 R23, -RZ, R23.H0_H0 ;  /* 0x20000017ff177230 */ /* 0x000fca0000004100 */
[----:B------:R-:W-:-:S04]  /*633b0*/  FMUL R23, R23, UR26 ;  /* 0x0000001a17177c20 */ /* 0x000fc80008400000 */
[----:B---3--:R-:W-:Y:S01]  /*633c0*/  FFMA R23, R198, UR27, R23 ;  /* 0x0000001bc6177c23 */ /* 0x008fe20008000017 */
[----:B------:R-:W-:Y:S01]  /*633d0*/  ISETP.LT.OR P5, PT, R30, 0x17a, !P3 ;  /* 0x0000017a1e00780c */ /* 0x000fe20005fa1670 */
[----:B------:R-:W-:Y:S01]  /*633e0*/  IMAD.U32 R35, RZ, RZ, UR10 ;  /* 0x0000000aff237e24 */ /* 0x000fe2000f8e00ff */
[----:B------:R-:W-:Y:S01]  /*633f0*/  LOP3.LUT R5, R5, 0xfffeffff, RZ, 0xc0, !PT ;  /* 0xfffeffff05057812 */ /* 0x000fe200078ec0ff */
[----:B------:R-:W3:Y:S01]  /*63400*/  LDL.LU R198, [R1+0xc44] ;  /* 0x000c440001c67983 */ /* 0x000ee20000300800 */
[----:B------:R-:W-:-:S05]  /*63410*/  F2FP.SATFINITE.E4M3.F32.PACK_AB_MERGE_C R23, RZ, R23, RZ ;  /* 0x00000017ff17723e */ /* 0x000fca00048070ff */
[----:B------:R0:W-:Y:S04]  /*63420*/  @!P6 STG.E.U8 desc[UR34][R78.64+0x60], R23 ;  /* 0x000060174e00e986 */ /* 0x0001e8000c101122 */
[----:B------:R-:W1:Y:S01]  /*63430*/  @!P5 LDC.64 R32, c[0x0][0x5c0] ;  /* 0x00017000ff20db82 */ /* 0x000e620000000a00 */
[----:B0-----:R-:W-:-:S06]  /*63440*/  PRMT R23, RZ, 0x7610, R23 ;  /* 0x00007610ff177816 */ /* 0x001fcc0000000017 */
[----:B------:R-:W4:Y:S01]  /*63450*/  @!P1 LDG.E.U8 R23, desc[UR34][R18.64+0x61] ;  /* 0x0000612212179981 */ /* 0x000f22000c1e1100 */
[----:B------:R-:W-:Y:S02]  /*63460*/  @P2 LOP3.LUT R5, R5, 0x10000, RZ, 0xfc, !PT ;  /* 0x0001000005052812 */ /* 0x000fe400078efcff */
[----:B------:R-:W-:Y:S02]  /*63470*/  ISETP.GE.AND P2, PT, R11, 0x81, PT ;  /* 0x000000810b00780c */ /* 0x000fe40003f46270 */
[----:B------:R-:W-:Y:S02]  /*63480*/  LOP3.LUT R5, R5, 0xffff7fff, RZ, 0xc0, !PT ;  /* 0xffff7fff05057812 */ /* 0x000fe400078ec0ff */
[----:B-1----:R-:W-:Y:S02]  /*63490*/  @!P5 IADD3 R202, P3, P4, R26, UR11, R32 ;  /* 0x0000000b1acadc10 */ /* 0x002fe4000fc7e020 */
[----:B------:R-:W-:Y:S02]  /*634a0*/  @P5 LOP3.LUT R5, R5, 0x8000, RZ, 0xfc, !PT ;  /* 0x0000800005055812 */ /* 0x000fe400078efcff */
[----:B------:R-:W-:-:S02]  /*634b0*/  @!P5 IADD3.X R203, R31, UR10, R33, P3, P4 ;  /* 0x0000000a1fcbdc10 */ /* 0x000fc40009fe8421 */
        /* <DEDUP_REMOVED lines=23> */
[C---:B------:R-:W-:Y:S02]  /*63630*/  ISETP.LT.OR P3, PT, R30.reuse, 0x62, !P0 ;  /* 0x000000621e00780c */ /* 0x040fe40004761670 */
[----:B------:R-:W-:-:S11]  /*63640*/  ISETP.LT.OR P1, PT, R30, 0xc2, !P2 ;  /* 0x000000c21e00780c */ /* 0x000fd60005721670 */
[----:B------:R-:W0:Y:S01]  /*63650*/  @!P3 LDC.64 R38, c[0x0][0x5c0] ;  /* 0x00017000ff26bb82 */ /* 0x000e220000000a00 */
[----:B----4-:R-:W-:-:S04]  /*63660*/  LOP3.LUT R23, R23, 0xff, RZ, 0xc0, !PT ;  /* 0x000000ff17177812 */ /* 0x010fc800078ec0ff */
[----:B------:R-:W-:-:S05]  /*63670*/  F2FP.F16.E4M3.UNPACK_B R23, R23 ;  /* 0x00000017ff17723e */ /* 0x000fca00020006ff */
[----:B------:R-:W-:-:S05]  /*63680*/  HADD2.F32 R23, -RZ, R23.H0_H0 ;  /* 0x20000017ff177230 */ /* 0x000fca0000004100 */
[----:B------:R-:W-:-:S04]  /*63690*/  FMUL R23, R23, UR26 ;  /* 0x0000001a17177c20 */ /* 0x000fc80008400000 */
[----:B---3--:R-:W-:Y:S01]  /*636a0*/  FFMA R23, R198, UR27, R23 ;  /* 0x0000001bc6177c23 */ /* 0x008fe20008000017 */
[----:B------:R-:W-:Y:S01]  /*636b0*/  IMAD.U32 R35, RZ, RZ, UR11 ;  /* 0x0000000bff237e24 */ /* 0x000fe2000f8e00ff */
[----:B------:R-:W3:Y:S03]  /*636c0*/  LDL.LU R198, [R1+0xc4c] ;  /* 0x000c4c0001c67983 */ /* 0x000ee60000300800 */
[----:B------:R-:W-:Y:S01]  /*636d0*/  F2FP.SATFINITE.E4M3.F32.PACK_AB_MERGE_C R23, RZ, R23, RZ ;  /* 0x00000017ff17723e */ /* 0x000fe200048070ff */
[----:B------:R-:W-:Y:S01]  /*636e0*/  IMAD.U32 R40, RZ, RZ, UR10 ;  /* 0x0000000aff287e24 */ /* 0x000fe2000f8e00ff */
[----:B------:R-:W-:Y:S01]  /*636f0*/  @!P3 IADD3 R35, P5, P6, R35, UR13, R26 ;  /* 0x0000000d2323bc10 */ /* 0x000fe2000febe01a */
[----:B------:R-:W4:Y:S04]  /*63700*/  LDL.LU R210, [R1+0xc50] ;  /* 0x000c500001d27983 */ /* 0x000f280000300800 */
[----:B------:R1:W-:Y:S02]  /*63710*/  @!P4 STG.E.U8 desc[UR34][R32.64+0x60], R23 ;  /* 0x000060172000c986 */ /* 0x0003e4000c101122 */
[----:B-1----:R-:W-:Y:S01]  /*63720*/  PRMT R23, RZ, 0x7610, R23 ;  /* 0x00007610ff177816 */ /* 0x002fe20000000017 */
[----:B------:R-:W1:Y:S05]  /*63730*/  @!P1 LDC.64 R32, c[0x0][0x5c0] ;  /* 0x00017000ff209b82 */ /* 0x000e6a0000000a00 */
[----:B------:R-:W2:Y:S01]  /*63740*/  @!P3 LDG.E.U8 R23, desc[UR34][R20.64+0x61] ;  /* 0x000061221417b981 */ /* 0x000ea2000c1e1100 */
[----:B------:R-:W-:-:S02]  /*63750*/  @!P3 IADD3.X R40, R40, UR12, R31, P5, P6 ;  /* 0x0000000c2828bc10 */ /* 0x000fc4000afec41f */
        /* <DEDUP_REMOVED lines=14> */
[----:B------:R-:W-:-:S04]  /*63840*/  LOP3.LUT R5, R5, 0xfffff7ff, RZ, 0xc0, !PT ;  /* 0xfffff7ff05057812 */ /* 0x000fc800078ec0ff */
[----:B------:R-:W-:Y:S02]  /*63850*/  @P1 LOP3.LUT R5, R5, 0x800, RZ, 0xfc, !PT ;  /* 0x0000080005051812 */ /* 0x000fe400078efcff */
[----:B------:R-:W-:Y:S02]  /*63860*/  LOP3.LUT P1, RZ, R4, 0x80, RZ, 0xc0, !PT ;  /* 0x0000008004ff7812 */ /* 0x000fe4000782c0ff */
[----:B------:R-:W-:-:S13]  /*63870*/  ISETP.LT.OR P5, PT, R30, 0xc9, !P2 ;  /* 0x000000c91e00780c */ /* 0x000fda00057a1670 */
[----:B------:R-:W0:Y:S01]  /*63880*/  @!P5 LDC.64 R32, c[0x0][0x5c0] ;  /* 0x00017000ff20db82 */ /* 0x000e220000000a00 */
[----:B------:R-:W-:-:S04]  /*63890*/  LOP3.LUT R5, R5, 0xfffffbff, RZ, 0xc0, !PT ;  /* 0xfffffbff05057812 */ /* 0x000fc800078ec0ff */
[----:B------:R-:W-:Y:S02]  /*638a0*/  @P5 LOP3.LUT R5, R5, 0x400, RZ, 0xfc, !PT ;  /* 0x0000040005055812 */ /* 0x000fe400078efcff */
[----:B0-----:R-:W-:Y:S02]  /*638b0*/  @!P5 IADD3 R200, P3, P4, R26, UR9, R32 ;  /* 0x000000091ac8dc10 */ /* 0x001fe4000fc7e020 */
        /* <DEDUP_REMOVED lines=9> */
[----:B------:R-:W-:Y:S02]  /*63950*/  @!P5 IADD3.X R201, R31, UR8, R33, P3, P4 ;  /* 0x000000081fc9dc10 */ /* 0x000fe40009fe8421 */
[----:B------:R-:W-:-:S13]  /*63960*/  ISETP.LT.OR P5, PT, R30, 0xca, !P2 ;  /* 0x000000ca1e00780c */ /* 0x000fda00057a1670 */
[----:B------:R-:W0:Y:S01]  /*63970*/  @!P5 LDC.64 R32, c[0x0][0x5c0] ;  /* 0x00017000ff20db82 */ /* 0x000e220000000a00 */
        /* <DEDUP_REMOVED lines=12> */
[----:B------:R-:W-:Y:S01]  /*63a40*/  @P5 LOP3.LUT R5, R5, 0x100, RZ, 0xfc, !PT ;  /* 0x0000010005055812 */ /* 0x000fe200078efcff */
[----:B------:R-:W-:Y:S04]  /*63a50*/  STL [R1+0x1650], R200 ;  /* 0x001650c801007387 */ /* 0x000fe80000100800 */
[----:B------:R-:W-:Y:S04]  /*63a60*/  STL [R1+0x164c], R201 ;  /* 0x00164cc901007387 */ /* 0x000fe80000100800 */
[----:B------:R-:W3:Y:S01]  /*63a70*/  LDL.LU R211, [R1+0xc54] ;  /* 0x000c540001d37983 */ /* 0x000ee20000300800 */
[----:B--2---:R-:W-:-:S04]  /*63a80*/  LOP3.LUT R23, R23, 0xff, RZ, 0xc0, !PT ;  /* 0x000000ff17177812 */ /* 0x004fc800078ec0ff */
[----:B------:R-:W-:-:S05]  /*63a90*/  F2FP.F16.E4M3.UNPACK_B R23, R23 ;  /* 0x00000017ff17723e */ /* 0x000fca00020006ff */
[----:B------:R-:W-:-:S05]  /*63aa0*/  HADD2.F32 R23, -RZ, R23.H0_H0 ;  /* 0x20000017ff177230 */ /* 0x000fca0000004100 */
[----:B------:R-:W-:-:S04]  /*63ab0*/  FMUL R23, R23, UR26 ;  /* 0x0000001a17177c20 */ /* 0x000fc80008400000 */
[----:B----4-:R-:W-:-:S05]  /*63ac0*/  FFMA R23, R210, UR27, R23 ;  /* 0x0000001bd2177c23 */ /* 0x010fca0008000017 */
[----:B------:R-:W-:-:S05]  /*63ad0*/  F2FP.SATFINITE.E4M3.F32.PACK_AB_MERGE_C R23, RZ, R23, RZ ;  /* 0x00000017ff17723e */ /* 0x000fca00048070ff */
[----:B------:R1:W-:Y:S02]  /*63ae0*/  @!P1 STG.E.U8 desc[UR34][R114.64+0x69], R23 ;  /* 0x0000691772009986 */ /* 0x0003e4000c101122 */
        /* <DEDUP_REMOVED lines=8> */
[----:B------:R-:W-:Y:S04]  /*63b70*/  STL [R1+0x1658], R198 ;  /* 0x001658c601007387 */ /* 0x000fe80000100800 */
[----:B------:R-:W-:Y:S04]  /*63b80*/  STL [R1+0x1654], R199 ;  /* 0x001654c701007387 */ /* 0x000fe80000100800 */
[----:B------:R-:W-:Y:S01]  /*63b90*/  STL [R1+0x1640], R214 ;  /* 0x001640d601007387 */ /* 0x000fe20000100800 */
[----:B------:R-:W-:-:S02]  /*63ba0*/  ISETP.LT.OR P1, PT, R30, 0xd2, !P2 ;  /* 0x000000d21e00780c */ /* 0x000fc40005721670 */
[----:B------:R-:W0:Y:S01]  /*63bb0*/  @!P3 LDC.64 R38, c[0x0][0x5c0] ;  /* 0x00017000ff26bb82 */ /* 0x000e220000000a00 */
[----:B------:R-:W-:Y:S04]  /*63bc0*/  STL [R1+0x163c], R215 ;  /* 0x00163cd701007387 */ /* 0x000fe80000100800 */
[----:B------:R-:W4:Y:S01]  /*63bd0*/  LDL.LU R210, [R1+0xc58] ;  /* 0x000c580001d27983 */ /* 0x000f220000300800 */
[----:B--2---:R-:W-:Y:S01]  /*63be0*/  LOP3.LUT R23, R23, 0xff, RZ, 0xc0, !PT ;  /* 0x000000ff17177812 */ /* 0x004fe200078ec0ff */
[----:B------:R-:W-:Y:S02]  /*63bf0*/  IMAD.U32 R35, RZ, RZ, UR11 ;  /* 0x0000000bff237e24 */ /* 0x000fe4000f8e00ff */
[----:B------:R-:W2:Y:S01]  /*63c00*/  LDL.LU R212, [R1+0xc5c] ;  /* 0x000c5c0001d47983 */ /* 0x000ea20000300800 */
[----:B------:R-:W-:-:S05]  /*63c10*/  F2FP.F16.E4M3.UNPACK_B R23, R23 ;  /* 0x00000017ff17723e */ /* 0x000fca00020006ff */
[----:B------:R-:W-:-:S05]  /*63c20*/  HADD2.F32 R23, -RZ, R23.H0_H0 ;  /* 0x20000017ff177230 */ /* 0x000fca0000004100 */
[----:B------:R-:W-:-:S04]  /*63c30*/  FMUL R23, R23, UR26 ;  /* 0x0000001a17177c20 */ /* 0x000fc80008400000 */
[----:B---3--:R-:W-:-:S05]  /*63c40*/  FFMA R23, R211, UR27, R23 ;  /* 0x0000001bd3177c23 */ /* 0x008fca0008000017 */
[----:B------:R-:W-:-:S05]  /*63c50*/  F2FP.SATFINITE.E4M3.F32.PACK_AB_MERGE_C R23, RZ, R23, RZ ;  /* 0x00000017ff17723e */ /* 0x000fca00048070ff */
[----:B------:R1:W-:Y:S02]  /*63c60*/  @!P4 STG.E.U8 desc[UR34][R32.64+0x68], R23 ;  /* 0x000068172000c986 */ /* 0x0003e4000c101122 */
[----:B-1----:R-:W-:Y:S01]  /*63c70*/  PRMT R23, RZ, 0x7610, R23 ;  /* 0x00007610ff177816 */ /* 0x002fe20000000017 */
[----:B------:R-:W1:Y:S05]  /*63c80*/  @!P1 LDC.64 R32, c[0x0][0x5c0] ;  /* 0x00017000ff209b82 */ /* 0x000e6a0000000a00 */
[----:B------:R-:W3:Y:S01]  /*63c90*/  @!P3 LDG.E.U8 R23, desc[UR34][R20.64+0x69] ;  /* 0x000069221417b981 */ /* 0x000ee2000c1e1100 */
[----:B------:R-:W-:Y:S01]  /*63ca0*/  IMAD.U32 R40, RZ, RZ, UR10 ;  /* 0x0000000aff287e24 */ /* 0x000fe2000f8e00ff */
[----:B------:R-:W-:-:S04]  /*63cb0*/  @!P3 IADD3 R35, P5, P6, R35, UR13, R26 ;  /* 0x0000000d2323bc10 */ /* 0x000fc8000febe01a */
[----:B------:R-:W-:Y:S02]  /*63cc0*/  @!P3 IADD3.X R40, R40, UR12, R31, P5, P6 ;  /* 0x0000000c2828bc10 */ /* 0x000fe4000afec41f */
[----:B0-----:R-:W-:-:S05]  /*63cd0*/  @!P3 IADD3 R38, P4, R35, R38, RZ ;  /* 0x000000262326b210 */ /* 0x001fca0007f9e0ff */
[----:B------:R-:W-:Y:S01]  /*63ce0*/  @!P3 IMAD.X R39, R40, 0x1, R39, P4 ;  /* 0x000000012827b824 */ /* 0x000fe200020e0627 */
[----:B-1----:R-:W-:-:S04]  /*63cf0*/  @!P1 IADD3 R114, P5, P6, R26, UR9, R32 ;  /* 0x000000091a729c10 */ /* 0x002fc8000febe020 */
[----:B------:R-:W-:Y:S02]  /*63d00*/  @!P1 IADD3.X R115, R31, UR8, R33, P5, P6 ;  /* 0x000000081f739c10 */ /* 0x000fe4000afec421 */
[----:B------:R-:W-:Y:S02]  /*63d10*/  LOP3.LUT P6, RZ, R0, 0x400000, RZ, 0xc0, !PT ;  /* 0x0040000000ff7812 */ /* 0x000fe400078cc0ff */
[----:B---3--:R-:W-:-:S04]  /*63d20*/  LOP3.LUT R23, R23, 0xff, RZ, 0xc0, !PT ;  /* 0x000000ff17177812 */ /* 0x008fc800078ec0ff */
[----:B------:R-:W-:-:S05]  /*63d30*/  F2FP.F16.E4M3.UNPACK_B R23, R23 ;  /* 0x00000017ff17723e */ /* 0x000fca00020006ff */
[----:B------:R-:W-:-:S05]  /*63d40*/  HADD2.F32 R23, -RZ, R23.H0_H0 ;  /* 0x20000017ff177230 */ /* 0x000fca0000004100 */
[----:B------:R-:W-:-:S04]  /*63d50*/  FMUL R23, R23, UR26 ;  /* 0x0000001a17177c20 */ /* 0x000fc80008400000 */
[----:B----4-:R-:W-:-:S05]  /*63d60*/  FFMA R23, R210, UR27, R23 ;  /* 0x0000001bd2177c23 */ /* 0x010fca0008000017 */
[----:B------:R-:W-:-:S05]  /*63d70*/  F2FP.SATFINITE.E4M3.F32.PACK_AB_MERGE_C R23, RZ, R23, RZ ;  /* 0x00000017ff17723e */ /* 0x000fca00048070ff */
[----:B------:R0:W-:Y:S02]  /*63d80*/  @!P3 STG.E.U8 desc[UR34][R38.64+0x69], R23 ;  /* 0x000069172600b986 */ /* 0x0001e4000c101122 */
[----:B0-----:R-:W-:-:S06]  /*63d90*/  PRMT R23, RZ, 0x7610, R23 ;  /* 0x00007610ff177816 */ /* 0x001fcc0000000017 */
[----:B------:R-:W3:Y:S01]  /*63da0*/  @!P6 LDG.E.U8 R23, desc[UR34][R18.64+0x70] ;  /* 0x000070221217e981 */ /* 0x000ee2000c1e1100 */
[----:B------:R-:W-:-:S04]  /*63db0*/  LOP3.LUT R5, R5, 0xffffff7f, RZ, 0xc0, !PT ;  /* 0xffffff7f05057812 */ /* 0x000fc800078ec0ff */
[----:B------:R-:W-:Y:S02]  /*63dc0*/  @P1 LOP3.LUT R5, R5, 0x80, RZ, 0xfc, !PT ;  /* 0x0000008005051812 */ /* 0x000fe400078efcff */
[----:B------:R-:W-:Y:S01]  /*63dd0*/  LOP3.LUT P1, RZ, R0, 0x200000, RZ, 0xc0, !PT ;  /* 0x0020000000ff7812 */ /* 0x000fe2000782c0ff */
[----:B------:R-:W-:Y:S04]  /*63de0*/  STL [R1+0x1648], R114 ;  /* 0x0016487201007387 */ /* 0x000fe80000100800 */
[----:B------:R-:W-:Y:S04]  /*63df0*/  STL [R1+0x1644], R115 ;  /* 0x0016447301007387 */ /* 0x000fe80000100800 */
[----:B------:R-:W4:Y:S01]  /*63e00*/  LDL.LU R213, [R1+0xc60] ;  /* 0x000c600001d57983 */ /* 0x000f220000300800 */
        /* <DEDUP_REMOVED lines=145> */
[----:B--2---:R-:W-:-:S04]  /*64720*/  LOP3.LUT R23, R23, 0xff, RZ, 0xc0, !PT ;  /* 0x000000ff17177812 */ /* 0x004fc800078ec0ff */
[----:B------:R-:W-:-:S05]  /*64730*/  F2FP.F16.E4M3.UNPACK_B R23, R23 ;  /* 0x00000017ff17723e */ /* 0x000fca00020006ff */
[----:B------:R-:W-:-:S05]  /*64740*/  HADD2.F32 R23, -RZ, R23.H0_H0 ;  /* 0x20000017ff177230 */ /* 0x000fca0000004100 */
[----:B------:R-:W-:-:S04]  /*64750*/  FMUL R23, R23, UR26 ;  /* 0x0000001a17177c20 */ /* 0x000fc80008400000 */
[----:B---3--:R-:W-:Y:S01]  /*64760*/  FFMA R23, R2, UR27, R23 ;  /* 0x0000001b02177c23 */ /* 0x008fe20008000017 */
[----:B------:R-:W-:Y:S01]  /*64770*/  IMAD.U32 R35, RZ, RZ, UR11 ;  /* 0x0000000bff237e24 */ /* 0x000fe2000f8e00ff */
[----:B------:R-:W2:Y:S03]  /*64780*/  LDL.LU R2, [R1+0xc7c] ;  /* 0x000c7c0001027983 */ /* 0x000ea60000300800 */
        /* <DEDUP_REMOVED lines=145> */
[----:B------:R-:W-:Y:S01]  /*650a0*/  STL [R1+0x15d0], R230 ;  /* 0x0015d0e601007387 */ /* 0x000fe20000100800 */
[----:B------:R-:W-:-:S03]  /*650b0*/  LOP3.LUT R6, R6, 0xfeffffff, RZ, 0xc0, !PT ;  /* 0xfeffffff06067812 */ /* 0x000fc600078ec0ff */
[----:B------:R-:W-:Y:S01]  /*650c0*/  STL [R1+0x15cc], R231 ;  /* 0x0015cce701007387 */ /* 0x000fe20000100800 */
[----:B------:R-:W-:-:S03]  /*650d0*/  @P5 LOP3.LUT R6, R6, 0x1000000, RZ, 0xfc, !PT ;  /* 0x0100000006065812 */ /* 0x000fc600078efcff */
[----:B------:R-:W3:Y:S01]  /*650e0*/  LDL.LU R2, [R1+0xc94] ;  /* 0x000c940001027983 */ /* 0x000ee20000300800 */
[----:B------:R-:W-:-:S03]  /*650f0*/  IMAD.U32 R35, RZ, RZ, UR10 ;  /* 0x0000000aff237e24 */ /* 0x000fc6000f8e00ff */
[----:B------:R-:W-:Y:S04]  /*65100*/  STL [R1+0x15d8], R228 ;  /* 0x0015d8e401007387 */ /* 0x000fe80000100800 */
[----:B------:R-:W-:Y:S04]  /*65110*/  STL [R1+0x15d4], R229 ;  /* 0x0015d4e501007387 */ /* 0x000fe80000100800 */
[----:B------:R-:W-:Y:S01]  /*65120*/  @!P5 STL.64 [R1], R38 ;  /* 0x000000260100d387 */ /* 0x000fe20000100a00 */
        /* <DEDUP_REMOVED lines=25> */
[----:B------:R-:W-:-:S05]  /*652c0*/  F2FP.SATFINITE.E4M3.F32.PACK_AB_MERGE_C R23, RZ, R23, RZ ;  /* 0x00000017ff17723e */ /* 0x000fca00048070ff */
[----:B------:R1:W-:Y:S02]  /*652d0*/  @!P4 STG.E.U8 desc[UR34][R32.64+0x88], R23 ;  /* 0x000088172000c986 */ /* 0x0003e4000c101122 */
[----:B-1----:R-:W-:Y:S01]  /*652e0*/  PRMT R23, RZ, 0x7610, R23 ;  /* 0x00007610ff177816 */ /* 0x002fe20000000017 */
[----:B------:R-:W1:Y:S05]  /*652f0*/  @!P1 LDC.64 R32, c[0x0][0x5c0] ;  /* 0x00017000ff209b82 */ /* 0x000e6a0000000a00 */
[----:B------:R-:W4:Y:S01]  /*65300*/  @!P3 LDG.E.U8 R23, desc[UR34][R20.64+0x89] ;  /* 0x000089221417b981 */ /* 0x000f22000c1e1100 */
        /* <DEDUP_REMOVED lines=8> */
[----:B----4-:R-:W-:-:S04]  /*65390*/  LOP3.LUT R23, R23, 0xff, RZ, 0xc0, !PT ;  /* 0x000000ff17177812 */ /* 0x010fc800078ec0ff */
[----:B------:R-:W-:-:S05]  /*653a0*/  F2FP.F16.E4M3.UNPACK_B R23, R23 ;  /* 0x00000017ff17723e */ /* 0x000fca00020006ff */
[----:B------:R-:W-:-:S05]  /*653b0*/  HADD2.F32 R23, -RZ, R23.H0_H0 ;  /* 0x20000017ff177230 */ /* 0x000fca0000004100 */
[----:B------:R-:W-:-:S04]  /*653c0*/  FMUL R23, R23, UR26 ;  /* 0x0000001a17177c20 */ /* 0x000fc80008400000 */
[----:B--2---:R-:W-:-:S05]  /*653d0*/  FFMA R23, R8, UR27, R23 ;  /* 0x0000001b08177c23 */ /* 0x004fca0008000017 */
[----:B------:R-:W-:-:S05]  /*653e0*/  F2FP.SATFINITE.E4M3.F32.PACK_AB_MERGE_C R23, RZ, R23, RZ ;  /* 0x00000017ff17723e */ /* 0x000fca00048070ff */
[----:B------:R0:W-:Y:S02]  /*653f0*/  @!P3 STG.E.U8 desc[UR34][R38.64+0x89], R23 ;  /* 0x000089172600b986 */ /* 0x0001e4000c101122 */
[----:B0-----:R-:W-:-:S06]  /*65400*/  PRMT R23, RZ, 0x7610, R23 ;  /* 0x00007610ff177816 */ /* 0x001fcc0000000017 */
[----:B------:R-:W2:Y:S01]  /*65410*/  @!P6 LDG.E.U8 R23, desc[UR34][R18.64+0x90] ;  /* 0x000090221217e981 */ /* 0x000ea2000c1e1100 */
        /* <DEDUP_REMOVED lines=41> */
[----:B------:R-:W-:Y:S01]  /*656b0*/  @!P5 STL.64 [R1+0x18], R38 ;  /* 0x000018260100d387 */ /* 0x000fe20000100a00 */
        /* <DEDUP_REMOVED lines=47> */
[----:B0-----:R-:W-:-:S06]  /*659b0*/  PRMT R23, RZ, 0x7610, R23 ;  /* 0x00007610ff177816 */ /* 0x001fcc0000000017 */
[----:B------:R-:W4:Y:S01]  /*659c0*/  @!P6 LDG.E.U8 R23, desc[UR34][R18.64+0x98] ;  /* 0x000098221217e981 */ /* 0x000f22000c1e1100 */
[----:B------:R-:W-:Y:S02]  /*659d0*/  @P1 LOP3.LUT R6, R6, 0x80000, RZ, 0xfc, !PT ;  /* 0x0008000006061812 */ /* 0x000fe400078efcff */
[----:B------:R-:W-:Y:S02]  /*659e0*/  LOP3.LUT P1, RZ, R4, 0x4000, RZ, 0xc0, !PT ;  /* 0x0000400004ff7812 */ /* 0x000fe4000782c0ff */
[----:B------:R-:W-:-:S13]  /*659f0*/  ISETP.LT.OR P5, PT, R30, 0x129, !P2 ;  /* 0x000001291e00780c */ /* 0x000fda00057a1670 */
[----:B------:R-:W0:Y:S01]  /*65a00*/  @!P5 LDC.64 R32, c[0x0][0x5c0] ;  /* 0x00017000ff20db82 */ /* 0x000e220000000a00 */
[----:B------:R-:W-:-:S04]  /*65a10*/  LOP3.LUT R6, R6, 0xfffbffff, RZ, 0xc0, !PT ;  /* 0xfffbffff06067812 */ /* 0x000fc800078ec0ff */
[----:B------:R-:W-:Y:S02]  /*65a20*/  @P5 LOP3.LUT R6, R6, 0x40000, RZ, 0xfc, !PT ;  /* 0x0004000006065812 */ /* 0x000fe400078efcff */
[----:B0-----:R-:W-:-:S04]  /*65a30*/  @!P5 IADD3 R40, P3, P4, R26, UR9, R32 ;  /* 0x000000091a28dc10 */ /* 0x001fc8000fc7e020 */
[----:B------:R-:W-:-:S05]  /*65a40*/  @!P5 IADD3.X R41, R31, UR8, R33, P3, P4 ;  /* 0x000000081f29dc10 */ /* 0x000fca0009fe8421 */
[----:B------:R-:W-:Y:S01]  /*65a50*/  @!P5 STL.64 [R1+0x10], R40 ;  /* 0x000010280100d387 */ /* 0x000fe20000100a00 */
[----:B------:R-:W-:-:S13]  /*65a60*/  ISETP.LT.OR P5, PT, R30, 0x12a, !P2 ;  /* 0x0000012a1e00780c */ /* 0x000fda00057a1670 */
[----:B------:R-:W0:Y:S01]  /*65a70*/  @!P5 LDC.64 R32, c[0x0][0x5c0] ;  /* 0x00017000ff20db82 */ /* 0x000e220000000a00 */
[----:B----4-:R-:W-:-:S04]  /*65a80*/  LOP3.LUT R23, R23, 0xff, RZ, 0xc0, !PT ;  /* 0x000000ff17177812 */ /* 0x010fc800078ec0ff */
[----:B------:R-:W-:-:S05]  /*65a90*/  F2FP.F16.E4M3.UNPACK_B R23, R23 ;  /* 0x00000017ff17723e */ /* 0x000fca00020006ff */
[----:B------:R-:W-:-:S05]  /*65aa0*/  HADD2.F32 R23, -RZ, R23.H0_H0 ;  /* 0x20000017ff177230 */ /* 0x000fca0000004100 */
[----:B------:R-:W-:-:S04]  /*65ab0*/  FMUL R23, R23, UR26 ;  /* 0x0000001a17177c20 */ /* 0x000fc80008400000 */
[----:B---3--:R-:W-:Y:S01]  /*65ac0*/  FFMA R23, R2, UR27, R23 ;  /* 0x0000001b02177c23 */ /* 0x008fe20008000017 */
[----:B0-----:R-:W-:Y:S01]  /*65ad0*/  @!P5 IADD3 R38, P3, P4, R26, UR9, R32 ;  /* 0x000000091a26dc10 */ /* 0x001fe2000fc7e020 */
[----:B------:R-:W3:Y:S03]  /*65ae0*/  LDL.LU R2, [R1+0xcb4] ;  /* 0x000cb40001027983 */ /* 0x000ee60000300800 */
[----:B------:R-:W-:-:S05]  /*65af0*/  F2FP.SATFINITE.E4M3.F32.PACK_AB_MERGE_C R23, RZ, R23, RZ ;  /* 0x00000017ff17723e */ /* 0x000fca00048070ff */
[----:B------:R0:W-:Y:S02]  /*65b00*/  @!P6 STG.E.U8 desc[UR34][R128.64+0x98], R23 ;  /* 0x000098178000e986 */ /* 0x0001e4000c101122 */
[----:B0-----:R-:W-:-:S06]  /*65b10*/  PRMT R23, RZ, 0x7610, R23 ;  /* 0x00007610ff177816 */ /* 0x001fcc0000000017 */
[----:B------:R-:W4:Y:S01]  /*65b20*/  @!P1 LDG.E.U8 R23, desc[UR34][R18.64+0x99] ;  /* 0x0000992212179981 */ /* 0x000f22000c1e1100 */
[----:B------:R-:W-:Y:S02]  /*65b30*/  @!P5 IADD3.X R39, R31, UR8, R33, P3, P4 ;  /* 0x000000081f27dc10 */ /* 0x000fe40009fe8421 */
[----:B------:R-:W-:-:S03]  /*65b40*/  LOP3.LUT R6, R6, 0xfffdffff, RZ, 0xc0, !PT ;  /* 0xfffdffff06067812 */ /* 0x000fc600078ec0ff */
[----:B------:R0:W-:Y:S01]  /*65b50*/  @!P5 STL.64 [R1+0x8], R38 ;  /* 0x000008260100d387 */ /* 0x0001e20000100a00 */
[----:B------:R-:W-:Y:S02]  /*65b60*/  @P5 LOP3.LUT R6, R6, 0x20000, RZ, 0xfc, !PT ;  /* 0x0002000006065812 */ /* 0x000fe400078efcff */
[----:B------:R-:W-:-:S13]  /*65b70*/  ISETP.LT.OR P5, PT, R30, 0x131, !P2 ;  /* 0x000001311e00780c */ /* 0x000fda00057a1670 */
[----:B------:R-:W0:Y:S02]  /*65b80*/  @!P5 LDC.64 R32, c[0x0][0x5c0] ;  /* 0x00017000ff20db82 */ /* 0x000e240000000a00 */
[----:B0-----:R-:W-:-:S04]  /*65b90*/  @!P5 IADD3 R38, P3, P4, R26, UR9, R32 ;  /* 0x000000091a26dc10 */ /* 0x001fc8000fc7e020 */
[----:B------:R-:W-:Y:S02]  /*65ba0*/  @!P5 IADD3.X R39, R31, UR8, R33, P3, P4 ;  /* 0x000000081f27dc10 */ /* 0x000fe40009fe8421 */
[----:B------:R-:W-:-:S13]  /*65bb0*/  ISETP.LT.OR P4, PT, R30, 0x99, !P0 ;  /* 0x000000991e00780c */ /* 0x000fda0004781670 */
[----:B------:R-:W0:Y:S01]  /*65bc0*/  @!P4 LDC.64 R32, c[0x0][0x5c0] ;  /* 0x00017000ff20cb82 */ /* 0x000e220000000a00 */
[----:B------:R-:W-:Y:S01]  /*65bd0*/  LOP3.LUT R6, R6, 0xfffeffff, RZ, 0xc0, !PT ;  /* 0xfffeffff06067812 */ /* 0x000fe200078ec0ff */
[----:B------:R-:W-:Y:S01]  /*65be0*/  @!P5 STL.64 [R1+0x30], R38 ;  /* 0x000030260100d387 */ /* 0x000fe20000100a00 */
[----:B------:R-:W-:Y:S02]  /*65bf0*/  IMAD.U32 R35, RZ, RZ, UR10 ;  /* 0x0000000aff237e24 */ /* 0x000fe4000f8e00ff */
        /* <DEDUP_REMOVED lines=68> */
[----:B------:R-:W-:-:S05]  /*66040*/  @!P5 IADD3.X R41, R31, UR8, R33, P3, P4 ;  /* 0x000000081f29dc10 */ /* 0x000fca0009fe8421 */
[----:B------:R-:W-:Y:S01]  /*66050*/  @!P5 STL.64 [R1+0x20], R40 ;  /* 0x000020280100d387 */ /* 0x000fe20000100a00 */
[----:B------:R-:W-:Y:S02]  /*66060*/  ISETP.LT.OR P5, PT, R30, 0x13a, !P2 ;  /* 0x0000013a1e00780c */ /* 0x000fe400057a1670 */
[----:B------:R-:W-:Y:S01]  /*66070*/  LOP3.LUT R6, R6, 0xffffdfff, RZ, 0xc0, !PT ;  /* 0xffffdfff06067812 */ /* 0x000fe200078ec0ff */
[----:B------:R-:W3:Y:S10]  /*66080*/  LDL.LU R2, [R1+0xcc4] ;  /* 0x000cc40001027983 */ /* 0x000ef40000300800 */
[----:B------:R-:W0:Y:S01]  /*66090*/  @!P5 LDC.64 R32, c[0x0][0x5c0] ;  /* 0x00017000ff20db82 */ /* 0x000e220000000a00 */
[----:B------:R-:W-:-:S02]  /*660a0*/  @P5 LOP3.LUT R6, R6, 0x2000, RZ, 0xfc, !PT ;  /* 0x0000200006065812 */ /* 0x000fc400078efcff */
        /* <DEDUP_REMOVED lines=9> */
[----:B------:R-:W-:Y:S01]  /*66140*/  STL [R1+0x15a4], R128 ;  /* 0x0015a48001007387 */ /* 0x000fe20000100800 */
[----:B------:R-:W-:Y:S02]  /*66150*/  IMAD.U32 R35, RZ, RZ, UR10 ;  /* 0x0000000aff237e24 */ /* 0x000fe4000f8e00ff */
[----:B------:R-:W-:Y:S01]  /*66160*/  @P5 LOP3.LUT R6, R6, 0x400, RZ, 0xfc, !PT ;  /* 0x0000040006065812 */ /* 0x000fe200078efcff */
        /* <DEDUP_REMOVED lines=49> */
[----:B------:R-:W-:-:S03]  /*66480*/  LOP3.LUT R7, R7, 0xf7ffffff, RZ, 0xc0, !PT ;  /* 0xf7ffffff07077812 */ /* 0x000fc600078ec0ff */
[----:B------:R-:W-:Y:S01]  /*66490*/  @!P1 STL.64 [R1+0x28], R42 ;  /* 0x0000282a01009387 */ /* 0x000fe20000100a00 */
[----:B------:R-:W-:Y:S02]  /*664a0*/  @P1 LOP3.LUT R7, R7, 0x8000000, RZ, 0xfc, !PT ;  /* 0x0800000007071812 */ /* 0x000fe400078efcff */
[----:B------:R-:W-:Y:S01]  /*664b0*/  LOP3.LUT P1, RZ, R4, 0x10000, RZ, 0xc0, !PT ;  /* 0x0001000004ff7812 */ /* 0x000fe2000782c0ff */
[----:B------:R-:W4:Y:S01]  /*664c0*/  LDL.LU R8, [R1+0xcd0] ;  /* 0x000cd00001087983 */ /* 0x000f220000300800 */
        /* <DEDUP_REMOVED lines=14> */
[----:B------:R-:W2:Y:S04]  /*665b0*/  @!P1 LDG.E.U8 R23, desc[UR34][R18.64+0xa9] ;  /* 0x0000a92212179981 */ /* 0x000ea8000c1e1100 */
[----:B------:R-:W-:Y:S01]  /*665c0*/  @!P5 STL.64 [R1+0x40], R40 ;  /* 0x000040280100d387 */ /* 0x000fe20000100a00 */
[----:B------:R-:W-:Y:S02]  /*665d0*/  ISETP.LT.OR P5, PT, R30, 0x14a, !P2 ;  /* 0x0000014a1e00780c */ /* 0x000fe400057a1670 */
[----:B------:R-:W-:Y:S01]  /*665e0*/  LOP3.LUT R7, R7, 0xfdffffff, RZ, 0xc0, !PT ;  /* 0xfdffffff07077812 */ /* 0x000fe200078ec0ff */
[----:B------:R-:W3:Y:S10]  /*665f0*/  LDL.LU R2, [R1+0xcd4] ;  /* 0x000cd40001027983 */ /* 0x000ef40000300800 */
[----:B------:R-:W0:Y:S01]  /*66600*/  @!P5 LDC.64 R32, c[0x0][0x5c0] ;  /* 0x00017000ff20db82 */ /* 0x000e220000000a00 */
[----:B------:R-:W-:-:S02]  /*66610*/  @P5 LOP3.LUT R7, R7, 0x2000000, RZ, 0xfc, !PT ;  /* 0x0200000007075812 */ /* 0x000fc400078efcff */
[----:B0-----:R-:W-:-:S04]  /*66620*/  @!P5 IADD3 R38, P3, P4, R26, UR9, R32 ;  /* 0x000000091a26dc10 */ /* 0x001fc8000fc7e020 */
[----:B------:R-:W-:-:S05]  /*66630*/  @!P5 IADD3.X R39, R31, UR8, R33, P3, P4 ;  /* 0x000000081f27dc10 */ /* 0x000fca0009fe8421 */
[----:B------:R0:W-:Y:S01]  /*66640*/  @!P5 STL.64 [R1+0x38], R38 ;  /* 0x000038260100d387 */ /* 0x0001e20000100a00 */
        /* <DEDUP_REMOVED lines=33> */
[----:B------:R-:W-:Y:S02]  /*66860*/  IMAD.U32 R35, RZ, RZ, UR11 ;  /* 0x0000000bff237e24 */ /* 0x000fe4000f8e00ff */
[----:B------:R-:W-:Y:S01]  /*66870*/  IMAD.U32 R40, RZ, RZ, UR10 ;  /* 0x0000000aff287e24 */ /* 0x000fe2000f8e00ff */
[----:B------:R-:W3:Y:S01]  /*66880*/  LDL.LU R2, [R1+0xcdc] ;  /* 0x000cdc0001027983 */ /* 0x000ee20000300800 */
[----:B------:R-:W-:-:S05]  /*66890*/  F2FP.SATFINITE.E4M3.F32.PACK_AB_MERGE_C R23, RZ, R23, RZ ;  /* 0x00000017ff17723e */ /* 0x000fca00048070ff */
[----:B------:R1:W-:Y:S02]  /*668a0*/  @!P4 STG.E.U8 desc[UR34][R32.64+0xa8], R23 ;  /* 0x0000a8172000c986 */ /* 0x0003e4000c101122 */
[----:B-1----:R-:W-:Y:S01]  /*668b0*/  PRMT R23, RZ, 0x7610, R23 ;  /* 0x00007610ff177816 */ /* 0x002fe20000000017 */
[----:B------:R-:W1:Y:S05]  /*668c0*/  @!P1 LDC.64 R32, c[0x0][0x5c0] ;  /* 0x00017000ff209b82 */ /* 0x000e6a0000000a00 */
[----:B------:R-:W4:Y:S01]  /*668d0*/  @!P3 LDG.E.U8 R23, desc[UR34][R20.64+0xa9] ;  /* 0x0000a9221417b981 */ /* 0x000f22000c1e1100 */
        /* <DEDUP_REMOVED lines=17> */
[----:B------:R-:W-:Y:S04]  /*669f0*/  @!P1 STL.64 [R1+0x48], R42 ;  /* 0x0000482a01009387 */ /* 0x000fe80000100a00 */
[----:B------:R-:W4:Y:S01]  /*66a00*/  LDL.LU R8, [R1+0xce0] ;  /* 0x000ce00001087983 */ /* 0x000f220000300800 */
        /* <DEDUP_REMOVED lines=9> */
[----:B--2---:R-:W-:-:S04]  /*66aa0*/  LOP3.LUT R23, R23, 0xff, RZ, 0xc0, !PT ;  /* 0x000000ff17177812 */ /* 0x004fc800078ec0ff */
[----:B------:R-:W-:-:S05]  /*66ab0*/  F2FP.F16.E4M3.UNPACK_B R23, R23 ;  /* 0x00000017ff17723e */ /* 0x000fca00020006ff */
[----:B------:R-:W-:-:S05]  /*66ac0*/  HADD2.F32 R23, -RZ, R23.H0_H0 ;  /* 0x20000017ff177230 */ /* 0x000fca0000004100 */
[----:B------:R-:W-:-:S04]  /*66ad0*/  FMUL R23, R23, UR26 ;  /* 0x0000001a17177c20 */ /* 0x000fc80008400000 */
[----:B---3--:R-:W-:Y:S01]  /*66ae0*/  FFMA R23, R2, UR27, R23 ;  /* 0x0000001b02177c23 */ /* 0x008fe20008000017 */
[----:B------:R-:W-:Y:S02]  /*66af0*/  ISETP.LT.OR P5, PT, R30, 0x15a, !P2 ;  /* 0x0000015a1e00780c */ /* 0x000fe400057a1670 */
        /* <DEDUP_REMOVED lines=21> */
[----:B---3--:R-:W-:-:S04]  /*66c50*/  LOP3.LUT R23, R23, 0xff, RZ, 0xc0, !PT ;  /* 0x000000ff17177812 */ /* 0x008fc800078ec0ff */
[----:B------:R-:W-:-:S05]  /*66c60*/  F2FP.F16.E4M3.UNPACK_B R23, R23 ;  /* 0x00000017ff17723e */ /* 0x000fca00020006ff */
[----:B------:R-:W-:-:S05]  /*66c70*/  HADD2.F32 R23, -RZ, R23.H0_H0 ;  /* 0x20000017ff177230 */ /* 0x000fca0000004100 */
[----:B------:R-:W-:-:S04]  /*66c80*/  FMUL R23, R23, UR26 ;  /* 0x0000001a17177c20 */ /* 0x000fc80008400000 */
[----:B----4-:R-:W-:Y:S02]  /*66c90*/  FFMA R23, R8, UR27, R23 ;  /* 0x0000001b08177c23 */ /* 0x010fe40008000017 */
[----:B------:R-:W3:Y:S03]  /*66ca0*/  LDL.LU R8, [R1+0xce8] ;  /* 0x000ce80001087983 */ /* 0x000ee60000300800 */
        /* <DEDUP_REMOVED lines=10> */
[----:B----4-:R-:W-:Y:S02]  /*66d50*/  LOP3.LUT R23, R23, 0xff, RZ, 0xc0, !PT ;  /* 0x000000ff17177812 */ /* 0x010fe400078ec0ff */
[----:B------:R-:W-:-:S09]  /*66d60*/  ISETP.LT.OR P1, PT, R30, 0x162, !P2 ;  /* 0x000001621e00780c */ /* 0x000fd20005721670 */
[----:B------:R-:W0:Y:S01]  /*66d70*/  @!P3 LDC.64 R38, c[0x0][0x5c0] ;  /* 0x00017000ff26bb82 */ /* 0x000e220000000a00 */
[----:B------:R-:W-:-:S05]  /*66d80*/  F2FP.F16.E4M3.UNPACK_B R23, R23 ;  /* 0x00000017ff17723e */ /* 0x000fca00020006ff */
[----:B------:R-:W-:-:S05]  /*66d90*/  HADD2.F32 R23, -RZ, R23.H0_H0 ;  /* 0x20000017ff177230 */ /* 0x000fca0000004100 */
[----:B------:R-:W-:-:S04]  /*66da0*/  FMUL R23, R23, UR26 ;  /* 0x0000001a17177c20 */ /* 0x000fc80008400000 */
[----:B--2---:R-:W-:Y:S01]  /*66db0*/  FFMA R23, R2, UR27, R23 ;  /* 0x0000001b02177c23 */ /* 0x004fe20008000017 */
[----:B------:R-:W-:Y:S02]  /*66dc0*/  IMAD.U32 R35, RZ, RZ, UR11 ;  /* 0x0000000bff237e24 */ /* 0x000fe4000f8e00ff */
[----:B------:R-:W-:Y:S01]  /*66dd0*/  IMAD.U32 R40, RZ, RZ, UR10 ;  /* 0x0000000aff287e24 */ /* 0x000fe2000f8e00ff */
[----:B------:R-:W-:Y:S01]  /*66de0*/  LOP3.LUT R7, R7, 0xfff7ffff, RZ, 0xc0, !PT ;  /* 0xfff7ffff07077812 */ /* 0x000fe200078ec0ff */
[----:B------:R-:W2:Y:S01]  /*66df0*/  LDL.LU R2, [R1+0xcec] ;  /* 0x000cec0001027983 */ /* 0x000ea20000300800 */
[----:B------:R-:W-:-:S05]  /*66e00*/  F2FP.SATFINITE.E4M3.F32.PACK_AB_MERGE_C R23, RZ, R23, RZ ;  /* 0x00000017ff17723e */ /* 0x000fca00048070ff */
[----:B------:R1:W-:Y:S02]  /*66e10*/  @!P4 STG.E.U8 desc[UR34][R32.64+0xb0], R23 ;  /* 0x0000b0172000c986 */ /* 0x0003e4000c101122 */
[----:B-1----:R-:W-:Y:S01]  /*66e20*/  PRMT R23, RZ, 0x7610, R23 ;  /* 0x00007610ff177816 */ /* 0x002fe20000000017 */
[----:B------:R-:W1:Y:S05]  /*66e30*/  @!P1 LDC.64 R32, c[0x0][0x5c0] ;  /* 0x00017000ff209b82 */ /* 0x000e6a0000000a00 */
[----:B------:R-:W4:Y:S01]  /*66e40*/  @!P3 LDG.E.U8 R23, desc[UR34][R20.64+0xb1] ;  /* 0x0000b1221417b981 */ /* 0x000f22000c1e1100 */
[----:B------:R-:W-:-:S04]  /*66e50*/  @!P3 IADD3 R35, P5, P6, R35, UR13, R26 ;  /* 0x0000000d2323bc10 */ /* 0x000fc8000febe01a */
[----:B------:R-:W-:Y:S02]  /*66e60*/  @!P3 IADD3.X R40, R40, UR12, R31, P5, P6 ;  /* 0x0000000c2828bc10 */ /* 0x000fe4000afec41f */
[----:B------:R-:W-:Y:S02]  /*66e70*/  @P1 LOP3.LUT R7, R7, 0x80000, RZ, 0xfc, !PT ;  /* 0x0008000007071812 */ /* 0x000fe400078efcff */
[----:B0-----:R-:W-:Y:S02]  /*66e80*/  @!P3 IADD3 R38, P4, R35, R38, RZ ;  /* 0x000000262326b210 */ /* 0x001fe40007f9e0ff */
[----:B-1----:R-:W-:-:S04]  /*66e90*/  @!P1 IADD3 R42, P5, P6, R26, UR9, R32 ;  /* 0x000000091a2a9c10 */ /* 0x002fc8000febe020 */
[----:B------:R-:W-:-:S05]  /*66ea0*/  @!P1 IADD3.X R43, R31, UR8, R33, P5, P6 ;  /* 0x000000081f2b9c10 */ /* 0x000fca000afec421 */
[----:B------:R-:W-:Y:S01]  /*66eb0*/  @!P1 STL.64 [R1+0x68], R42 ;  /* 0x0000682a01009387 */ /* 0x000fe20000100a00 */
[----:B------:R-:W-:Y:S01]  /*66ec0*/  LOP3.LUT P1, RZ, R22, 0x20000, RZ, 0xc0, !PT ;  /* 0x0002000016ff7812 */ /* 0x000fe2000782c0ff */
[----:B------:R-:W-:-:S03]  /*66ed0*/  @!P3 IMAD.X R39, R40, 0x1, R39, P4 ;  /* 0x000000012827b824 */ /* 0x000fc600020e0627 */
[----:B------:R-:W-:Y:S02]  /*66ee0*/  ISETP.LT.OR P6, PT, R30, 0xb9, !P1 ;  /* 0x000000b91e00780c */ /* 0x000fe40004fc1670 */
[----:B----4-:R-:W-:-:S04]  /*66ef0*/  LOP3.LUT R23, R23, 0xff, RZ, 0xc0, !PT ;  /* 0x000000ff17177812 */ /* 0x010fc800078ec0ff */
[----:B------:R-:W-:-:S05]  /*66f00*/  F2FP.F16.E4M3.UNPACK_B R23, R23 ;  /* 0x00000017ff17723e */ /* 0x000fca00020006ff */
[----:B------:R-:W-:-:S05]  /*66f10*/  HADD2.F32 R23, -RZ, R23.H0_H0 ;  /* 0x20000017ff177230 */ /* 0x000fca0000004100 */
[----:B------:R-:W-:-:S04]  /*66f20*/  FMUL R23, R23, UR26 ;  /* 0x0000001a17177c20 */ /* 0x000fc80008400000 */
[----:B---3--:R-:W-:Y:S02]  /*66f30*/  FFMA R23, R8, UR27, R23 ;  /* 0x0000001b08177c23 */ /* 0x008fe40008000017 */
[----:B------:R-:W3:Y:S03]  /*66f40*/  LDL.LU R8, [R1+0xcf0] ;  /* 0x000cf00001087983 */ /* 0x000ee60000300800 */
[----:B------:R-:W-:-:S05]  /*66f50*/  F2FP.SATFINITE.E4M3.F32.PACK_AB_MERGE_C R23, RZ, R23, RZ ;  /* 0x00000017ff17723e */ /* 0x000fca00048070ff */
[----:B------:R0:W-:Y:S02]  /*66f60*/  @!P3 STG.E.U8 desc[UR34][R38.64+0xb1], R23 ;  /* 0x0000b1172600b986 */ /* 0x0001e4000c101122 */
[----:B0-----:R-:W-:-:S06]  /*66f70*/  PRMT R23, RZ, 0x7610, R23 ;  /* 0x00007610ff177816 */ /* 0x001fcc0000000017 */
[----:B------:R-:W4:Y:S01]  /*66f80*/  @!P6 LDG.E.U8 R23, desc[UR34][R18.64+0xb8] ;  /* 0x0000b8221217e981 */ /* 0x000f22000c1e1100 */
[----:B------:R-:W-:-:S13]  /*66f90*/  ISETP.LT.OR P5, PT, R30, 0x169, !P2 ;  /* 0x000001691e00780c */ /* 0x000fda00057a1670 */
[----:B------:R-:W0:Y:S01]  /*66fa0*/  @!P5 LDC.64 R32, c[0x0][0x5c0] ;  /* 0x00017000ff20db82 */ /* 0x000e220000000a00 */
[----:B------:R-:W-:-:S04]  /*66fb0*/  LOP3.LUT R7, R7, 0xfffbffff, RZ, 0xc0, !PT ;  /* 0xfffbffff07077812 */ /* 0x000fc800078ec0ff */
[----:B------:R-:W-:Y:S02]  /*66fc0*/  @P5 LOP3.LUT R7, R7, 0x40000, RZ, 0xfc, !PT ;  /* 0x0004000007075812 */ /* 0x000fe400078efcff */
[----:B0-----:R-:W-:-:S04]  /*66fd0*/  @!P5 IADD3 R40, P3, P4, R26, UR9, R32 ;  /* 0x000000091a28dc10 */ /* 0x001fc8000fc7e020 */
[----:B------:R-:W-:Y:S02]  /*66fe0*/  @!P5 IADD3.X R41, R31, UR8, R33, P3, P4 ;  /* 0x000000081f29dc10 */ /* 0x000fe40009fe8421 */
[----:B----4-:R-:W-:-:S04]  /*66ff0*/  LOP3.LUT R23, R23, 0xff, RZ, 0xc0, !PT ;  /* 0x000000ff17177812 */ /* 0x010fc800078ec0ff */
[----:B------:R-:W-:-:S05]  /*67000*/  F2FP.F16.E4M3.UNPACK_B R23, R23 ;  /* 0x00000017ff17723e */ /* 0x000fca00020006ff */
[----:B------:R-:W-:-:S05]  /*67010*/  HADD2.F32 R23, -RZ, R23.H0_H0 ;  /* 0x20000017ff177230 */ /* 0x000fca0000004100 */
[----:B------:R-:W-:-:S04]  /*67020*/  FMUL R23, R23, UR26 ;  /* 0x0000001a17177c20 */ /* 0x000fc80008400000 */
[----:B--2---:R-:W-:-:S05]  /*67030*/  FFMA R23, R2, UR27, R23 ;  /* 0x0000001b02177c23 */ /* 0x004fca0008000017 */
[----:B------:R-:W-:-:S05]  /*67040*/  F2FP.SATFINITE.E4M3.F32.PACK_AB_MERGE_C R23, RZ, R23, RZ ;  /* 0x00000017ff17723e */ /* 0x000fca00048070ff */
[----:B------:R0:W-:Y:S01]  /*67050*/  @!P6 STG.E.U8 desc[UR34][R134.64+0xb8], R23 ;  /* 0x0000b8178600e986 */ /* 0x0001e2000c101122 */
[----:B------:R-:W-:Y:S02]  /*67060*/  ISETP.LT.OR P6, PT, R30, 0xba, !P1 ;  /* 0x000000ba1e00780c */ /* 0x000fe40004fc1670 */
[----:B0-----:R-:W-:-:S11]  /*67070*/  PRMT R23, RZ, 0x7610, R23 ;  /* 0x00007610ff177816 */ /* 0x001fd60000000017 */
[----:B------:R-:W2:Y:S04]  /*67080*/  @!P6 LDG.E.U8 R23, desc[UR34][R18.64+0xb9] ;  /* 0x0000b9221217e981 */ /* 0x000ea8000c1e1100 */
[----:B------:R-:W-:Y:S01]  /*67090*/  @!P5 STL.64 [R1+0x88], R40 ;  /* 0x000088280100d387 */ /* 0x000fe20000100a00 */
[----:B------:R-:W-:Y:S02]  /*670a0*/  ISETP.LT.OR P5, PT, R30, 0x16a, !P2 ;  /* 0x0000016a1e00780c */ /* 0x000fe400057a1670 */
[----:B------:R-:W-:Y:S01]  /*670b0*/  LOP3.LUT R7, R7, 0xfffdffff, RZ, 0xc0, !PT ;  /* 0xfffdffff07077812 */ /* 0x000fe200078ec0ff */
[----:B------:R-:W4:Y:S10]  /*670c0*/  LDL.LU R2, [R1+0xcf4] ;  /* 0x000cf40001027983 */ /* 0x000f340000300800 */
        /* <DEDUP_REMOVED lines=12> */
[----:B------:R-:W-:Y:S04]  /*67190*/  STL [R1+0x1584], R18 ;  /* 0x0015841201007387 */ /* 0x000fe80000100800 */
[----:B------:R-:W-:Y:S01]  /*671a0*/  @!P5 STL.64 [R1+0xc0], R38 ;  /* 0x0000c0260100d387 */ /* 0x000fe20000100a00 */
[----:B------:R-:W-:Y:S01]  /*671b0*/  IMAD.U32 R35, RZ, RZ, UR10 ;  /* 0x0000000aff237e24 */ /* 0x000fe2000f8e00ff */
        /* <DEDUP_REMOVED lines=16> */
[----:B------:R-:W-:Y:S04]  /*672c0*/  STL [R1+0x1580], R19 ;  /* 0x0015801301007387 */ /* 0x000fe80000100800 */
[----:B------:R-:W3:Y:S01]  /*672d0*/  LDL.LU R8, [R1+0xcf8] ;  /* 0x000cf80001087983 */ /* 0x000ee20000300800 */
[----:B--2---:R-:W-:-:S04]  /*672e0*/  LOP3.LUT R23, R23, 0xff, RZ, 0xc0, !PT ;  /* 0x000000ff17177812 */ /* 0x004fc800078ec0ff */
[----:B------:R-:W-:-:S05]  /*672f0*/  F2FP.F16.E4M3.UNPACK_B R23, R23 ;  /* 0x00000017ff17723e */ /* 0x000fca00020006ff */
[----:B------:R-:W-:-:S05]  /*67300*/  HADD2.F32 R23, -RZ, R23.H0_H0 ;  /* 0x20000017ff177230 */ /* 0x000fca0000004100 */
[----:B------:R-:W-:-:S04]  /*67310*/  FMUL R23, R23, UR26 ;  /* 0x0000001a17177c20 */ /* 0x000fc80008400000 */
[----:B----4-:R-:W-:Y:S02]  /*67320*/  FFMA R23, R2, UR27, R23 ;  /* 0x0000001b02177c23 */ /* 0x010fe40008000017 */
[----:B------:R-:W2:Y:S04]  /*67330*/  LDL.LU R2, [R1+0xcfc] ;  /* 0x000cfc0001027983 */ /* 0x000ea80000300800 */
[----:B------:R-:W4:Y:S01]  /*67340*/  LDL.64 R42, [R1+0x98] ;  /* 0x00009800012a7983 */ /* 0x000f220000100a00 */
[----:B------:R-:W-:-:S05]  /*67350*/  F2FP.SATFINITE.E4M3.F32.PACK_AB_MERGE_C R23, RZ, R23, RZ ;  /* 0x00000017ff17723e */ /* 0x000fca00048070ff */
[----:B------:R0:W-:Y:S02]  /*67360*/  @!P3 STG.E.U8 desc[UR34][R32.64+0xb8], R23 ;  /* 0x0000b8172000b986 */ /* 0x0001e4000c101122 */
[----:B0-----:R-:W-:Y:S01]  /*67370*/  PRMT R23, RZ, 0x7610, R23 ;  /* 0x00007610ff177816 */ /* 0x001fe20000000017 */
[----:B------:R-:W0:Y:S05]  /*67380*/  @!P4 LDC.64 R32, c[0x0][0x5c0] ;  /* 0x00017000ff20cb82 */ /* 0x000e2a0000000a00 */
[----:B------:R-:W3:Y:S01]  /*67390*/  @!P4 LDG.E.U8 R23, desc[UR34][R20.64+0xb9] ;  /* 0x0000b9221417c981 */ /* 0x000ee2000c1e1100 */
[----:B------:R-:W-:Y:S02]  /*673a0*/  IMAD.U32 R35, RZ, RZ, UR11 ;  /* 0x0000000bff237e24 */ /* 0x000fe4000f8e00ff */
[----:B------:R-:W-:-:S03]  /*673b0*/  IMAD.U32 R38, RZ, RZ, UR10 ;  /* 0x0000000aff267e24 */ /* 0x000fc6000f8e00ff */
[----:B------:R-:W-:-:S04]  /*673c0*/  @!P4 IADD3 R35, P5, P6, R35, UR13, R26 ;  /* 0x0000000d2323cc10 */ /* 0x000fc8000febe01a */
[----:B------:R-:W-:Y:S02]  /*673d0*/  @!P4 IADD3.X R38, R38, UR12, R31, P5, P6 ;  /* 0x0000000c2626cc10 */ /* 0x000fe4000afec41f */
[----:B0-----:R-:W-:-:S05]  /*673e0*/  @!P4 IADD3 R32, P3, R35, R32, RZ ;  /* 0x000000202320c210 */ /* 0x001fca0007f7e0ff */
[----:B------:R-:W-:Y:S01]  /*673f0*/  @!P4 IMAD.X R33, R38, 0x1, R33, P3 ;  /* 0x000000012621c824 */ /* 0x000fe200018e0621 */
[----:B------:R-:W-:Y:S02]  /*67400*/  ISETP.GE.AND P3, PT, R11, 0x181, PT ;  /* 0x000001810b00780c */ /* 0x000fe40003f66270 */
[----:B---3--:R-:W-:-:S04]  /*67410*/  LOP3.LUT R23, R23, 0xff, RZ, 0xc0, !PT ;  /* 0x000000ff17177812 */ /* 0x008fc800078ec0ff */
[----:B------:R-:W-:-:S05]  /*67420*/  F2FP.F16.E4M3.UNPACK_B R23, R23 ;  /* 0x00000017ff17723e */ /* 0x000fca00020006ff */
[----:B------:R-:W-:-:S05]  /*67430*/  HADD2.F32 R23, -RZ, R23.H0_H0 ;  /* 0x20000017ff177230 */ /* 0x000fca0000004100 */
[----:B------:R-:W-:-:S04]  /*67440*/  FMUL R23, R23, UR26 ;  /* 0x0000001a17177c20 */ /* 0x000fc80008400000 */
[----:B------:R-:W-:-:S05]  /*67450*/  FFMA R23, R8, UR27, R23 ;  /* 0x0000001b08177c23 */ /* 0x000fca0008000017 */
[----:B------:R-:W-:-:S05]  /*67460*/  F2FP.SATFINITE.E4M3.F32.PACK_AB_MERGE_C R23, RZ, R23, RZ ;  /* 0x00000017ff17723e */ /* 0x000fca00048070ff */
[----:B------:R0:W-:Y:S01]  /*67470*/  @!P4 STG.E.U8 desc[UR34][R32.64+0xb9], R23 ;  /* 0x0000b9172000c986 */ /* 0x0001e2000c101122 */
[----:B------:R-:W-:-:S13]  /*67480*/  ISETP.LT.OR P4, PT, R30, 0x1, !P3 ;  /* 0x000000011e00780c */ /* 0x000fda0005f81670 */
[----:B0-----:R-:W0:Y:S01]  /*67490*/  @!P4 LDC.64 R32, c[0x0][0x5c0] ;  /* 0x00017000ff20cb82 */ /* 0x001e220000000a00 */
[----:B------:R-:W-:Y:S02]  /*674a0*/  @!P4 IMAD.MOV.U32 R38, RZ, RZ, R26 ;  /* 0x000000ffff26c224 */ /* 0x000fe400078e001a */
[----:B------:R-:W-:Y:S02]  /*674b0*/  @!P4 IMAD.MOV.U32 R39, RZ, RZ, R31 ;  /* 0x000000ffff27c224 */ /* 0x000fe400078e001f */
[----:B------:R-:W-:-:S04]  /*674c0*/  @!P4 IMAD.WIDE.U32 R38, R24, 0x180, R38 ;  /* 0x000001801826c825 */ /* 0x000fc800078e0026 */
[----:B------:R-:W-:Y:S01]  /*674d0*/  @!P4 IMAD R23, R25, 0x180, RZ ;  /* 0x000001801917c824 */ /* 0x000fe200078e02ff */
[----:B0-----:R-:W-:-:S04]  /*674e0*/  @!P4 IADD3 R38, P5, R38, R32, RZ ;  /* 0x000000202626c210 */ /* 0x001fc80007fbe0ff */
[----:B------:R-:W-:Y:S02]  /*674f0*/  @!P4 IADD3.X R39, R33, R39, R23, P5, !PT ;  /* 0x000000272127c210 */ /* 0x000fe40002ffe417 */
[----:B------:R-:W-:-:S05]  /*67500*/  IADD3 R32, P5, R34, 0x180, RZ ;  /* 0x0000018022207810 */ /* 0x000fca0007fbe0ff */
[----:B----4-:R-:W-:-:S04]  /*67510*/  IMAD.X R23, RZ, RZ, R43, P5 ;  /* 0x000000ffff177224 */ /* 0x010fc800028e062b */
[----:B------:R-:W-:-:S04]  /*67520*/  IMAD R23, R23, UR14, RZ ;  /* 0x0000000e17177c24 */ /* 0x000fc8000f8e02ff */
[C---:B------:R-:W-:Y:S02]  /*67530*/  IMAD R23, R32.reuse, UR15, R23 ;  /* 0x0000000f20177c24 */ /* 0x040fe4000f8e0217 */
[----:B------:R-:W-:-:S03]  /*67540*/  IMAD.WIDE.U32 R32, R32, UR14, R36 ;  /* 0x0000000e20207c25 */ /* 0x000fc6000f8e0024 */
[----:B------:R-:W-:-:S04]  /*67550*/  IADD3 R32, P5, R32, UR16, RZ ;  /* 0x0000001020207c10 */ /* 0x000fc8000ffbe0ff */
[--C-:B------:R-:W-:Y:S02]  /*67560*/  IADD3.X R33, R33, UR17, R23.reuse, P5, !PT ;  /* 0x0000001121217c10 */ /* 0x100fe4000affe417 */
[----:B------:R-:W-:-:S06]  /*67570*/  PRMT R23, RZ, 0x7610, R23 ;  /* 0x00007610ff177816 */ /* 0x000fcc0000000017 */
[----:B------:R-:W3:Y:S04]  /*67580*/  @!P4 LDG.E.U8 R23, desc[UR34][R32.64] ;  /* 0x000000222017c981 */ /* 0x000ee8000c1e1100 */
[----:B------:R-:W-:Y:S04]  /*67590*/  STL.64 [R1+0x1578], R20 ;  /* 0x0015781401007387 */ /* 0x000fe80000100a00 */
[----:B------:R-:W4:Y:S01]  /*675a0*/  LDL.LU R8, [R1+0xd00] ;  /* 0x000d000001087983 */ /* 0x000f220000300800 */
        /* <DEDUP_REMOVED lines=16> */
[--C-:B------:R-:W-:Y:S02]  /*676b0*/  @!P4 IADD3.X R41, R39, R41, R23.reuse, P5, !PT ;  /* 0x000000292729c210 */ /* 0x100fe40002ffe417 */
[----:B------:R-:W-:-:S06]  /*676c0*/  PRMT R23, RZ, 0x7610, R23 ;  /* 0x00007610ff177816 */ /* 0x000fcc0000000017 */
[----:B------:R-:W2:Y:S01]  /*676d0*/  @!P4 LDG.E.U8 R23, desc[UR34][R32.64+0x1] ;  /* 0x000001222017c981 */ /* 0x000ea2000c1e1100 */
        /* <DEDUP_REMOVED lines=11> */
[----:B------:R-:W-:-:S04]  /*67790*/  LOP3.LUT R7, R7, 0xffff7fff, RZ, 0xc0, !PT ;  /* 0xffff7fff07077812 */ /* 0x000fc800078ec0ff */
[----:B------:R-:W-:-:S04]  /*677a0*/  @P0 LOP3.LUT R7, R7, 0x8000, RZ, 0xfc, !PT ;  /* 0x0000800007070812 */ /* 0x000fc800078efcff */
[----:B------:R-:W-:Y:S01]  /*677b0*/  LOP3.LUT R7, R7, 0xffffbfff, RZ, 0xc0, !PT ;  /* 0xffffbfff07077812 */ /* 0x000fe200078ec0ff */
[----:B------:R-:W-:Y:S04]  /*677c0*/  STL [R1+0x159c], R132 ;  /* 0x00159c8401007387 */ /* 0x000fe80000100800 */
[----:B------:R-:W-:Y:S01]  /*677d0*/  STL [R1+0x1598], R133 ;  /* 0x0015988501007387 */ /* 0x000fe20000100800 */
[----:B------:R-:W-:-:S04]  /*677e0*/  @P2 LOP3.LUT R7, R7, 0x4000, RZ, 0xfc, !PT ;  /* 0x0000400007072812 */ /* 0x000fc800078efcff */
[----:B------:R-:W-:-:S04]  /*677f0*/  LOP3.LUT R7, R7, 0xffffdfff, RZ, 0xc0, !PT ;  /* 0xffffdfff07077812 */ /* 0x000fc800078ec0ff */
[----:B------:R-:W-:Y:S02]  /*67800*/  @P6 LOP3.LUT R7, R7, 0x2000, RZ, 0xfc, !PT ;  /* 0x0000200007076812 */ /* 0x000fe400078efcff */
[----:B------:R-:W-:Y:S02]  /*67810*/  LOP3.LUT P0, RZ, R4, 0x200000, RZ, 0xc0, !PT ;  /* 0x0020000004ff7812 */ /* 0x000fe4000780c0ff */
[----:B--2---:R-:W-:-:S04]  /*67820*/  LOP3.LUT R23, R23, 0xff, RZ, 0xc0, !PT ;  /* 0x000000ff17177812 */ /* 0x004fc800078ec0ff */
[----:B------:R-:W-:-:S05]  /*67830*/  F2FP.F16.E4M3.UNPACK_B R23, R23 ;  /* 0x00000017ff17723e */ /* 0x000fca00020006ff */
[----:B------:R-:W-:-:S05]  /*67840*/  HADD2.F32 R23, -RZ, R23.H0_H0 ;  /* 0x20000017ff177230 */ /* 0x000fca0000004100 */
[----:B------:R-:W-:-:S04]  /*67850*/  FMUL R23, R23, UR26 ;  /* 0x0000001a17177c20 */ /* 0x000fc80008400000 */
[----:B----4-:R-:W-:Y:S02]  /*67860*/  FFMA R23, R8, UR27, R23 ;  /* 0x0000001b08177c23 */ /* 0x010fe40008000017 */
[----:B------:R-:W2:Y:S04]  /*67870*/  LDL.LU R8, [R1+0xd04] ;  /* 0x000d040001087983 */ /* 0x000ea80000300800 */
[----:B------:R-:W3:Y:S01]  /*67880*/  LDL.64 R54, [R1+0xa8] ;  /* 0x0000a80001367983 */ /* 0x000ee20000100a00 */
[----:B------:R-:W-:-:S05]  /*67890*/  F2FP.SATFINITE.E4M3.F32.PACK_AB_MERGE_C R23, RZ, R23, RZ ;  /* 0x00000017ff17723e */ /* 0x000fca00048070ff */
[----:B------:R1:W-:Y:S01]  /*678a0*/  @!P4 STG.E.U8 desc[UR34][R40.64+0x1], R23 ;  /* 0x000001172800c986 */ /* 0x0003e2000c101122 */
[----:B0-----:R-:W-:-:S03]  /*678b0*/  @!P6 IADD3 R18, P4, P5, R26, UR9, R38 ;  /* 0x000000091a12ec10 */ /* 0x001fc6000fd9e026 */
[----:B------:R-:W-:Y:S01]  /*678c0*/  STL [R1+0x1594], R136 ;  /* 0x0015948801007387 */ /* 0x000fe20000100800 */
[----:B------:R-:W-:-:S03]  /*678d0*/  @!P6 IADD3.X R19, R31, UR8, R39, P4, P5 ;  /* 0x000000081f13ec10 */ /* 0x000fc6000a7ea427 */
[----:B------:R-:W-:Y:S04]  /*678e0*/  STL [R1+0x1590], R137 ;  /* 0x0015908901007387 */ /* 0x000fe80000100800 */
[----:B------:R-:W4:Y:S04]  /*678f0*/  LDL.LU R2, [R1+0xd08] ;  /* 0x000d080001027983 */ /* 0x000f280000300800 */
[----:B------:R-:W-:Y:S01]  /*67900*/  @!P6 STL.64 [R1+0x70], R18 ;  /* 0x000070120100e387 */ /* 0x000fe20000100a00 */
[----:B------:R-:W-:Y:S02]  /*67910*/  ISETP.LT.OR P6, PT, R30, 0xc1, !P1 ;  /* 0x000000c11e00780c */ /* 0x000fe40004fc1670 */
[----:B-1----:R-:W-:-:S11]  /*67920*/  IADD3 R23, P4, R34, 0x188, RZ ;  /* 0x0000018822177810 */ /* 0x002fd60007f9e0ff */
[----:B------:R-:W0:Y:S01]  /*67930*/  @!P6 LDC.64 R34, c[0x0][0x5c0] ;  /* 0x00017000ff22eb82 */ /* 0x000e220000000a00 */
[----:B------:R-:W-:Y:S02]  /*67940*/  IMAD.X R38, RZ, RZ, R43, P4 ;  /* 0x000000ffff267224 */ /* 0x000fe400020e062b */
[----:B------:R-:W-:Y:S01]  /*67950*/  IMAD.WIDE.U32 R36, R23, UR14, R36 ;  /* 0x0000000e17247c25 */ /* 0x000fe2000f8e0024 */
[----:B------:R-:W-:Y:S01]  /*67960*/  LOP3.LUT P2, RZ, R4, 0x100000, RZ, 0xc0, !PT ;  /* 0x0010000004ff7812 */ /* 0x000fe2000784c0ff */
[----:B------:R-:W4:Y:S01]  /*67970*/  LDL.64 R42, [R1+0xb8] ;  /* 0x0000b800012a7983 */ /* 0x000f220000100a00 */
[----:B0-----:R-:W-:Y:S01]  /*67980*/  @!P6 IADD3 R20, P4, P5, R26, UR13, R34 ;  /* 0x0000000d1a14ec10 */ /* 0x001fe2000fd9e022 */
[----:B------:R-:W-:-:S03]  /*67990*/  IMAD R34, R38, UR14, RZ ;  /* 0x0000000e26227c24 */ /* 0x000fc6000f8e02ff */
[----:B------:R-:W-:Y:S01]  /*679a0*/  @!P6 IADD3.X R21, R31, UR12, R35, P4, P5 ;  /* 0x0000000c1f15ec10 */ /* 0x000fe2000a7ea423 */
[----:B------:R-:W-:Y:S01]  /*679b0*/  IMAD R23, R23, UR15, R34 ;  /* 0x0000000f17177c24 */ /* 0x000fe2000f8e0222 */
[----:B------:R-:W-:-:S04]  /*679c0*/  IADD3 R34, P4, R36, UR16, RZ ;  /* 0x0000001024227c10 */ /* 0x000fc8000ff9e0ff */
[--C-:B------:R-:W-:Y:S02]  /*679d0*/  IADD3.X R35, R37, UR17, R23.reuse, P4, !PT ;  /* 0x0000001125237c10 */ /* 0x100fe4000a7fe417 */
[----:B------:R-:W-:-:S06]  /*679e0*/  PRMT R23, RZ, 0x7610, R23 ;  /* 0x00007610ff177816 */ /* 0x000fcc0000000017 */
[----:B------:R-:W2:Y:S01]  /*679f0*/  @!P0 LDG.E.U8 R23, desc[UR34][R34.64] ;  /* 0x0000002222178981 */ /* 0x000ea2000c1e1100 */
        /* <DEDUP_REMOVED lines=8> */
[----:B---3--:R1:W-:Y:S02]  /*67a80*/  @!P0 STG.E.U8 desc[UR34][R54.64], R23 ;  /* 0x0000001736008986 */ /* 0x0083e4000c101122 */
[----:B-1----:R-:W-:-:S06]  /*67a90*/  PRMT R23, RZ, 0x7610, R23 ;  /* 0x00007610ff177816 */ /* 0x002fcc0000000017 */
[----:B------:R-:W2:Y:S01]  /*67aa0*/  @!P2 LDG.E.U8 R23, desc[UR34][R34.64+0x1] ;  /* 0x000001222217a981 */ /* 0x000ea2000c1e1100 */
[----:B0-----:R-:W-:-:S04]  /*67ab0*/  @!P6 IADD3 R18, P4, P5, R26, UR13, R36 ;  /* 0x0000000d1a12ec10 */ /* 0x001fc8000fd9e024 */
[----:B------:R-:W-:Y:S02]  /*67ac0*/  @!P6 IADD3.X R19, R31, UR12, R37, P4, P5 ;  /* 0x0000000c1f13ec10 */ /* 0x000fe4000a7ea425 */
[----:B------:R-:W-:-:S13]  /*67ad0*/  ISETP.LT.OR P4, PT, R30, 0x9, !P3 ;  /* 0x000000091e00780c */ /* 0x000fda0005f81670 */
[----:B------:R-:W0:Y:S01]  /*67ae0*/  @!P4 LDC.64 R36, c[0x0][0x5c0] ;  /* 0x00017000ff24cb82 */ /* 0x000e220000000a00 */
[----:B------:R-:W-:Y:S02]  /*67af0*/  @!P4 IMAD.MOV.U32 R38, RZ, RZ, R26 ;  /* 0x000000ffff26c224 */ /* 0x000fe400078e001a */
[----:B------:R-:W-:Y:S02]  /*67b00*/  @!P4 IMAD.MOV.U32 R39, RZ, RZ, R31 ;  /* 0x000000ffff27c224 */ /* 0x000fe400078e001f */
[----:B------:R-:W-:-:S03]  /*67b10*/  @!P4 IMAD.WIDE.U32 R38, R24, 0x180, R38 ;  /* 0x000001801826c825 */ /* 0x000fc600078e0026 */
[----:B0-----:R-:W-:Y:S01]  /*67b20*/  @!P4 IADD3 R38, P5, R38, R36, RZ ;  /* 0x000000242626c210 */ /* 0x001fe20007fbe0ff */
        /* <DEDUP_REMOVED lines=10> */
[----:B0-----:R-:W-:-:S05]  /*67bd0*/  @!P4 IMAD R23, R25, 0x180, RZ ;  /* 0x000001801917c824 */ /* 0x001fca00078e02ff */
[--C-:B------:R-:W-:Y:S02]  /*67be0*/  @!P4 IADD3.X R39, R37, R39, R23.reuse, P5, !PT ;  /* 0x000000272527c210 */ /* 0x100fe40002ffe417 */
[----:B------:R-:W-:-:S06]  /*67bf0*/  PRMT R23, RZ, 0x7610, R23 ;  /* 0x00007610ff177816 */ /* 0x000fcc0000000017 */
[----:B------:R-:W2:Y:S01]  /*67c00*/  @!P4 LDG.E.U8 R23, desc[UR34][R32.64+0x8] ;  /* 0x000008222017c981 */ /* 0x000ea2000c1e1100 */
[----:B------:R-:W-:-:S13]  /*67c10*/  ISETP.LT.OR P0, PT, R30, 0xc9, !P1 ;  /* 0x000000c91e00780c */ /* 0x000fda0004f01670 */
[----:B------:R-:W0:Y:S01]  /*67c20*/  @!P0 LDC.64 R36, c[0x0][0x5c0] ;  /* 0x00017000ff248b82 */ /* 0x000e220000000a00 */
[----:B------:R0:W-:Y:S04]  /*67c30*/  @!P6 STL.64 [R1+0x98], R18 ;  /* 0x000098120100e387 */ /* 0x0001e80000100a00 */
[----:B------:R-:W4:Y:S01]  /*67c40*/  LDL.LU R69, [R1+0xd10] ;  /* 0x000d100001457983 */ /* 0x000f220000300800 */
        /* <DEDUP_REMOVED lines=18> */
[----:B------:R-:W2:Y:S04]  /*67d70*/  @!P4 LDG.E.U8 R23, desc[UR34][R32.64+0x9] ;  /* 0x000009222017c981 */ /* 0x000ea8000c1e1100 */
[----:B------:R0:W-:Y:S01]  /*67d80*/  @!P0 STL.64 [R1+0xb8], R18 ;  /* 0x0000b81201008387 */ /* 0x0001e20000100a00 */
[----:B------:R-:W-:Y:S02]  /*67d90*/  LOP3.LUT P0, RZ, R3, 0x1000, RZ, 0xc0, !PT ;  /* 0x0000100003ff7812 */ /* 0x000fe4000780c0ff */
[----:B------:R-:W-:Y:S01]  /*67da0*/  LOP3.LUT R22, R22, 0xfffeffff, RZ, 0xc0, !PT ;  /* 0xfffeffff16167812 */ /* 0x000fe200078ec0ff */
[----:B------:R-:W3:Y:S04]  /*67db0*/  LDL.LU R8, [R1+0xd14] ;  /* 0x000d140001087983 */ /* 0x000ee80000300800 */
[----:B------:R-:W3:Y:S04]  /*67dc0*/  LDL.64 R54, [R1+0xe0] ;  /* 0x0000e00001367983 */ /* 0x000ee80000100a00 */
[----:B------:R-:W3:Y:S04]  /*67dd0*/  LDL.LU R2, [R1+0xd18] ;  /* 0x000d180001027983 */ /* 0x000ee80000300800 */
[----:B------:R-:W3:Y:S01]  /*67de0*/  LDL.64 R42, [R1+0xe8] ;  /* 0x0000e800012a7983 */ /* 0x000ee20000100a00 */
[----:B------:R-:W-:-:S02]  /*67df0*/  @P0 LOP3.LUT R22, R22, 0x10000, RZ, 0xfc, !PT ;  /* 0x0001000016160812 */ /* 0x000fc400078efcff */
[----:B------:R-:W-:-:S13]  /*67e00*/  ISETP.LT.OR P0, PT, R30, 0xca, !P1 ;  /* 0x000000ca1e00780c */ /* 0x000fda0004f01670 */
[----:B------:R-:W0:Y:S02]  /*67e10*/  @!P0 LDC.64 R36, c[0x0][0x5c0] ;  /* 0x00017000ff248b82 */ /* 0x000e240000000a00 */
[----:B0-----:R-:W-:-:S04]  /*67e20*/  @!P0 IADD3 R18, P5, P6, R26, UR13, R36 ;  /* 0x0000000d1a128c10 */ /* 0x001fc8000febe024 */
[----:B------:R-:W-:-:S05]  /*67e30*/  @!P0 IADD3.X R19, R31, UR12, R37, P5, P6 ;  /* 0x0000000c1f138c10 */ /* 0x000fca000afec425 */
[----:B------:R-:W-:Y:S01]  /*67e40*/  @!P0 STL.64 [R1+0xa8], R18 ;  /* 0x0000a81201008387 */ /* 0x000fe20000100a00 */
[----:B------:R-:W-:Y:S02]  /*67e50*/  LOP3.LUT P0, RZ, R22, 0x10000, RZ, 0xc0, !PT ;  /* 0x0001000016ff7812 */ /* 0x000fe4000780c0ff */
[----:B--2---:R-:W-:-:S04]  /*67e60*/  LOP3.LUT R23, R23, 0xff, RZ, 0xc0, !PT ;  /* 0x000000ff17177812 */ /* 0x004fc800078ec0ff */
[----:B------:R-:W-:-:S05]  /*67e70*/  F2FP.F16.E4M3.UNPACK_B R23, R23 ;  /* 0x00000017ff17723e */ /* 0x000fca00020006ff */
[----:B------:R-:W-:-:S05]  /*67e80*/  HADD2.F32 R23, -RZ, R23.H0_H0 ;  /* 0x20000017ff177230 */ /* 0x000fca0000004100 */
[----:B------:R-:W-:-:S04]  /*67e90*/  FMUL R23, R23, UR26 ;  /* 0x0000001a17177c20 */ /* 0x000fc80008400000 */
[----:B----4-:R-:W-:-:S05]  /*67ea0*/  FFMA R23, R69, UR27, R23 ;  /* 0x0000001b45177c23 */ /* 0x010fca0008000017 */
[----:B------:R-:W-:-:S05]  /*67eb0*/  F2FP.SATFINITE.E4M3.F32.PACK_AB_MERGE_C R23, RZ, R23, RZ ;  /* 0x00000017ff17723e */ /* 0x000fca00048070ff */
[----:B------:R0:W-:Y:S02]  /*67ec0*/  @!P4 STG.E.U8 desc[UR34][R38.64+0x9], R23 ;  /* 0x000009172600c986 */ /* 0x0001e4000c101122 */
[----:B0-----:R-:W-:-:S06]  /*67ed0*/  PRMT R23, RZ, 0x7610, R23 ;  /* 0x00007610ff177816 */ /* 0x001fcc0000000017 */
[----:B------:R-:W2:Y:S01]  /*67ee0*/  @!P0 LDG.E.U8 R23, desc[UR34][R34.64+0x8] ;  /* 0x0000082222178981 */ /* 0x000ea2000c1e1100 */
        /* <DEDUP_REMOVED lines=13> */
[----:B------:R-:W-:-:S05]  /*67fc0*/  @!P6 IADD3.X R19, R31, UR12, R37, P4, P5 ;  /* 0x0000000c1f13ec10 */ /* 0x000fca000a7ea425 */
[----:B------:R0:W-:Y:S01]  /*67fd0*/  @!P6 STL.64 [R1+0xd0], R18 ;  /* 0x0000d0120100e387 */ /* 0x0001e20000100a00 */
[----:B------:R-:W-:-:S03]  /*67fe0*/  ISETP.LT.OR P6, PT, R30, 0xd2, !P1 ;  /* 0x000000d21e00780c */ /* 0x000fc60004fc1670 */
[----:B------:R-:W3:Y:S10]  /*67ff0*/  LDL.LU R8, [R1+0xd1c] ;  /* 0x000d1c0001087983 */ /* 0x000ef40000300800 */
[----:B------:R-:W0:Y:S02]  /*68000*/  @!P6 LDC.64 R36, c[0x0][0x5c0] ;  /* 0x00017000ff24eb82 */ /* 0x000e240000000a00 */
[----:B0-----:R-:W-:-:S04]  /*68010*/  @!P6 IADD3 R18, P4, P5, R26, UR13, R36 ;  /* 0x0000000d1a12ec10 */ /* 0x001fc8000fd9e024 */
[----:B------:R-:W-:Y:S02]  /*68020*/  @!P6 IADD3.X R19, R31, UR12, R37, P4, P5 ;  /* 0x0000000c1f13ec10 */ /* 0x000fe4000a7ea425 */
[----:B------:R-:W-:-:S13]  /*68030*/  ISETP.LT.OR P4, PT, R30, 0x11, !P3 ;  /* 0x000000111e00780c */ /* 0x000fda0005f81670 */
[----:B------:R-:W0:Y:S01]  /*68040*/  @!P4 LDC.64 R36, c[0x0][0x5c0] ;  /* 0x00017000ff24cb82 */ /* 0x000e220000000a00 */
[----:B------:R-:W-:Y:S02]  /*68050*/  @!P4 IMAD.MOV.U32 R38, RZ, RZ, R26 ;  /* 0x000000ffff26c224 */ /* 0x000fe400078e001a */
[----:B------:R-:W-:Y:S02]  /*68060*/  @!P4 IMAD.MOV.U32 R39, RZ, RZ, R31 ;  /* 0x000000ffff27c224 */ /* 0x000fe400078e001f */
[----:B------:R-:W-:-:S03]  /*68070*/  @!P4 IMAD.WIDE.U32 R38, R24, 0x180, R38 ;  /* 0x000001801826c825 */ /* 0x000fc600078e0026 */
        /* <DEDUP_REMOVED lines=371> */
[----:B------:R-:W3:Y:S06]  /*697b0*/  LDL.64 R54, [R1+0x208] ;  /* 0x0002080001367983 */ /* 0x000eec0000100a00 */
        /* <DEDUP_REMOVED lines=11> */
[----:B----4-:R-:W-:Y:S01]  /*69870*/  FFMA R23, R2, UR27, R23 ;  /* 0x0000001b02177c23 */ /* 0x010fe20008000017 */
[----:B------:R-:W-:Y:S01]  /*69880*/  LOP3.LUT P2, RZ, R4, 0x800000, RZ, 0xc0, !PT ;  /* 0x0080000004ff7812 */ /* 0x000fe2000784c0ff */
[----:B------:R-:W2:Y:S04]  /*69890*/  LDL.LU R2, [R1+0xd68] ;  /* 0x000d680001027983 */ /* 0x000ea80000300800 */
[----:B------:R-:W4:Y:S01]  /*698a0*/  LDL.LU.64 R42, [R1+0x1a8] ;  /* 0x0001a800012a7983 */ /* 0x000f220000300a00 */
[----:B------:R-:W-:-:S05]  /*698b0*/  F2FP.SATFINITE.E4M3.F32.PACK_AB_MERGE_C R23, RZ, R23, RZ ;  /* 0x00000017ff17723e */ /* 0x000fca00048070ff */
[----:B------:R0:W-:Y:S02]  /*698c0*/  @!P4 STG.E.U8 desc[UR34][R38.64+0x31], R23 ;  /* 0x000031172600c986 */ /* 0x0001e4000c101122 */
[----:B0-----:R-:W-:-:S06]  /*698d0*/  PRMT R23, RZ, 0x7610, R23 ;  /* 0x00007610ff177816 */ /* 0x001fcc0000000017 */
[----:B------:R-:W3:Y:S01]  /*698e0*/  @!P0 LDG.E.U8 R23, desc[UR34][R34.64+0x30] ;  /* 0x0000302222178981 */ /* 0x000ee2000c1e1100 */
[----:B------:R-:W-:-:S13]  /*698f0*/  ISETP.LT.OR P6, PT, R30, 0x121, !P1 ;  /* 0x000001211e00780c */ /* 0x000fda0004fc1670 */
[----:B------:R-:W0:Y:S01]  /*69900*/  @!P6 LDC.64 R36, c[0x0][0x5c0] ;  /* 0x00017000ff24eb82 */ /* 0x000e220000000a00 */
[----:B---3--:R-:W-:-:S04]  /*69910*/  LOP3.LUT R23, R23, 0xff, RZ, 0xc0, !PT ;  /* 0x000000ff17177812 */ /* 0x008fc800078ec0ff */
[----:B------:R-:W-:-:S05]  /*69920*/  F2FP.F16.E4M3.UNPACK_B R23, R23 ;  /* 0x00000017ff17723e */ /* 0x000fca00020006ff */
[----:B------:R-:W-:-:S05]  /*69930*/  HADD2.F32 R23, -RZ, R23.H0_H0 ;  /* 0x20000017ff177230 */ /* 0x000fca0000004100 */
[----:B------:R-:W-:-:S04]  /*69940*/  FMUL R23, R23, UR26 ;  /* 0x0000001a17177c20 */ /* 0x000fc80008400000 */
[----:B------:R-:W-:-:S05]  /*69950*/  FFMA R23, R8, UR27, R23 ;  /* 0x0000001b08177c23 */ /* 0x000fca0008000017 */
[----:B------:R-:W-:-:S05]  /*69960*/  F2FP.SATFINITE.E4M3.F32.PACK_AB_MERGE_C R23, RZ, R23, RZ ;  /* 0x00000017ff17723e */ /* 0x000fca00048070ff */
[----:B------:R1:W-:Y:S02]  /*69970*/  @!P0 STG.E.U8 desc[UR34][R54.64+0x30], R23 ;  /* 0x0000301736008986 */ /* 0x0003e4000c101122 */
[----:B-1----:R-:W-:-:S06]  /*69980*/  PRMT R23, RZ, 0x7610, R23 ;  /* 0x00007610ff177816 */ /* 0x002fcc0000000017 */
[----:B------:R-:W3:Y:S01]  /*69990*/  @!P2 LDG.E.U8 R23, desc[UR34][R34.64+0x31] ;  /* 0x000031222217a981 */ /* 0x000ee2000c1e1100 */
        /* <DEDUP_REMOVED lines=14> */
[----:B------:R-:W-:Y:S04]  /*69a80*/  STL [R1+0x14d8], R130 ;  /* 0x0014d88201007387 */ /* 0x000fe80000100800 */
[----:B------:R-:W-:Y:S04]  /*69a90*/  STL [R1+0x14d4], R131 ;  /* 0x0014d48301007387 */ /* 0x000fe80000100800 */
[----:B------:R-:W4:Y:S01]  /*69aa0*/  LDL.LU R8, [R1+0xd6c] ;  /* 0x000d6c0001087983 */ /* 0x000f220000300800 */
[----:B---3--:R-:W-:-:S04]  /*69ab0*/  LOP3.LUT R23, R23, 0xff, RZ, 0xc0, !PT ;  /* 0x000000ff17177812 */ /* 0x008fc800078ec0ff */
[----:B------:R-:W-:-:S05]  /*69ac0*/  F2FP.F16.E4M3.UNPACK_B R23, R23 ;  /* 0x00000017ff17723e */ /* 0x000fca00020006ff */
[----:B------:R-:W-:-:S05]  /*69ad0*/  HADD2.F32 R23, -RZ, R23.H0_H0 ;  /* 0x20000017ff177230 */ /* 0x000fca0000004100 */
[----:B------:R-:W-:-:S04]  /*69ae0*/  FMUL R23, R23, UR26 ;  /* 0x0000001a17177c20 */ /* 0x000fc80008400000 */
[----:B--2---:R-:W-:Y:S01]  /*69af0*/  FFMA R23, R2, UR27, R23 ;  /* 0x0000001b02177c23 */ /* 0x004fe20008000017 */
[----:B------:R-:W-:Y:S01]  /*69b00*/  ISETP.LT.OR P0, PT, R30, 0x129, !P1 ;  /* 0x000001291e00780c */ /* 0x000fe20004f01670 */
[----:B------:R-:W2:Y:S03]  /*69b10*/  LDL.LU R2, [R1+0xd70] ;  /* 0x000d700001027983 */ /* 0x000ea60000300800 */
[----:B------:R-:W-:-:S05]  /*69b20*/  F2FP.SATFINITE.E4M3.F32.PACK_AB_MERGE_C R23, RZ, R23, RZ ;  /* 0x00000017ff17723e */ /* 0x000fca00048070ff */
[----:B----4-:R0:W-:Y:S02]  /*69b30*/  @!P2 STG.E.U8 desc[UR34][R42.64+0x31], R23 ;  /* 0x000031172a00a986 */ /* 0x0101e4000c101122 */
[----:B0-----:R-:W-:-:S05]  /*69b40*/  @!P4 IMAD R23, R25, 0x180, RZ ;  /* 0x000001801917c824 */ /* 0x001fca00078e02ff */
[--C-:B------:R-:W-:Y:S02]  /*69b50*/  @!P4 IADD3.X R39, R37, R39, R23.reuse, P5, !PT ;  /* 0x000000272527c210 */ /* 0x100fe40002ffe417 */
[----:B------:R-:W-:Y:S01]  /*69b60*/  PRMT R23, RZ, 0x7610, R23 ;  /* 0x00007610ff177816 */ /* 0x000fe20000000017 */
[----:B------:R-:W0:Y:S05]  /*69b70*/  @!P0 LDC.64 R36, c[0x0][0x5c0] ;  /* 0x00017000ff248b82 */ /* 0x000e2a0000000a00 */
[----:B------:R-:W3:Y:S01]  /*69b80*/  @!P4 LDG.E.U8 R23, desc[UR34][R32.64+0x38] ;  /* 0x000038222017c981 */ /* 0x000ee2000c1e1100 */
[----:B0-----:R-:W-:-:S04]  /*69b90*/  @!P0 IADD3 R86, P5, P6, R26, UR13, R36 ;  /* 0x0000000d1a568c10 */ /* 0x001fc8000febe024 */
[----:B------:R-:W-:Y:S02]  /*69ba0*/  @!P0 IADD3.X R87, R31, UR12, R37, P5, P6 ;  /* 0x0000000c1f578c10 */ /* 0x000fe4000afec425 */
        /* <DEDUP_REMOVED lines=16> */
[----:B------:R-:W3:Y:S01]  /*69cb0*/  @!P4 LDG.E.U8 R23, desc[UR34][R32.64+0x39] ;  /* 0x000039222017c981 */ /* 0x000ee2000c1e1100 */
[----:B------:R-:W-:Y:S02]  /*69cc0*/  LOP3.LUT P0, RZ, R4, 0x20000000, RZ, 0xc0, !PT ;  /* 0x2000000004ff7812 */ /* 0x000fe4000780c0ff */
[----:B------:R-:W-:-:S11]  /*69cd0*/  LOP3.LUT R22, R22, 0xfffffbff, RZ, 0xc0, !PT ;  /* 0xfffffbff16167812 */ /* 0x000fd600078ec0ff */
[----:B------:R-:W-:Y:S02]  /*69ce0*/  @P0 LOP3.LUT R22, R22, 0x400, RZ, 0xfc, !PT ;  /* 0x0000040016160812 */ /* 0x000fe400078efcff */
[----:B------:R-:W-:-:S13]  /*69cf0*/  ISETP.LT.OR P0, PT, R30, 0x12a, !P1 ;  /* 0x0000012a1e00780c */ /* 0x000fda0004f01670 */
[----:B------:R-:W0:Y:S02]  /*69d00*/  @!P0 LDC.64 R36, c[0x0][0x5c0] ;  /* 0x00017000ff248b82 */ /* 0x000e240000000a00 */
[----:B0-----:R-:W-:-:S04]  /*69d10*/  @!P0 IADD3 R84, P5, P6, R26, UR13, R36 ;  /* 0x0000000d1a548c10 */ /* 0x001fc8000febe024 */
[----:B------:R-:W-:Y:S02]  /*69d20*/  @!P0 IADD3.X R85, R31, UR12, R37, P5, P6 ;  /* 0x0000000c1f558c10 */ /* 0x000fe4000afec425 */
[----:B------:R-:W-:Y:S01]  /*69d30*/  LOP3.LUT P0, RZ, R22, 0x400, RZ, 0xc0, !PT ;  /* 0x0000040016ff7812 */ /* 0x000fe2000780c0ff */
[----:B------:R-:W-:Y:S04]  /*69d40*/  STL [R1+0x14c0], R86 ;  /* 0x0014c05601007387 */ /* 0x000fe80000100800 */
[----:B------:R-:W-:Y:S04]  /*69d50*/  STL [R1+0x14bc], R87 ;  /* 0x0014bc5701007387 */ /* 0x000fe80000100800 */
[----:B------:R-:W4:Y:S04]  /*69d60*/  LDL.LU R8, [R1+0xd74] ;  /* 0x000d740001087983 */ /* 0x000f280000300800 */
[----:B------:R-:W4:Y:S01]  /*69d70*/  LDL.LU.64 R54, [R1+0x1e8] ;  /* 0x0001e80001367983 */ /* 0x000f220000300a00 */
[----:B---3--:R-:W-:-:S04]  /*69d80*/  LOP3.LUT R23, R23, 0xff, RZ, 0xc0, !PT ;  /* 0x000000ff17177812 */ /* 0x008fc800078ec0ff */
        /* <DEDUP_REMOVED lines=8> */
[----:B------:R-:W-:-:S03]  /*69e10*/  LOP3.LUT P2, RZ, R4, 0x1000000, RZ, 0xc0, !PT ;  /* 0x0100000004ff7812 */ /* 0x000fc6000784c0ff */
[----:B------:R-:W-:Y:S04]  /*69e20*/  STL [R1+0x14c8], R84 ;  /* 0x0014c85401007387 */ /* 0x000fe80000100800 */
[----:B------:R-:W-:Y:S04]  /*69e30*/  STL [R1+0x14c4], R85 ;  /* 0x0014c45501007387 */ /* 0x000fe80000100800 */
[----:B------:R-:W3:Y:S04]  /*69e40*/  LDL.LU R2, [R1+0xd78] ;  /* 0x000d780001027983 */ /* 0x000ee80000300800 */
[----:B------:R-:W3:Y:S01]  /*69e50*/  LDL.LU.64 R42, [R1+0x188] ;  /* 0x00018800012a7983 */ /* 0x000ee20000300a00 */
        /* <DEDUP_REMOVED lines=28> */
[----:B--2---:R-:W-:-:S04]  /*6a020*/  LOP3.LUT R23, R23, 0xff, RZ, 0xc0, !PT ;  /* 0x000000ff17177812 */ /* 0x004fc800078ec0ff */
[----:B------:R-:W-:-:S05]  /*6a030*/  F2FP.F16.E4M3.UNPACK_B R23, R23 ;  /* 0x00000017ff17723e */ /* 0x000fca00020006ff */
[----:B------:R-:W-:-:S05]  /*6a040*/  HADD2.F32 R23, -RZ, R23.H0_H0 ;  /* 0x20000017ff177230 */ /* 0x000fca0000004100 */
[----:B------:R-:W-:-:S04]  /*6a050*/  FMUL R23, R23, UR26 ;  /* 0x0000001a17177c20 */ /* 0x000fc80008400000 */
[----:B---3--:R-:W-:Y:S01]  /*6a060*/  FFMA R23, R2, UR27, R23 ;  /* 0x0000001b02177c23 */ /* 0x008fe20008000017 */
[----:B------:R-:W-:Y:S01]  /*6a070*/  ISETP.LT.OR P0, PT, R30, 0x139, !P1 ;  /* 0x000001391e00780c */ /* 0x000fe20004f01670 */
[----:B------:R-:W2:Y:S03]  /*6a080*/  LDL.LU R2, [R1+0xd80] ;  /* 0x000d800001027983 */ /* 0x000ea60000300800 */
[----:B------:R-:W-:-:S05]  /*6a090*/  F2FP.SATFINITE.E4M3.F32.PACK_AB_MERGE_C R23, RZ, R23, RZ ;  /* 0x00000017ff17723e */ /* 0x000fca00048070ff */
[----:B------:R0:W-:Y:S02]  /*6a0a0*/  @!P2 STG.E.U8 desc[UR34][R42.64+0x39], R23 ;  /* 0x000039172a00a986 */ /* 0x0001e4000c101122 */
        /* <DEDUP_REMOVED lines=11> */
[----:B----4-:R-:W-:-:S05]  /*6a160*/  FFMA R23, R8, UR27, R23 ;  /* 0x0000001b08177c23 */ /* 0x010fca0008000017 */
        /* <DEDUP_REMOVED lines=329> */
[----:B------:R-:W-:Y:S02]  /*6b600*/  LOP3.LUT R10, R10, 0xff7fffff, RZ, 0xc0, !PT ;  /* 0xff7fffff0a0a7812 */ /* 0x000fe400078ec0ff */
[----:B------:R-:W-:Y:S01]  /*6b610*/  LOP3.LUT P2, RZ, R22, 0x40, RZ, 0xc0, !PT ;  /* 0x0000004016ff7812 */ /* 0x000fe2000784c0ff */
[----:B------:R-:W2:Y:S01]  /*6b620*/  LDL.LU R2, [R1+0xdc0] ;  /* 0x000dc00001027983 */ /* 0x000ea20000300800 */
[----:B------:R-:W-:-:S05]  /*6b630*/  F2FP.SATFINITE.E4M3.F32.PACK_AB_MERGE_C R23, RZ, R23, RZ ;  /* 0x00000017ff17723e */ /* 0x000fca00048070ff */
[----:B------:R0:W-:Y:S02]  /*6b640*/  @!P0 STG.E.U8 desc[UR34][R200.64+0x59], R23 ;  /* 0x00005917c8008986 */ /* 0x0001e4000c101122 */
[----:B0-----:R-:W-:-:S05]  /*6b650*/  @!P4 IMAD R23, R25, 0x180, RZ ;  /* 0x000001801917c824 */ /* 0x001fca00078e02ff */
[--C-:B------:R-:W-:Y:S02]  /*6b660*/  @!P4 IADD3.X R39, R37, R39, R23.reuse, P5, !PT ;  /* 0x000000272527c210 */ /* 0x100fe40002ffe417 */
[----:B------:R-:W-:-:S06]  /*6b670*/  PRMT R23, RZ, 0x7610, R23 ;  /* 0x00007610ff177816 */ /* 0x000fcc0000000017 */
[----:B------:R-:W3:Y:S01]  /*6b680*/  @!P4 LDG.E.U8 R23, desc[UR34][R32.64+0x60] ;  /* 0x000060222017c981 */ /* 0x000ee2000c1e1100 */
[----:B------:R-:W-:-:S13]  /*6b690*/  ISETP.LT.OR P0, PT, R30, 0x179, !P1 ;  /* 0x000001791e00780c */ /* 0x000fda0004f01670 */
[----:B------:R-:W0:Y:S01]  /*6b6a0*/  @!P0 LDC.64 R36, c[0x0][0x5c0] ;  /* 0x00017000ff248b82 */ /* 0x000e220000000a00 */
[----:B------:R-:W-:Y:S02]  /*6b6b0*/  @P1 LOP3.LUT R10, R10, 0x800000, RZ, 0xfc, !PT ;  /* 0x008000000a0a1812 */ /* 0x000fe400078efcff */
[----:B------:R-:W-:Y:S02]  /*6b6c0*/  LOP3.LUT P1, RZ, R3, 0x100, RZ, 0xc0, !PT ;  /* 0x0000010003ff7812 */ /* 0x000fe4000782c0ff */
[----:B------:R-:W-:-:S11]  /*6b6d0*/  LOP3.LUT R22, R22, 0xffffffdf, RZ, 0xc0, !PT ;  /* 0xffffffdf16167812 */ /* 0x000fd600078ec0ff */
[----:B------:R-:W-:Y:S02]  /*6b6e0*/  @P1 LOP3.LUT R22, R22, 0x20, RZ, 0xfc, !PT ;  /* 0x0000002016161812 */ /* 0x000fe400078efcff */
[----:B------:R-:W-:Y:S02]  /*6b6f0*/  ISETP.LT.OR P1, PT, R30, 0xc1, !P2 ;  /* 0x000000c11e00780c */ /* 0x000fe40005721670 */
        /* <DEDUP_REMOVED lines=15> */
[----:B0-----:R-:W-:Y:S01]  /*6b7f0*/  @!P4 IADD3 R36, P5, R36, R38, RZ ;  /* 0x000000262424c210 */ /* 0x001fe20007fbe0ff */
[----:B------:R-:W-:-:S03]  /*6b800*/  IMAD.U32 R38, RZ, RZ, UR11 ;  /* 0x0000000bff267e24 */ /* 0x000fc6000f8e00ff */
[----:B------:R-:W-:Y:S01]  /*6b810*/  @!P4 IADD3.X R37, R39, R37, R23, P5, !PT ;  /* 0x000000252725c210 */ /* 0x000fe20002ffe417 */
[----:B------:R-:W-:Y:S01]  /*6b820*/  IMAD.U32 R23, RZ, RZ, UR10 ;  /* 0x0000000aff177e24 */ /* 0x000fe2000f8e00ff */
[----:B------:R-:W-:-:S04]  /*6b830*/  @!P1 IADD3 R198, P5, P6, R38, UR9, R26 ;  /* 0x0000000926c69c10 */ /* 0x000fc8000febe01a */
[----:B------:R-:W-:Y:S02]  /*6b840*/  @!P1 IADD3.X R199, R23, UR8, R31, P5, P6 ;  /* 0x0000000817c79c10 */ /* 0x000fe4000afec41f */
[----:B------:R-:W-:-:S06]  /*6b850*/  PRMT R23, RZ, 0x7610, R23 ;  /* 0x00007610ff177816 */ /* 0x000fcc0000000017 */
[----:B------:R-:W3:Y:S01]  /*6b860*/  @!P4 LDG.E.U8 R23, desc[UR34][R32.64+0x61] ;  /* 0x000061222017c981 */ /* 0x000ee2000c1e1100 */
[----:B------:R-:W-:Y:S02]  /*6b870*/  ISETP.LT.OR P6, PT, R30, 0xc2, !P2 ;  /* 0x000000c21e00780c */ /* 0x000fe400057c1670 */
[C---:B------:R-:W-:Y:S02]  /*6b880*/  LOP3.LUT P0, RZ, R3.reuse, 0x2, RZ, 0xc0, !PT ;  /* 0x0000000203ff7812 */ /* 0x040fe4000780c0ff */
[----:B------:R-:W-:-:S04]  /*6b890*/  LOP3.LUT R3, R3, 0xdfffffff, RZ, 0xc0, !PT ;  /* 0xdfffffff03037812 */ /* 0x000fc800078ec0ff */
[----:B------:R-:W-:Y:S02]  /*6b8a0*/  @P1 LOP3.LUT R3, R3, 0x20000000, RZ, 0xfc, !PT ;  /* 0x2000000003031812 */ /* 0x000fe400078efcff */
        /* <DEDUP_REMOVED lines=9> */
[----:B--2---:R-:W-:Y:S02]  /*6b940*/  FFMA R23, R2, UR27, R23 ;  /* 0x0000001b02177c23 */ /* 0x004fe40008000017 */
[----:B------:R-:W2:Y:S04]  /*6b950*/  LDL.LU R2, [R1+0xdc8] ;  /* 0x000dc80001027983 */ /* 0x000ea80000300800 */
[----:B------:R-:W3:Y:S01]  /*6b960*/  LDL.LU.64 R214, [R1+0x170] ;  /* 0x0001700001d67983 */ /* 0x000ee20000300a00 */
[----:B------:R-:W-:-:S05]  /*6b970*/  F2FP.SATFINITE.E4M3.F32.PACK_AB_MERGE_C R23, RZ, R23, RZ ;  /* 0x00000017ff17723e */ /* 0x000fca00048070ff */
[----:B------:R0:W-:Y:S02]  /*6b980*/  @!P4 STG.E.U8 desc[UR34][R36.64+0x61], R23 ;  /* 0x000061172400c986 */ /* 0x0001e4000c101122 */
[----:B0-----:R-:W-:Y:S02]  /*6b990*/  IMAD.U32 R36, RZ, RZ, UR11 ;  /* 0x0000000bff247e24 */ /* 0x001fe4000f8e00ff */
[----:B------:R-:W-:-:S03]  /*6b9a0*/  IMAD.U32 R23, RZ, RZ, UR10 ;  /* 0x0000000aff177e24 */ /* 0x000fc6000f8e00ff */
[----:B------:R-:W-:-:S04]  /*6b9b0*/  @!P6 IADD3 R200, P4, P5, R36, UR9, R26 ;  /* 0x0000000924c8ec10 */ /* 0x000fc8000fd9e01a */
[----:B------:R-:W-:Y:S02]  /*6b9c0*/  @!P6 IADD3.X R201, R23, UR8, R31, P4, P5 ;  /* 0x0000000817c9ec10 */ /* 0x000fe4000a7ea41f */
[----:B------:R-:W-:-:S06]  /*6b9d0*/  PRMT R23, RZ, 0x7610, R23 ;  /* 0x00007610ff177816 */ /* 0x000fcc0000000017 */
[----:B------:R-:W4:Y:S02]  /*6b9e0*/  @!P1 LDG.E.U8 R23, desc[UR34][R34.64+0x60] ;  /* 0x0000602222179981 */ /* 0x000f24000c1e1100 */
[----:B----4-:R-:W-:-:S04]  /*6b9f0*/  LOP3.LUT R23, R23, 0xff, RZ, 0xc0, !PT ;  /* 0x000000ff17177812 */ /* 0x010fc800078ec0ff */
[----:B------:R-:W-:-:S05]  /*6ba00*/  F2FP.F16.E4M3.UNPACK_B R23, R23 ;  /* 0x00000017ff17723e */ /* 0x000fca00020006ff */
[----:B------:R-:W-:-:S05]  /*6ba10*/  HADD2.F32 R23, -RZ, R23.H0_H0 ;  /* 0x20000017ff177230 */ /* 0x000fca0000004100 */
[----:B------:R-:W-:-:S04]  /*6ba20*/  FMUL R23, R23, UR26 ;  /* 0x0000001a17177c20 */ /* 0x000fc80008400000 */
[----:B------:R-:W-:Y:S01]  /*6ba30*/  FFMA R23, R8, UR27, R23 ;  /* 0x0000001b08177c23 */ /* 0x000fe20008000017 */
[----:B------:R-:W-:Y:S01]  /*6ba40*/  LOP3.LUT R3, R3, 0xefffffff, RZ, 0xc0, !PT ;  /* 0xefffffff03037812 */ /* 0x000fe200078ec0ff */
[----:B------:R-:W-:Y:S02]  /*6ba50*/  IMAD.U32 R37, RZ, RZ, UR11 ;  /* 0x0000000bff257e24 */ /* 0x000fe4000f8e00ff */
[----:B------:R-:W-:Y:S01]  /*6ba60*/  IMAD.U32 R36, RZ, RZ, UR10 ;  /* 0x0000000aff247e24 */ /* 0x000fe2000f8e00ff */
[----:B------:R-:W4:Y:S01]  /*6ba70*/  LDL.LU R8, [R1+0xdcc] ;  /* 0x000dcc0001087983 */ /* 0x000f220000300800 */
[----:B------:R-:W-:-:S05]  /*6ba80*/  F2FP.SATFINITE.E4M3.F32.PACK_AB_MERGE_C R23, RZ, R23, RZ ;  /* 0x00000017ff17723e */ /* 0x000fca00048070ff */
[----:B------:R0:W-:Y:S02]  /*6ba90*/  @!P1 STG.E.U8 desc[UR34][R210.64+0x60], R23 ;  /* 0x00006017d2009986 */ /* 0x0001e4000c101122 */
[----:B0-----:R-:W-:-:S06]  /*6baa0*/  PRMT R23, RZ, 0x7610, R23 ;  /* 0x00007610ff177816 */ /* 0x001fcc0000000017 */
[----:B------:R-:W2:Y:S01]  /*6bab0*/  @!P0 LDG.E.U8 R23, desc[UR34][R34.64+0x61] ;  /* 0x0000612222178981 */ /* 0x000ea2000c1e1100 */
[----:B------:R-:W-:Y:S02]  /*6bac0*/  @P6 LOP3.LUT R3, R3, 0x10000000, RZ, 0xfc, !PT ;  /* 0x1000000003036812 */ /* 0x000fe400078efcff */
[----:B------:R-:W-:-:S13]  /*6bad0*/  ISETP.LT.OR P6, PT, R30, 0xc9, !P2 ;  /* 0x000000c91e00780c */ /* 0x000fda00057c1670 */
[----:B------:R-:W-:-:S04]  /*6bae0*/  @!P6 IADD3 R114, P4, P5, R37, UR9, R26 ;  /* 0x000000092572ec10 */ /* 0x000fc8000fd9e01a */
[----:B------:R-:W-:Y:S02]  /*6baf0*/  @!P6 IADD3.X R115, R36, UR8, R31, P4, P5 ;  /* 0x000000082473ec10 */ /* 0x000fe4000a7ea41f */
[----:B------:R-:W-:-:S13]  /*6bb00*/  ISETP.LT.OR P4, PT, R30, 0x69, !P3 ;  /* 0x000000691e00780c */ /* 0x000fda0005f81670 */
[----:B------:R-:W0:Y:S01]  /*6bb10*/  @!P4 LDC.64 R38, c[0x0][0x5c0] ;  /* 0x00017000ff26cb82 */ /* 0x000e220000000a00 */
[----:B------:R-:W-:Y:S02]  /*6bb20*/  @!P4 IMAD.MOV.U32 R36, RZ, RZ, R26 ;  /* 0x000000ffff24c224 */ /* 0x000fe400078e001a */
[----:B------:R-:W-:Y:S02]  /*6bb30*/  @!P4 IMAD.MOV.U32 R37, RZ, RZ, R31 ;  /* 0x000000ffff25c224 */ /* 0x000fe400078e001f */
[----:B------:R-:W-:Y:S01]  /*6bb40*/  @!P4 IMAD.WIDE.U32 R36, R24, 0x180, R36 ;  /* 0x000001801824c825 */ /* 0x000fe200078e0024 */
[----:B------:R-:W-:-:S04]  /*6bb50*/  LOP3.LUT R3, R3, 0xf7ffffff, RZ, 0xc0, !PT ;  /* 0xf7ffffff03037812 */ /* 0x000fc800078ec0ff */
[----:B------:R-:W-:Y:S02]  /*6bb60*/  @P6 LOP3.LUT R3, R3, 0x8000000, RZ, 0xfc, !PT ;  /* 0x0800000003036812 */ /* 0x000fe400078efcff */
[----:B0-----:R-:W-:Y:S01]  /*6bb70*/  @!P4 IADD3 R36, P5, R36, R38, RZ ;  /* 0x000000262424c210 */ /* 0x001fe20007fbe0ff */
[----:B------:R-:W-:Y:S01]  /*6bb80*/  IMAD.U32 R38, RZ, RZ, UR11 ;  /* 0x0000000bff267e24 */ /* 0x000fe2000f8e00ff */
[----:B--2---:R-:W-:-:S04]  /*6bb90*/  LOP3.LUT R23, R23, 0xff, RZ, 0xc0, !PT ;  /* 0x000000ff17177812 */ /* 0x004fc800078ec0ff */
[----:B------:R-:W-:-:S05]  /*6bba0*/  F2FP.F16.E4M3.UNPACK_B R23, R23 ;  /* 0x00000017ff17723e */ /* 0x000fca00020006ff */
[----:B------:R-:W-:-:S05]  /*6bbb0*/  HADD2.F32 R23, -RZ, R23.H0_H0 ;  /* 0x20000017ff177230 */ /* 0x000fca0000004100 */
[----:B------:R-:W-:-:S04]  /*6bbc0*/  FMUL R23, R23, UR26 ;  /* 0x0000001a17177c20 */ /* 0x000fc80008400000 */
[----:B------:R-:W-:Y:S01]  /*6bbd0*/  FFMA R23, R2, UR27, R23 ;  /* 0x0000001b02177c23 */ /* 0x000fe20008000017 */
[----:B------:R-:W-:Y:S02]  /*6bbe0*/  LOP3.LUT R3, R3, 0xfbffffff, RZ, 0xc0, !PT ;  /* 0xfbffffff03037812 */ /* 0x000fe400078ec0ff */
[----:B------:R-:W-:Y:S01]  /*6bbf0*/  LOP3.LUT R22, R22, 0xffffffef, RZ, 0xc0, !PT ;  /* 0xffffffef16167812 */ /* 0x000fe200078ec0ff */
[----:B------:R-:W2:Y:S01]  /*6bc00*/  LDL.LU R2, [R1+0xdd0] ;  /* 0x000dd00001027983 */ /* 0x000ea20000300800 */
[----:B------:R-:W-:-:S05]  /*6bc10*/  F2FP.SATFINITE.E4M3.F32.PACK_AB_MERGE_C R23, RZ, R23, RZ ;  /* 0x00000017ff17723e */ /* 0x000fca00048070ff */
[----:B---3--:R0:W-:Y:S01]  /*6bc20*/  @!P0 STG.E.U8 desc[UR34][R214.64+0x61], R23 ;  /* 0x00006117d6008986 */ /* 0x0081e2000c101122 */
[----:B------:R-:W-:Y:S01]  /*6bc30*/  ISETP.LT.OR P0, PT, R30, 0xca, !P2 ;  /* 0x000000ca1e00780c */ /* 0x000fe20005701670 */
[----:B0-----:R-:W-:-:S05]  /*6bc40*/  @!P4 IMAD R23, R25, 0x180, RZ ;  /* 0x000001801917c824 */ /* 0x001fca00078e02ff */
[----:B------:R-:W-:Y:S01]  /*6bc50*/  @!P4 IADD3.X R37, R39, R37, R23, P5, !PT ;  /* 0x000000252725c210 */ /* 0x000fe20002ffe417 */
[----:B------:R-:W-:-:S06]  /*6bc60*/  IMAD.U32 R23, RZ, RZ, UR10 ;  /* 0x0000000aff177e24 */ /* 0x000fcc000f8e00ff */
[----:B------:R-:W-:-:S04]  /*6bc70*/  @!P0 IADD3 R214, P5, P6, R38, UR9, R26 ;  /* 0x0000000926d68c10 */ /* 0x000fc8000febe01a */
[----:B------:R-:W-:Y:S02]  /*6bc80*/  @!P0 IADD3.X R215, R23, UR8, R31, P5, P6 ;  /* 0x0000000817d78c10 */ /* 0x000fe4000afec41f */
[----:B------:R-:W-:-:S06]  /*6bc90*/  PRMT R23, RZ, 0x7610, R23 ;  /* 0x00007610ff177816 */ /* 0x000fcc0000000017 */
[----:B------:R-:W3:Y:S01]  /*6bca0*/  @!P4 LDG.E.U8 R23, desc[UR34][R32.64+0x68] ;  /* 0x000068222017c981 */ /* 0x000ee2000c1e1100 */
[----:B------:R-:W-:-:S04]  /*6bcb0*/  @P0 LOP3.LUT R3, R3, 0x4000000, RZ, 0xfc, !PT ;  /* 0x0400000003030812 */ /* 0x000fc800078efcff */
[----:B------:R-:W-:-:S13]  /*6bcc0*/  LOP3.LUT P1, RZ, R3, 0x400, RZ, 0xc0, !PT ;  /* 0x0000040003ff7812 */ /* 0x000fda000782c0ff */
[----:B------:R-:W-:Y:S02]  /*6bcd0*/  @P1 LOP3.LUT R22, R22, 0x10, RZ, 0xfc, !PT ;  /* 0x0000001016161812 */ /* 0x000fe400078efcff */
[----:B------:R-:W-:Y:S02]  /*6bce0*/  ISETP.LT.OR P1, PT, R30, 0xd1, !P2 ;  /* 0x000000d11e00780c */ /* 0x000fe40005721670 */
[----:B---3--:R-:W-:-:S04]  /*6bcf0*/  LOP3.LUT R23, R23, 0xff, RZ, 0xc0, !PT ;  /* 0x000000ff17177812 */ /* 0x008fc800078ec0ff */
[----:B------:R-:W-:-:S05]  /*6bd00*/  F2FP.F16.E4M3.UNPACK_B R23, R23 ;  /* 0x00000017ff17723e */ /* 0x000fca00020006ff */
[----:B------:R-:W-:-:S05]  /*6bd10*/  HADD2.F32 R23, -RZ, R23.H0_H0 ;  /* 0x20000017ff177230 */ /* 0x000fca0000004100 */
[----:B------:R-:W-:-:S04]  /*6bd20*/  FMUL R23, R23, UR26 ;  /* 0x0000001a17177c20 */ /* 0x000fc80008400000 */
[----:B----4-:R-:W-:Y:S01]  /*6bd30*/  FFMA R23, R8, UR27, R23 ;  /* 0x0000001b08177c23 */ /* 0x010fe20008000017 */
[C---:B------:R-:W-:Y:S01]  /*6bd40*/  LOP3.LUT P0, RZ, R3.reuse, 0x8, RZ, 0xc0, !PT ;  /* 0x0000000803ff7812 */ /* 0x040fe2000780c0ff */
[----:B------:R-:W3:Y:S03]  /*6bd50*/  LDL.LU R8, [R1+0xdd4] ;  /* 0x000dd40001087983 */ /* 0x000ee60000300800 */
[----:B------:R-:W-:Y:S02]  /*6bd60*/  F2FP.SATFINITE.E4M3.F32.PACK_AB_MERGE_C R23, RZ, R23, RZ ;  /* 0x00000017ff17723e */ /* 0x000fe400048070ff */
[----:B------:R-:W-:Y:S01]  /*6bd70*/  LOP3.LUT R3, R3, 0xfdffffff, RZ, 0xc0, !PT ;  /* 0xfdffffff03037812 */ /* 0x000fe200078ec0ff */
[----:B------:R-:W4:Y:S04]  /*6bd80*/  LDL.LU.64 R218, [R1+0x1c0] ;  /* 0x0001c00001da7983 */ /* 0x000f280000300a00 */
[----:B------:R0:W-:Y:S01]  /*6bd90*/  @!P4 STG.E.U8 desc[UR34][R36.64+0x68], R23 ;  /* 0x000068172400c986 */ /* 0x0001e2000c101122 */
[----:B------:R-:W-:-:S13]  /*6bda0*/  ISETP.LT.OR P4, PT, R30, 0x6a, !P3 ;  /* 0x0000006a1e00780c */ /* 0x000fda0005f81670 */
[----:B------:R-:W1:Y:S01]  /*6bdb0*/  @!P4 LDC.64 R38, c[0x0][0x5c0] ;  /* 0x00017000ff26cb82 */ /* 0x000e620000000a00 */
[----:B0-----:R-:W-:Y:S02]  /*6bdc0*/  @!P4 IMAD.MOV.U32 R36, RZ, RZ, R26 ;  /* 0x000000ffff24c224 */ /* 0x001fe400078e001a */
[----:B------:R-:W-:Y:S02]  /*6bdd0*/  @!P4 IMAD.MOV.U32 R37, RZ, RZ, R31 ;  /* 0x000000ffff25c224 */ /* 0x000fe400078e001f */
[----:B------:R-:W-:-:S04]  /*6bde0*/  @!P4 IMAD.WIDE.U32 R36, R24, 0x180, R36 ;  /* 0x000001801824c825 */ /* 0x000fc800078e0024 */
[----:B------:R-:W-:Y:S01]  /*6bdf0*/  @!P4 IMAD R23, R25, 0x180, RZ ;  /* 0x000001801917c824 */ /* 0x000fe200078e02ff */
[----:B-1----:R-:W-:Y:S01]  /*6be00*/  @!P4 IADD3 R36, P5, R36, R38, RZ ;  /* 0x000000262424c210 */ /* 0x002fe20007fbe0ff */
[----:B------:R-:W-:-:S03]  /*6be10*/  IMAD.U32 R38, RZ, RZ, UR11 ;  /* 0x0000000bff267e24 */ /* 0x000fc6000f8e00ff */
[----:B------:R-:W-:Y:S01]  /*6be20*/  @!P4 IADD3.X R37, R39, R37, R23, P5, !PT ;  /* 0x000000252725c210 */ /* 0x000fe20002ffe417 */
[----:B------:R-:W-:Y:S01]  /*6be30*/  IMAD.U32 R23, RZ, RZ, UR10 ;  /* 0x0000000aff177e24 */ /* 0x000fe2000f8e00ff */
[----:B------:R-:W-:-:S04]  /*6be40*/  @!P1 IADD3 R116, P5, P6, R38, UR9, R26 ;  /* 0x0000000926749c10 */ /* 0x000fc8000febe01a */
[----:B------:R-:W-:Y:S02]  /*6be50*/  @!P1 IADD3.X R117, R23, UR8, R31, P5, P6 ;  /* 0x0000000817759c10 */ /* 0x000fe4000afec41f */
[----:B------:R-:W-:-:S06]  /*6be60*/  PRMT R23, RZ, 0x7610, R23 ;  /* 0x00007610ff177816 */ /* 0x000fcc0000000017 */
[----:B------:R-:W2:Y:S01]  /*6be70*/  @!P4 LDG.E.U8 R23, desc[UR34][R32.64+0x69] ;  /* 0x000069222017c981 */ /* 0x000ea2000c1e1100 */
[----:B------:R-:W-:Y:S02]  /*6be80*/  ISETP.LT.OR P6, PT, R30, 0xd2, !P2 ;  /* 0x000000d21e00780c */ /* 0x000fe400057c1670 */
[----:B------:R-:W-:Y:S02]  /*6be90*/  @P1 LOP3.LUT R3, R3, 0x2000000, RZ, 0xfc, !PT ;  /* 0x0200000003031812 */ /* 0x000fe400078efcff */
[----:B------:R-:W-:Y:S02]  /*6bea0*/  LOP3.LUT P1, RZ, R22, 0x10, RZ, 0xc0, !PT ;  /* 0x0000001016ff7812 */ /* 0x000fe4000782c0ff */
[----:B--2---:R-:W-:-:S04]  /*6beb0*/  LOP3.LUT R23, R23, 0xff, RZ, 0xc0, !PT ;  /* 0x000000ff17177812 */ /* 0x004fc800078ec0ff */
[----:B------:R-:W-:-:S05]  /*6bec0*/  F2FP.F16.E4M3.UNPACK_B R23, R23 ;  /* 0x00000017ff17723e */ /* 0x000fca00020006ff */
[----:B------:R-:W-:-:S05]  /*6bed0*/  HADD2.F32 R23, -RZ, R23.H0_H0 ;  /* 0x20000017ff177230 */ /* 0x000fca0000004100 */
[----:B------:R-:W-:-:S04]  /*6bee0*/  FMUL R23, R23, UR26 ;  /* 0x0000001a17177c20 */ /* 0x000fc80008400000 */
[----:B------:R-:W-:Y:S02]  /*6bef0*/  FFMA R23, R2, UR27, R23 ;  /* 0x0000001b02177c23 */ /* 0x000fe40008000017 */
[----:B------:R-:W2:Y:S04]  /*6bf00*/  LDL.LU R2, [R1+0xdd8] ;  /* 0x000dd80001027983 */ /* 0x000ea80000300800 */
[----:B------:R-:W2:Y:S01]  /*6bf10*/  LDL.LU.64 R220, [R1+0x190] ;  /* 0x0001900001dc7983 */ /* 0x000ea20000300a00 */
[----:B------:R-:W-:-:S05]  /*6bf20*/  F2FP.SATFINITE.E4M3.F32.PACK_AB_MERGE_C R23, RZ, R23, RZ ;  /* 0x00000017ff17723e */ /* 0x000fca00048070ff */
[----:B------:R0:W-:Y:S02]  /*6bf30*/  @!P4 STG.E.U8 desc[UR34][R36.64+0x69], R23 ;  /* 0x000069172400c986 */ /* 0x0001e4000c101122 */
[----:B0-----:R-:W-:Y:S02]  /*6bf40*/  IMAD.U32 R36, RZ, RZ, UR11 ;  /* 0x0000000bff247e24 */ /* 0x001fe4000f8e00ff */
[----:B------:R-:W-:-:S03]  /*6bf50*/  IMAD.U32 R23, RZ, RZ, UR10 ;  /* 0x0000000aff177e24 */ /* 0x000fc6000f8e00ff */
[----:B------:R-:W-:-:S04]  /*6bf60*/  @!P6 IADD3 R210, P4, P5, R36, UR9, R26 ;  /* 0x0000000924d2ec10 */ /* 0x000fc8000fd9e01a */
[----:B------:R-:W-:Y:S02]  /*6bf70*/  @!P6 IADD3.X R211, R23, UR8, R31, P4, P5 ;  /* 0x0000000817d3ec10 */ /* 0x000fe4000a7ea41f */
[----:B------:R-:W-:-:S06]  /*6bf80*/  PRMT R23, RZ, 0x7610, R23 ;  /* 0x00007610ff177816 */ /* 0x000fcc0000000017 */
[----:B------:R-:W3:Y:S02]  /*6bf90*/  @!P1 LDG.E.U8 R23, desc[UR34][R34.64+0x68] ;  /* 0x0000682222179981 */ /* 0x000ee4000c1e1100 */
[----:B---3--:R-:W-:-:S04]  /*6bfa0*/  LOP3.LUT R23, R23, 0xff, RZ, 0xc0, !PT ;  /* 0x000000ff17177812 */ /* 0x008fc800078ec0ff */
[----:B------:R-:W-:-:S05]  /*6bfb0*/  F2FP.F16.E4M3.UNPACK_B R23, R23 ;  /* 0x00000017ff17723e */ /* 0x000fca00020006ff */
[----:B------:R-:W-:-:S05]  /*6bfc0*/  HADD2.F32 R23, -RZ, R23.H0_H0 ;  /* 0x20000017ff177230 */ /* 0x000fca0000004100 */
[----:B------:R-:W-:-:S04]  /*6bfd0*/  FMUL R23, R23, UR26 ;  /* 0x0000001a17177c20 */ /* 0x000fc80008400000 */
[----:B------:R-:W-:Y:S01]  /*6bfe0*/  FFMA R23, R8, UR27, R23 ;  /* 0x0000001b08177c23 */ /* 0x000fe20008000017 */
[----:B------:R-:W-:Y:S01]  /*6bff0*/  LOP3.LUT R3, R3, 0xfeffffff, RZ, 0xc0, !PT ;  /* 0xfeffffff03037812 */ /* 0x000fe200078ec0ff */
[----:B------:R-:W-:Y:S02]  /*6c000*/  IMAD.U32 R37, RZ, RZ, UR11 ;  /* 0x0000000bff257e24 */ /* 0x000fe4000f8e00ff */
[----:B------:R-:W-:Y:S01]  /*6c010*/  IMAD.U32 R36, RZ, RZ, UR10 ;  /* 0x0000000aff247e24 */ /* 0x000fe2000f8e00ff */
[----:B------:R-:W3:Y:S01]  /*6c020*/  LDL.LU R8, [R1+0xddc] ;  /* 0x000ddc0001087983 */ /* 0x000ee20000300800 */
[----:B------:R-:W-:-:S05]  /*6c030*/  F2FP.SATFINITE.E4M3.F32.PACK_AB_MERGE_C R23, RZ, R23, RZ ;  /* 0x00000017ff17723e */ /* 0x000fca00048070ff */
[----:B----4-:R0:W-:Y:S02]  /*6c040*/  @!P1 STG.E.U8 desc[UR34][R218.64+0x68], R23 ;  /* 0x00006817da009986 */ /* 0x0101e4000c101122 */
[----:B0-----:R-:W-:-:S06]  /*6c050*/  PRMT R23, RZ, 0x7610, R23 ;  /* 0x00007610ff177816 */ /* 0x001fcc0000000017 */
[----:B------:R-:W4:Y:S01]  /*6c060*/  @!P0 LDG.E.U8 R23, desc[UR34][R34.64+0x69] ;  /* 0x0000692222178981 */ /* 0x000f22000c1e1100 */
        /* <DEDUP_REMOVED lines=13> */
[----:B----4-:R-:W-:-:S04]  /*6c140*/  LOP3.LUT R23, R23, 0xff, RZ, 0xc0, !PT ;  /* 0x000000ff17177812 */ /* 0x010fc800078ec0ff */
[----:B------:R-:W-:-:S05]  /*6c150*/  F2FP.F16.E4M3.UNPACK_B R23, R23 ;  /* 0x00000017ff17723e */ /* 0x000fca00020006ff */
[----:B------:R-:W-:-:S05]  /*6c160*/  HADD2.F32 R23, -RZ, R23.H0_H0 ;  /* 0x20000017ff177230 */ /* 0x000fca0000004100 */
[----:B------:R-:W-:-:S04]  /*6c170*/  FMUL R23, R23, UR26 ;  /* 0x0000001a17177c20 */ /* 0x000fc80008400000 */
[----:B--2---:R-:W-:Y:S01]  /*6c180*/  FFMA R23, R2, UR27, R23 ;  /* 0x0000001b02177c23 */ /* 0x004fe20008000017 */
[----:B------:R-:W-:Y:S02]  /*6c190*/  LOP3.LUT R3, R3, 0xffbfffff, RZ, 0xc0, !PT ;  /* 0xffbfffff03037812 */ /* 0x000fe400078ec0ff */
[----:B------:R-:W-:Y:S01]  /*6c1a0*/  LOP3.LUT R22, R22, 0xfffffff7, RZ, 0xc0, !PT ;  /* 0xfffffff716167812 */ /* 0x000fe200078ec0ff */
[----:B------:R-:W2:Y:S01]  /*6c1b0*/  LDL.LU R2, [R1+0xde0] ;  /* 0x000de00001027983 */ /* 0x000ea20000300800 */
[----:B------:R-:W-:-:S05]  /*6c1c0*/  F2FP.SATFINITE.E4M3.F32.PACK_AB_MERGE_C R23, RZ, R23, RZ ;  /* 0x00000017ff17723e */ /* 0x000fca00048070ff */
[----:B------:R0:W-:Y:S01]  /*6c1d0*/  @!P0 STG.E.U8 desc[UR34][R220.64+0x69], R23 ;  /* 0x00006917dc008986 */ /* 0x0001e2000c101122 */
[----:B------:R-:W-:Y:S01]  /*6c1e0*/  ISETP.LT.OR P0, PT, R30, 0xda, !P2 ;  /* 0x000000da1e00780c */ /* 0x000fe20005701670 */
[----:B0-----:R-:W-:-:S05]  /*6c1f0*/  @!P4 IMAD R23, R25, 0x180, RZ ;  /* 0x000001801917c824 */ /* 0x001fca00078e02ff */
[----:B------:R-:W-:Y:S01]  /*6c200*/  @!P4 IADD3.X R37, R39, R37, R23, P5, !PT ;  /* 0x000000252725c210 */ /* 0x000fe20002ffe417 */
[----:B------:R-:W-:-:S06]  /*6c210*/  IMAD.U32 R23, RZ, RZ, UR10 ;  /* 0x0000000aff177e24 */ /* 0x000fcc000f8e00ff */
[----:B------:R-:W-:-:S04]  /*6c220*/  @!P0 IADD3 R220, P5, P6, R38, UR9, R26 ;  /* 0x0000000926dc8c10 */ /* 0x000fc8000febe01a */
[----:B------:R-:W-:Y:S02]  /*6c230*/  @!P0 IADD3.X R221, R23, UR8, R31, P5, P6 ;  /* 0x0000000817dd8c10 */ /* 0x000fe4000afec41f */
[----:B------:R-:W-:-:S06]  /*6c240*/  PRMT R23, RZ, 0x7610, R23 ;  /* 0x00007610ff177816 */ /* 0x000fcc0000000017 */
[----:B------:R-:W4:Y:S01]  /*6c250*/  @!P4 LDG.E.U8 R23, desc[UR34][R32.64+0x70] ;  /* 0x000070222017c981 */ /* 0x000f22000c1e1100 */
[----:B------:R-:W-:-:S04]  /*6c260*/  @P0 LOP3.LUT R3, R3, 0x400000, RZ, 0xfc, !PT ;  /* 0x0040000003030812 */ /* 0x000fc800078efcff */
[----:B------:R-:W-:-:S13]  /*6c270*/  LOP3.LUT P1, RZ, R3, 0x2000, RZ, 0xc0, !PT ;  /* 0x0000200003ff7812 */ /* 0x000fda000782c0ff */
[----:B------:R-:W-:Y:S02]  /*6c280*/  @P1 LOP3.LUT R22, R22, 0x8, RZ, 0xfc, !PT ;  /* 0x0000000816161812 */ /* 0x000fe400078efcff */
[----:B------:R-:W-:Y:S02]  /*6c290*/  ISETP.LT.OR P1, PT, R30, 0xe1, !P2 ;  /* 0x000000e11e00780c */ /* 0x000fe40005721670 */
[----:B----4-:R-:W-:-:S04]  /*6c2a0*/  LOP3.LUT R23, R23, 0xff, RZ, 0xc0, !PT ;  /* 0x000000ff17177812 */ /* 0x010fc800078ec0ff */
[----:B------:R-:W-:-:S05]  /*6c2b0*/  F2FP.F16.E4M3.UNPACK_B R23, R23 ;  /* 0x00000017ff17723e */ /* 0x000fca00020006ff */
[----:B------:R-:W-:-:S05]  /*6c2c0*/  HADD2.F32 R23, -RZ, R23.H0_H0 ;  /* 0x20000017ff177230 */ /* 0x000fca0000004100 */
[----:B------:R-:W-:-:S04]  /*6c2d0*/  FMUL R23, R23, UR26 ;  /* 0x0000001a17177c20 */ /* 0x000fc80008400000 */
[----:B---3--:R-:W-:Y:S01]  /*6c2e0*/  FFMA R23, R8, UR27, R23 ;  /* 0x0000001b08177c23 */ /* 0x008fe20008000017 */
        /* <DEDUP_REMOVED lines=69> */
[----:B------:R-:W-:Y:S02]  /*6c740*/  LOP3.LUT P1, RZ, R7, 0x40000000, RZ, 0xc0, !PT ;  /* 0x4000000007ff7812 */ /* 0x000fe4000782c0ff */
        /* <DEDUP_REMOVED lines=12> */
[----:B------:R-:W-:Y:S02]  /*6c810*/  @P1 LOP3.LUT R22, R22, 0x4, RZ, 0xfc, !PT ;  /* 0x0000000416161812 */ /* 0x000fe400078efcff */
[----:B------:R-:W-:Y:S02]  /*6c820*/  ISETP.LT.OR P1, PT, R30, 0xf1, !P2 ;  /* 0x000000f11e00780c */ /* 0x000fe40005721670 */
[----:B----4-:R-:W-:-:S04]  /*6c830*/  LOP3.LUT R23, R23, 0xff, RZ, 0xc0, !PT ;  /* 0x000000ff17177812 */ /* 0x010fc800078ec0ff */
[----:B------:R-:W-:-:S05]  /*6c840*/  F2FP.F16.E4M3.UNPACK_B R23, R23 ;  /* 0x00000017ff17723e */ /* 0x000fca00020006ff */
[----:B------:R-:W-:-:S05]  /*6c850*/  HADD2.F32 R23, -RZ, R23.H0_H0 ;  /* 0x20000017ff177230 */ /* 0x000fca0000004100 */
[----:B------:R-:W-:-:S04]  /*6c860*/  FMUL R23, R23, UR26 ;  /* 0x0000001a17177c20 */ /* 0x000fc80008400000 */
[----:B---3--:R-:W-:Y:S01]  /*6c870*/  FFMA R23, R8, UR27, R23 ;  /* 0x0000001b08177c23 */ /* 0x008fe20008000017 */
[----:B------:R-:W-:Y:S01]  /*6c880*/  LOP3.LUT R3, R3, 0xfffbffff, RZ, 0xc0, !PT ;  /* 0xfffbffff03037812 */ /* 0x000fe200078ec0ff */
[----:B------:R-:W3:Y:S04]  /*6c890*/  LDL.LU R8, [R1+0xdf4] ;  /* 0x000df40001087983 */ /* 0x000ee80000300800 */
[----:B------:R-:W4:Y:S01]  /*6c8a0*/  LDL.LU.64 R230, [R1+0x1f8] ;  /* 0x0001f80001e67983 */ /* 0x000f220000300a00 */
[----:B------:R-:W-:-:S05]  /*6c8b0*/  F2FP.SATFINITE.E4M3.F32.PACK_AB_MERGE_C R23, RZ, R23, RZ ;  /* 0x00000017ff17723e */ /* 0x000fca00048070ff */
        /* <DEDUP_REMOVED lines=16> */
[----:B------:R-:W-:-:S04]  /*6c9c0*/  @P0 LOP3.LUT R3, R3, 0x40000, RZ, 0xfc, !PT ;  /* 0x0004000003030812 */ /* 0x000fc800078efcff */
[C---:B------:R-:W-:Y:S02]  /*6c9d0*/  LOP3.LUT P0, RZ, R3.reuse, 0x80, RZ, 0xc0, !PT ;  /* 0x0000008003ff7812 */ /* 0x040fe4000780c0ff */
[----:B------:R-:W-:-:S04]  /*6c9e0*/  LOP3.LUT R3, R3, 0xfffdffff, RZ, 0xc0, !PT ;  /* 0xfffdffff03037812 */ /* 0x000fc800078ec0ff */
        /* <DEDUP_REMOVED lines=112> */
[----:B------:R-:W-:-:S05]  /*6d0f0*/  FFMA R23, R8, UR27, R23 ;  /* 0x0000001b08177c23 */ /* 0x000fca0008000017 */
[----:B------:R-:W-:-:S05]  /*6d100*/  F2FP.SATFINITE.E4M3.F32.PACK_AB_MERGE_C R23, RZ, R23, RZ ;  /* 0x00000017ff17723e */ /* 0x000fca00048070ff */
[----:B----4-:R0:W-:Y:S02]  /*6d110*/  @!P1 STG.E.U8 desc[UR34][R234.64+0x80], R23 ;  /* 0x00008017ea009986 */ /* 0x0101e4000c101122 */
[----:B0-----:R-:W-:-:S06]  /*6d120*/  PRMT R23, RZ, 0x7610, R23 ;  /* 0x00007610ff177816 */ /* 0x001fcc0000000017 */
[----:B------:R-:W3:Y:S01]  /*6d130*/  @!P0 LDG.E.U8 R23, desc[UR34][R34.64+0x81] ;  /* 0x0000812222178981 */ /* 0x000ee2000c1e1100 */
[----:B------:R-:W-:-:S04]  /*6d140*/  LOP3.LUT R3, R3, 0xffffefff, RZ, 0xc0, !PT ;  /* 0xffffefff03037812 */ /* 0x000fc800078ec0ff */
[----:B------:R-:W-:Y:S02]  /*6d150*/  @P6 LOP3.LUT R3, R3, 0x1000, RZ, 0xfc, !PT ;  /* 0x0000100003036812 */ /* 0x000fe400078efcff */
[----:B------:R-:W-:Y:S01]  /*6d160*/  ISETP.LT.OR P6, PT, R30, 0x109, !P2 ;  /* 0x000001091e00780c */ /* 0x000fe200057c1670 */
[----:B------:R-:W-:Y:S02]  /*6d170*/  IMAD.U32 R37, RZ, RZ, UR11 ;  /* 0x0000000bff257e24 */ /* 0x000fe4000f8e00ff */
[----:B------:R-:W-:-:S10]  /*6d180*/  IMAD.U32 R36, RZ, RZ, UR10 ;  /* 0x0000000aff247e24 */ /* 0x000fd4000f8e00ff */
[----:B------:R-:W-:-:S04]  /*6d190*/  @!P6 IADD3 R18, P4, P5, R37, UR9, R26 ;  /* 0x000000092512ec10 */ /* 0x000fc8000fd9e01a */
[----:B------:R-:W-:Y:S02]  /*6d1a0*/  @!P6 IADD3.X R8, R36, UR8, R31, P4, P5 ;  /* 0x000000082408ec10 */ /* 0x000fe4000a7ea41f */
[----:B------:R-:W-:-:S13]  /*6d1b0*/  ISETP.LT.OR P4, PT, R30, 0x89, !P3 ;  /* 0x000000891e00780c */ /* 0x000fda0005f81670 */
[----:B------:R-:W0:Y:S01]  /*6d1c0*/  @!P4 LDC.64 R38, c[0x0][0x5c0] ;  /* 0x00017000ff26cb82 */ /* 0x000e220000000a00 */
[----:B------:R-:W-:Y:S02]  /*6d1d0*/  @!P4 IMAD.MOV.U32 R36, RZ, RZ, R26 ;  /* 0x000000ffff24c224 */ /* 0x000fe400078e001a */
[----:B------:R-:W-:Y:S02]  /*6d1e0*/  @!P4 IMAD.MOV.U32 R37, RZ, RZ, R31 ;  /* 0x000000ffff25c224 */ /* 0x000fe400078e001f */
[----:B------:R-:W-:Y:S01]  /*6d1f0*/  @!P4 IMAD.WIDE.U32 R36, R24, 0x180, R36 ;  /* 0x000001801824c825 */ /* 0x000fe200078e0024 */
[----:B------:R-:W-:Y:S01]  /*6d200*/  LOP3.LUT R3, R3, 0xfffff7ff, RZ, 0xc0, !PT ;  /* 0xfffff7ff03037812 */ /* 0x000fe200078ec0ff */
[----:B------:R-:W-:Y:S04]  /*6d210*/  @!P6 STL [R1+0x208], R18 ;  /* 0x000208120100e387 */ /* 0x000fe80000100800 */
[----:B------:R1:W-:Y:S01]  /*6d220*/  @!P6 STL [R1+0x20c], R8 ;  /* 0x00020c080100e387 */ /* 0x0003e20000100800 */
[----:B------:R-:W-:-:S03]  /*6d230*/  @P6 LOP3.LUT R3, R3, 0x800, RZ, 0xfc, !PT ;  /* 0x0000080003036812 */ /* 0x000fc600078efcff */
[----:B-1----:R-:W4:Y:S01]  /*6d240*/  LDL.LU R8, [R1+0xe0c] ;  /* 0x000e0c0001087983 */ /* 0x002f220000300800 */
[----:B0-----:R-:W-:Y:S01]  /*6d250*/  @!P4 IADD3 R36, P5, R36, R38, RZ ;  /* 0x000000262424c210 */ /* 0x001fe20007fbe0ff */
[----:B------:R-:W-:Y:S01]  /*6d260*/  IMAD.U32 R38, RZ, RZ, UR11 ;  /* 0x0000000bff267e24 */ /* 0x000fe2000f8e00ff */
[----:B---3--:R-:W-:-:S04]  /*6d270*/  LOP3.LUT R23, R23, 0xff, RZ, 0xc0, !PT ;  /* 0x000000ff17177812 */ /* 0x008fc800078ec0ff */
[----:B------:R-:W-:-:S05]  /*6d280*/  F2FP.F16.E4M3.UNPACK_B R23, R23 ;  /* 0x00000017ff17723e */ /* 0x000fca00020006ff */
[----:B------:R-:W-:-:S05]  /*6d290*/  HADD2.F32 R23, -RZ, R23.H0_H0 ;  /* 0x20000017ff177230 */ /* 0x000fca0000004100 */
[----:B------:R-:W-:-:S04]  /*6d2a0*/  FMUL R23, R23, UR26 ;  /* 0x0000001a17177c20 */ /* 0x000fc80008400000 */
[----:B--2---:R-:W-:Y:S01]  /*6d2b0*/  FFMA R23, R2, UR27, R23 ;  /* 0x0000001b02177c23 */ /* 0x004fe20008000017 */
[----:B------:R-:W-:Y:S02]  /*6d2c0*/  LOP3.LUT P1, RZ, R6, 0x4, RZ, 0xc0, !PT ;  /* 0x0000000406ff7812 */ /* 0x000fe4000782c0ff */
        /* <DEDUP_REMOVED lines=13> */
[----:B------:R-:W-:Y:S02]  /*6d3a0*/  @P1 LOP3.LUT R22, R22, 0x1, RZ, 0xfc, !PT ;  /* 0x0000000116161812 */ /* 0x000fe400078efcff */
[----:B------:R-:W-:Y:S02]  /*6d3b0*/  ISETP.LT.OR P1, PT, R30, 0x111, !P2 ;  /* 0x000001111e00780c */ /* 0x000fe40005721670 */
[----:B------:R-:W-:-:S04]  /*6d3c0*/  @P0 LOP3.LUT R3, R3, 0x400, RZ, 0xfc, !PT ;  /* 0x0000040003030812 */ /* 0x000fc800078efcff */
[----:B------:R-:W-:-:S07]  /*6d3d0*/  LOP3.LUT R3, R3, 0xfffffdff, RZ, 0xc0, !PT ;  /* 0xfffffdff03037812 */ /* 0x000fce00078ec0ff */
[----:B------:R-:W-:Y:S02]  /*6d3e0*/  @P1 LOP3.LUT R3, R3, 0x200, RZ, 0xfc, !PT ;  /* 0x0000020003031812 */ /* 0x000fe400078efcff */
[----:B---3--:R-:W-:-:S04]  /*6d3f0*/  LOP3.LUT R23, R23, 0xff, RZ, 0xc0, !PT ;  /* 0x000000ff17177812 */ /* 0x008fc800078ec0ff */
[----:B------:R-:W-:-:S05]  /*6d400*/  F2FP.F16.E4M3.UNPACK_B R23, R23 ;  /* 0x00000017ff17723e */ /* 0x000fca00020006ff */
[----:B------:R-:W-:-:S05]  /*6d410*/  HADD2.F32 R23, -RZ, R23.H0_H0 ;  /* 0x20000017ff177230 */ /* 0x000fca0000004100 */
[----:B------:R-:W-:-:S04]  /*6d420*/  FMUL R23, R23, UR26 ;  /* 0x0000001a17177c20 */ /* 0x000fc80008400000 */
[----:B----4-:R-:W-:Y:S02]  /*6d430*/  FFMA R23, R8, UR27, R23 ;  /* 0x0000001b08177c23 */ /* 0x010fe40008000017 */
[----:B------:R-:W3:Y:S04]  /*6d440*/  LDL.LU R8, [R1+0xe14] ;  /* 0x000e140001087983 */ /* 0x000ee80000300800 */
[----:B------:R-:W4:Y:S01]  /*6d450*/  LDL.64 R128, [R1+0x218] ;  /* 0x0002180001807983 */ /* 0x000f220000100a00 */
        /* <DEDUP_REMOVED lines=14> */
[----:B------:R-:W-:Y:S02]  /*6d540*/  LOP3.LUT P1, RZ, R22, 0x1, RZ, 0xc0, !PT ;  /* 0x0000000116ff7812 */ /* 0x000fe4000782c0ff */
[----:B------:R-:W-:-:S06]  /*6d550*/  PRMT R22, RZ, 0x7610, R22 ;  /* 0x00007610ff167816 */ /* 0x000fcc0000000016 */
[----:B------:R-:W2:Y:S01]  /*6d560*/  @!P4 LDG.E.U8 R22, desc[UR34][R32.64+0x89] ;  /* 0x000089222016c981 */ /* 0x000ea2000c1e1100 */
[----:B------:R-:W-:Y:S01]  /*6d570*/  ISETP.LT.OR P6, PT, R30, 0x112, !P2 ;  /* 0x000001121e00780c */ /* 0x000fe200057c1670 */
[----:B------:R-:W-:Y:S01]  /*6d580*/  IMAD.U32 R23, RZ, RZ, UR11 ;  /* 0x0000000bff177e24 */ /* 0x000fe2000f8e00ff */
[----:B--2---:R-:W-:-:S04]  /*6d590*/  LOP3.LUT R22, R22, 0xff, RZ, 0xc0, !PT ;  /* 0x000000ff16167812 */ /* 0x004fc800078ec0ff */
[----:B------:R-:W-:-:S05]  /*6d5a0*/  F2FP.F16.E4M3.UNPACK_B R22, R22 ;  /* 0x00000016ff16723e */ /* 0x000fca00020006ff */
[----:B------:R-:W-:-:S05]  /*6d5b0*/  HADD2.F32 R22, -RZ, R22.H0_H0 ;  /* 0x20000016ff167230 */ /* 0x000fca0000004100 */
[----:B------:R-:W-:-:S04]  /*6d5c0*/  FMUL R22, R22, UR26 ;  /* 0x0000001a16167c20 */ /* 0x000fc80008400000 */
[----:B------:R-:W-:Y:S01]  /*6d5d0*/  FFMA R22, R2, UR27, R22 ;  /* 0x0000001b02167c23 */ /* 0x000fe20008000016 */
[----:B------:R-:W-:Y:S01]  /*6d5e0*/  LOP3.LUT P0, RZ, R7, 0x10000000, RZ, 0xc0, !PT ;  /* 0x1000000007ff7812 */ /* 0x000fe2000780c0ff */
[----:B------:R-:W2:Y:S04]  /*6d5f0*/  LDL.LU R2, [R1+0xe18] ;  /* 0x000e180001027983 */ /* 0x000ea80000300800 */
[----:B------:R-:W2:Y:S01]  /*6d600*/  LDL.64 R126, [R1+0x210] ;  /* 0x00021000017e7983 */ /* 0x000ea20000100a00 */
[----:B------:R-:W-:-:S05]  /*6d610*/  F2FP.SATFINITE.E4M3.F32.PACK_AB_MERGE_C R22, RZ, R22, RZ ;  /* 0x00000016ff16723e */ /* 0x000fca00048070ff */
[----:B------:R0:W-:Y:S01]  /*6d620*/  @!P4 STG.E.U8 desc[UR34][R36.64+0x89], R22 ;  /* 0x000089162400c986 */ /* 0x0001e2000c101122 */
[----:B------:R-:W-:Y:S01]  /*6d630*/  @!P6 IADD3 R234, P4, P5, R23, UR9, R26 ;  /* 0x0000000917eaec10 */ /* 0x000fe2000fd9e01a */
[----:B0-----:R-:W-:-:S05]  /*6d640*/  IMAD.U32 R22, RZ, RZ, UR10 ;  /* 0x0000000aff167e24 */ /* 0x001fca000f8e00ff */
        /* <DEDUP_REMOVED lines=22> */
[----:B------:R-:W-:Y:S01]  /*6d7b0*/  @!P4 IMAD R38, R25, 0x180, RZ ;  /* 0x000001801926c824 */ /* 0x000fe200078e02ff */
[----:B------:R-:W-:Y:S01]  /*6d7c0*/  LOP3.LUT R3, R3, 0xffffff7f, RZ, 0xc0, !PT ;  /* 0xffffff7f03037812 */ /* 0x000fe200078ec0ff */
[----:B------:R-:W-:Y:S04]  /*6d7d0*/  @!P6 STL [R1+0x228], R18 ;  /* 0x000228120100e387 */ /* 0x000fe80000100800 */
[----:B------:R1:W-:Y:S01]  /*6d7e0*/  @!P6 STL [R1+0x22c], R8 ;  /* 0x00022c080100e387 */ /* 0x0003e20000100800 */
[----:B------:R-:W-:-:S03]  /*6d7f0*/  @P6 LOP3.LUT R3, R3, 0x80, RZ, 0xfc, !PT ;  /* 0x0000008003036812 */ /* 0x000fc600078efcff */
[----:B-1----:R-:W4:Y:S01]  /*6d800*/  LDL.LU R8, [R1+0xe1c] ;  /* 0x000e1c0001087983 */ /* 0x002f220000300800 */
[----:B---3--:R-:W-:-:S04]  /*6d810*/  LOP3.LUT R22, R22, 0xff, RZ, 0xc0, !PT ;  /* 0x000000ff16167812 */ /* 0x008fc800078ec0ff */
        /* <DEDUP_REMOVED lines=10> */
[----:B-1----:R-:W-:-:S04]  /*6d8c0*/  @!P4 IMAD.MOV.U32 R22, RZ, RZ, R26 ;  /* 0x000000ffff16c224 */ /* 0x002fc800078e001a */
[----:B------:R-:W-:-:S03]  /*6d8d0*/  @!P4 IMAD.WIDE.U32 R22, R24, 0x180, R22 ;  /* 0x000001801816c825 */ /* 0x000fc600078e0016 */
[----:B0-----:R-:W-:-:S04]  /*6d8e0*/  @!P4 IADD3 R22, P5, R22, R36, RZ ;  /* 0x000000241616c210 */ /* 0x001fc80007fbe0ff */
[----:B------:R-:W-:Y:S01]  /*6d8f0*/  @!P4 IADD3.X R23, R37, R23, R38, P5, !PT ;  /* 0x000000172517c210 */ /* 0x000fe20002ffe426 */
[----:B------:R-:W-:Y:S02]  /*6d900*/  IMAD.U32 R37, RZ, RZ, UR11 ;  /* 0x0000000bff257e24 */ /* 0x000fe4000f8e00ff */
[----:B------:R-:W-:-:S03]  /*6d910*/  IMAD.U32 R36, RZ, RZ, UR10 ;  /* 0x0000000aff247e24 */ /* 0x000fc6000f8e00ff */
[----:B------:R-:W-:-:S04]  /*6d920*/  @!P0 IADD3 R19, P5, P6, R37, UR9, R26 ;  /* 0x0000000925138c10 */ /* 0x000fc8000febe01a */
[----:B------:R-:W-:Y:S02]  /*6d930*/  @!P0 IADD3.X R18, R36, UR8, R31, P5, P6 ;  /* 0x0000000824128c10 */ /* 0x000fe4000afec41f */
[----:B------:R-:W-:-:S06]  /*6d940*/  PRMT R36, RZ, 0x7610, R36 ;  /* 0x00007610ff247816 */ /* 0x000fcc0000000024 */
[----:B------:R-:W3:Y:S01]  /*6d950*/  @!P4 LDG.E.U8 R36, desc[UR34][R32.64+0x90] ;  /* 0x000090222024c981 */ /* 0x000ee2000c1e1100 */
[----:B------:R-:W-:Y:S02]  /*6d960*/  @P1 LOP3.LUT R10, R10, 0x80000000, RZ, 0xfc, !PT ;  /* 0x800000000a0a1812 */ /* 0x000fe400078efcff */
[----:B------:R-:W-:Y:S01]  /*6d970*/  ISETP.LT.OR P1, PT, R30, 0x121, !P2 ;  /* 0x000001211e00780c */ /* 0x000fe20005721670 */
[----:B------:R-:W-:Y:S04]  /*6d980*/  @!P0 STL [R1+0x210], R19 ;  /* 0x0002101301008387 */ /* 0x000fe80000100800 */
[----:B------:R-:W-:Y:S01]  /*6d990*/  @!P0 STL [R1+0x214], R18 ;  /* 0x0002141201008387 */ /* 0x000fe20000100800 */
[----:B---3--:R-:W-:-:S04]  /*6d9a0*/  LOP3.LUT R36, R36, 0xff, RZ, 0xc0, !PT ;  /* 0x000000ff24247812 */ /* 0x008fc800078ec0ff */
[----:B------:R-:W-:-:S05]  /*6d9b0*/  F2FP.F16.E4M3.UNPACK_B R36, R36 ;  /* 0x00000024ff24723e */ /* 0x000fca00020006ff */
[----:B------:R-:W-:-:S05]  /*6d9c0*/  HADD2.F32 R36, -RZ, R36.H0_H0 ;  /* 0x20000024ff247230 */ /* 0x000fca0000004100 */
[----:B------:R-:W-:-:S04]  /*6d9d0*/  FMUL R36, R36, UR26 ;  /* 0x0000001a24247c20 */ /* 0x000fc80008400000 */
[----:B----4-:R-:W-:Y:S01]  /*6d9e0*/  FFMA R36, R8, UR27, R36 ;  /* 0x0000001b08247c23 */ /* 0x010fe20008000024 */
[----:B------:R-:W-:Y:S01]  /*6d9f0*/  LOP3.LUT R3, R3, 0xffffffbf, RZ, 0xc0, !PT ;  /* 0xffffffbf03037812 */ /* 0x000fe200078ec0ff */
[----:B------:R-:W3:Y:S04]  /*6da00*/  LDL.LU R8, [R1+0xe24] ;  /* 0x000e240001087983 */ /* 0x000ee80000300800 */
[----:B------:R-:W4:Y:S01]  /*6da10*/  LDL.LU.64 R128, [R1+0x238] ;  /* 0x0002380001807983 */ /* 0x000f220000300a00 */
        /* <DEDUP_REMOVED lines=9> */
[----:B------:R-:W-:Y:S01]  /*6dab0*/  @!P4 IADD3.X R23, R37, R23, R38, P5, !PT ;  /* 0x000000172517c210 */ /* 0x000fe20002ffe426 */
[----:B------:R-:W-:Y:S02]  /*6dac0*/  IMAD.U32 R37, RZ, RZ, UR11 ;  /* 0x0000000bff257e24 */ /* 0x000fe4000f8e00ff */
[----:B------:R-:W-:-:S03]  /*6dad0*/  IMAD.U32 R36, RZ, RZ, UR10 ;  /* 0x0000000aff247e24 */ /* 0x000fc6000f8e00ff */
[----:B------:R-:W-:-:S04]  /*6dae0*/  @!P1 IADD3 R19, P5, P6, R37, UR9, R26 ;  /* 0x0000000925139c10 */ /* 0x000fc8000febe01a */
[----:B------:R-:W-:Y:S02]  /*6daf0*/  @!P1 IADD3.X R18, R36, UR8, R31, P5, P6 ;  /* 0x0000000824129c10 */ /* 0x000fe4000afec41f */
[----:B------:R-:W-:-:S06]  /*6db00*/  PRMT R36, RZ, 0x7610, R36 ;  /* 0x00007610ff247816 */ /* 0x000fcc0000000024 */
[----:B------:R-:W2:Y:S01]  /*6db10*/  @!P4 LDG.E.U8 R36, desc[UR34][R32.64+0x91] ;  /* 0x000091222024c981 */ /* 0x000ea2000c1e1100 */
[----:B------:R-:W-:Y:S02]  /*6db20*/  ISETP.LT.OR P6, PT, R30, 0x122, !P2 ;  /* 0x000001221e00780c */ /* 0x000fe400057c1670 */
[----:B------:R-:W-:Y:S01]  /*6db30*/  @P0 LOP3.LUT R3, R3, 0x40, RZ, 0xfc, !PT ;  /* 0x0000004003030812 */ /* 0x000fe200078efcff */
[----:B------:R-:W-:Y:S03]  /*6db40*/  @!P1 STL [R1+0x220], R19 ;  /* 0x0002201301009387 */ /* 0x000fe60000100800 */
[----:B------:R-:W-:Y:S01]  /*6db50*/  LOP3.LUT R3, R3, 0xffffffdf, RZ, 0xc0, !PT ;  /* 0xffffffdf03037812 */ /* 0x000fe200078ec0ff */
[----:B------:R-:W-:Y:S03]  /*6db60*/  @!P1 STL [R1+0x224], R18 ;  /* 0x0002241201009387 */ /* 0x000fe60000100800 */
[----:B------:R-:W-:-:S02]  /*6db70*/  @P1 LOP3.LUT R3, R3, 0x20, RZ, 0xfc, !PT ;  /* 0x0000002003031812 */ /* 0x000fc400078efcff */
[----:B------:R-:W-:Y:S02]  /*6db80*/  LOP3.LUT P1, RZ, R10, 0x80000000, RZ, 0xc0, !PT ;  /* 0x800000000aff7812 */ /* 0x000fe4000782c0ff */
[----:B--2---:R-:W-:-:S04]  /*6db90*/  LOP3.LUT R36, R36, 0xff, RZ, 0xc0, !PT ;  /* 0x000000ff24247812 */ /* 0x004fc800078ec0ff */
[----:B------:R-:W-:-:S05]  /*6dba0*/  F2FP.F16.E4M3.UNPACK_B R36, R36 ;  /* 0x00000024ff24723e */ /* 0x000fca00020006ff */
[----:B------:R-:W-:-:S05]  /*6dbb0*/  HADD2.F32 R36, -RZ, R36.H0_H0 ;  /* 0x20000024ff247230 */ /* 0x000fca0000004100 */
[----:B------:R-:W-:-:S04]  /*6dbc0*/  FMUL R36, R36, UR26 ;  /* 0x0000001a24247c20 */ /* 0x000fc80008400000 */
[----:B------:R-:W-:Y:S01]  /*6dbd0*/  FFMA R36, R2, UR27, R36 ;  /* 0x0000001b02247c23 */ /* 0x000fe20008000024 */
[----:B------:R-:W-:Y:S01]  /*6dbe0*/  LOP3.LUT P0, RZ, R7, 0x20000000, RZ, 0xc0, !PT ;  /* 0x2000000007ff7812 */ /* 0x000fe2000780c0ff */
        /* <DEDUP_REMOVED lines=19> */
[----:B------:R-:W-:-:S03]  /*6dd20*/  LOP3.LUT R3, R3, 0xffffffef, RZ, 0xc0, !PT ;  /* 0xffffffef03037812 */ /* 0x000fc600078ec0ff */
[----:B------:R-:W-:Y:S04]  /*6dd30*/  @!P6 STL [R1+0x218], R19 ;  /* 0x000218130100e387 */ /* 0x000fe80000100800 */
[----:B------:R0:W-:Y:S01]  /*6dd40*/  @!P6 STL [R1+0x21c], R18 ;  /* 0x00021c120100e387 */ /* 0x0001e20000100800 */
[----:B------:R-:W-:Y:S02]  /*6dd50*/  @P6 LOP3.LUT R3, R3, 0x10, RZ, 0xfc, !PT ;  /* 0x0000001003036812 */ /* 0x000fe400078efcff */
[----:B------:R-:W-:Y:S01]  /*6dd60*/  ISETP.LT.OR P6, PT, R30, 0x129, !P2 ;  /* 0x000001291e00780c */ /* 0x000fe200057c1670 */
[----:B------:R-:W-:Y:S02]  /*6dd70*/  IMAD.U32 R36, RZ, RZ, UR11 ;  /* 0x0000000bff247e24 */ /* 0x000fe4000f8e00ff */
[----:B------:R-:W-:-:S10]  /*6dd80*/  IMAD.U32 R23, RZ, RZ, UR10 ;  /* 0x0000000aff177e24 */ /* 0x000fd4000f8e00ff */
[----:B0-----:R-:W-:-:S04]  /*6dd90*/  @!P6 IADD3 R18, P4, P5, R36, UR9, R26 ;  /* 0x000000092412ec10 */ /* 0x001fc8000fd9e01a */
        /* <DEDUP_REMOVED lines=33> */
[----:B------:R-:W-:Y:S02]  /*6dfb0*/  ISETP.LT.OR P1, PT, R30, 0x131, !P2 ;  /* 0x000001311e00780c */ /* 0x000fe40005721670 */
[----:B------:R-:W-:Y:S02]  /*6dfc0*/  @P0 LOP3.LUT R3, R3, 0x4, RZ, 0xfc, !PT ;  /* 0x0000000403030812 */ /* 0x000fe400078efcff */
[----:B------:R-:W-:Y:S01]  /*6dfd0*/  LOP3.LUT P0, RZ, R7, 0x80000000, RZ, 0xc0, !PT ;  /* 0x8000000007ff7812 */ /* 0x000fe2000780c0ff */
[----:B------:R-:W-:Y:S01]  /*6dfe0*/  STL [R1+0x15a8], R7 ;  /* 0x0015a80701007387 */ /* 0x000fe20000100800 */
[----:B---3--:R-:W-:-:S04]  /*6dff0*/  LOP3.LUT R36, R36, 0xff, RZ, 0xc0, !PT ;  /* 0x000000ff24247812 */ /* 0x008fc800078ec0ff */
[----:B------:R-:W-:-:S05]  /*6e000*/  F2FP.F16.E4M3.UNPACK_B R36, R36 ;  /* 0x00000024ff24723e */ /* 0x000fca00020006ff */
[----:B------:R-:W-:-:S05]  /*6e010*/  HADD2.F32 R36, -RZ, R36.H0_H0 ;  /* 0x20000024ff247230 */ /* 0x000fca0000004100 */
[----:B------:R-:W-:-:S04]  /*6e020*/  FMUL R36, R36, UR26 ;  /* 0x0000001a24247c20 */ /* 0x000fc80008400000 */
[----:B----4-:R-:W-:Y:S01]  /*6e030*/  FFMA R36, R8, UR27, R36 ;  /* 0x0000001b08247c23 */ /* 0x010fe20008000024 */
[----:B------:R-:W-:Y:S01]  /*6e040*/  LOP3.LUT R3, R3, 0xfffffffd, RZ, 0xc0, !PT ;  /* 0xfffffffd03037812 */ /* 0x000fe200078ec0ff */
[----:B------:R-:W3:Y:S04]  /*6e050*/  LDL.LU R8, [R1+0xe34] ;  /* 0x000e340001087983 */ /* 0x000ee80000300800 */
[----:B------:R-:W4:Y:S01]  /*6e060*/  LDL.64 R132, [R1+0x258] ;  /* 0x0002580001847983 */ /* 0x000f220000100a00 */
        /* <DEDUP_REMOVED lines=18> */
[----:B------:R0:W-:Y:S01]  /*6e190*/  @!P1 STL [R1+0x240], R18 ;  /* 0x0002401201009387 */ /* 0x0001e20000100800 */
[----:B------:R-:W-:Y:S02]  /*6e1a0*/  LOP3.LUT P1, RZ, R10, 0x40000000, RZ, 0xc0, !PT ;  /* 0x400000000aff7812 */ /* 0x000fe4000782c0ff */
[----:B--2---:R-:W-:-:S04]  /*6e1b0*/  LOP3.LUT R36, R36, 0xff, RZ, 0xc0, !PT ;  /* 0x000000ff24247812 */ /* 0x004fc800078ec0ff */
[----:B------:R-:W-:-:S05]  /*6e1c0*/  F2FP.F16.E4M3.UNPACK_B R36, R36 ;  /* 0x00000024ff24723e */ /* 0x000fca00020006ff */
[----:B------:R-:W-:-:S05]  /*6e1d0*/  HADD2.F32 R36, -RZ, R36.H0_H0 ;  /* 0x20000024ff247230 */ /* 0x000fca0000004100 */
[----:B------:R-:W-:-:S04]  /*6e1e0*/  FMUL R36, R36, UR26 ;  /* 0x0000001a24247c20 */ /* 0x000fc80008400000 */
[----:B------:R-:W-:Y:S02]  /*6e1f0*/  FFMA R36, R2, UR27, R36 ;  /* 0x0000001b02247c23 */ /* 0x000fe40008000024 */
[----:B------:R-:W2:Y:S04]  /*6e200*/  LDL.LU R2, [R1+0xe38] ;  /* 0x000e380001027983 */ /* 0x000ea80000300800 */
[----:B0-----:R-:W2:Y:S01]  /*6e210*/  LDL.64 R18, [R1+0x250] ;  /* 0x0002500001127983 */ /* 0x001ea20000100a00 */
        /* <DEDUP_REMOVED lines=86> */
[----:B------:R0:W-:Y:S03]  /*6e780*/  @!P1 STL [R1+0x264], R18 ;  /* 0x0002641201009387 */ /* 0x0001e60000100800 */
        /* <DEDUP_REMOVED lines=163> */
[----:B------:R-:W3:Y:S04]  /*6f1c0*/  @!P4 LDG.E.U8 R36, desc[UR34][R32.64+0xb0] ;  /* 0x0000b0222024c981 */ /* 0x000ee8000c1e1100 */
[----:B------:R-:W-:Y:S01]  /*6f1d0*/  @!P0 STL [R1+0x290], R19 ;  /* 0x0002901301008387 */ /* 0x000fe20000100800 */
[----:B------:R-:W-:-:S03]  /*6f1e0*/  @P0 LOP3.LUT R4, R4, 0x400000, RZ, 0xfc, !PT ;  /* 0x0040000004040812 */ /* 0x000fc600078efcff */
[----:B------:R-:W-:Y:S01]  /*6f1f0*/  @!P0 STL [R1+0x294], R18 ;  /* 0x0002941201008387 */ /* 0x000fe20000100800 */
[----:B------:R-:W-:Y:S02]  /*6f200*/  ISETP.LT.OR P0, PT, R30, 0x161, !P2 ;  /* 0x000001611e00780c */ /* 0x000fe40005701670 */
        /* <DEDUP_REMOVED lines=23> */
[----:B------:R-:W2:Y:S04]  /*6f380*/  @!P4 LDG.E.U8 R36, desc[UR34][R32.64+0xb1] ;  /* 0x0000b1222024c981 */ /* 0x000ea8000c1e1100 */
[----:B------:R-:W-:Y:S01]  /*6f390*/  @!P0 STL [R1+0x2a0], R19 ;  /* 0x0002a01301008387 */ /* 0x000fe20000100800 */
[----:B------:R-:W-:-:S03]  /*6f3a0*/  @P0 LOP3.LUT R4, R4, 0x200000, RZ, 0xfc, !PT ;  /* 0x0020000004040812 */ /* 0x000fc600078efcff */
[----:B------:R0:W-:Y:S01]  /*6f3b0*/  @!P0 STL [R1+0x2a4], R18 ;  /* 0x0002a41201008387 */ /* 0x0001e20000100800 */
[----:B------:R-:W-:Y:S02]  /*6f3c0*/  ISETP.LT.OR P0, PT, R30, 0x162, !P2 ;  /* 0x000001621e00780c */ /* 0x000fe40005701670 */
        /* <DEDUP_REMOVED lines=8> */
[----:B0-----:R-:W2:Y:S01]  /*6f450*/  LDL.LU.64 R18, [R1+0x2b0] ;  /* 0x0002b00001127983 */ /* 0x001ea20000300a00 */
        /* <DEDUP_REMOVED lines=18> */
[----:B------:R0:W-:Y:S04]  /*6f580*/  @!P0 STL [R1+0x298], R21 ;  /* 0x0002981501008387 */ /* 0x0001e80000100800 */
[----:B------:R1:W-:Y:S01]  /*6f590*/  @!P0 STL [R1+0x29c], R20 ;  /* 0x00029c1401008387 */ /* 0x0003e20000100800 */
[----:B------:R-:W-:Y:S01]  /*6f5a0*/  IMAD.U32 R36, RZ, RZ, UR11 ;  /* 0x0000000bff247e24 */ /* 0x000fe2000f8e00ff */
[----:B------:R-:W-:Y:S02]  /*6f5b0*/  @P0 LOP3.LUT R4, R4, 0x100000, RZ, 0xfc, !PT ;  /* 0x0010000004040812 */ /* 0x000fe400078efcff */
[----:B------:R-:W-:Y:S01]  /*6f5c0*/  ISETP.LT.OR P0, PT, R30, 0x169, !P2 ;  /* 0x000001691e00780c */ /* 0x000fe20005701670 */
[----:B------:R-:W-:Y:S01]  /*6f5d0*/  IMAD.U32 R23, RZ, RZ, UR10 ;  /* 0x0000000aff177e24 */ /* 0x000fe2000f8e00ff */
[----:B------:R-:W4:Y:S11]  /*6f5e0*/  LDL.LU R8, [R1+0xe6c] ;  /* 0x000e6c0001087983 */ /* 0x000f360000300800 */
[----:B0-----:R-:W-:-:S04]  /*6f5f0*/  @!P0 IADD3 R21, P4, P5, R36, UR9, R26 ;  /* 0x0000000924158c10 */ /* 0x001fc8000fd9e01a */
[----:B-1----:R-:W-:Y:S02]  /*6f600*/  @!P0 IADD3.X R20, R23, UR8, R31, P4, P5 ;  /* 0x0000000817148c10 */ /* 0x002fe4000a7ea41f */
[----:B------:R-:W-:-:S13]  /*6f610*/  ISETP.LT.OR P4, PT, R30, 0xb9, !P3 ;  /* 0x000000b91e00780c */ /* 0x000fda0005f81670 */
[----:B------:R-:W0:Y:S01]  /*6f620*/  @!P4 LDC.64 R36, c[0x0][0x5c0] ;  /* 0x00017000ff24cb82 */ /* 0x000e220000000a00 */
[----:B------:R-:W-:Y:S02]  /*6f630*/  @!P4 IMAD.MOV.U32 R23, RZ, RZ, R31 ;  /* 0x000000ffff17c224 */ /* 0x000fe400078e001f */
[----:B------:R-:W-:Y:S01]  /*6f640*/  @!P4 IMAD R38, R25, 0x180, RZ ;  /* 0x000001801926c824 */ /* 0x000fe200078e02ff */
[----:B---3--:R-:W-:-:S04]  /*6f650*/  LOP3.LUT R22, R22, 0xff, RZ, 0xc0, !PT ;  /* 0x000000ff16167812 */ /* 0x008fc800078ec0ff */
[----:B------:R-:W-:-:S05]  /*6f660*/  F2FP.F16.E4M3.UNPACK_B R22, R22 ;  /* 0x00000016ff16723e */ /* 0x000fca00020006ff */
[----:B------:R-:W-:-:S05]  /*6f670*/  HADD2.F32 R22, -RZ, R22.H0_H0 ;  /* 0x20000016ff167230 */ /* 0x000fca0000004100 */
[----:B------:R-:W-:-:S04]  /*6f680*/  FMUL R22, R22, UR26 ;  /* 0x0000001a16167c20 */ /* 0x000fc80008400000 */
[----:B--2---:R-:W-:-:S05]  /*6f690*/  FFMA R22, R2, UR27, R22 ;  /* 0x0000001b02167c23 */ /* 0x004fca0008000016 */
        /* <DEDUP_REMOVED lines=13> */
[----:B------:R-:W-:-:S04]  /*6f770*/  LOP3.LUT R4, R4, 0xfff7ffff, RZ, 0xc0, !PT ;  /* 0xfff7ffff04047812 */ /* 0x000fc800078ec0ff */
[----:B------:R-:W-:-:S04]  /*6f780*/  @P0 LOP3.LUT R4, R4, 0x80000, RZ, 0xfc, !PT ;  /* 0x0008000004040812 */ /* 0x000fc800078efcff */
[----:B------:R-:W-:-:S04]  /*6f790*/  LOP3.LUT R4, R4, 0xfffbffff, RZ, 0xc0, !PT ;  /* 0xfffbffff04047812 */ /* 0x000fc800078ec0ff */
[----:B------:R-:W-:Y:S02]  /*6f7a0*/  @P1 LOP3.LUT R4, R4, 0x40000, RZ, 0xfc, !PT ;  /* 0x0004000004041812 */ /* 0x000fe400078efcff */
[----:B------:R-:W-:Y:S01]  /*6f7b0*/  ISETP.LT.OR P1, PT, R30, 0x171, !P2 ;  /* 0x000001711e00780c */ /* 0x000fe20005721670 */
[----:B------:R-:W-:Y:S04]  /*6f7c0*/  @!P0 STL [R1+0x2c8], R21 ;  /* 0x0002c81501008387 */ /* 0x000fe80000100800 */
[----:B------:R-:W-:Y:S01]  /*6f7d0*/  @!P0 STL [R1+0x2cc], R20 ;  /* 0x0002cc1401008387 */ /* 0x000fe20000100800 */
[----:B--2---:R-:W-:-:S04]  /*6f7e0*/  LOP3.LUT R36, R36, 0xff, RZ, 0xc0, !PT ;  /* 0x000000ff24247812 */ /* 0x004fc800078ec0ff */
[----:B------:R-:W-:-:S05]  /*6f7f0*/  F2FP.F16.E4M3.UNPACK_B R36, R36 ;  /* 0x00000024ff24723e */ /* 0x000fca00020006ff */
[----:B------:R-:W-:-:S05]  /*6f800*/  HADD2.F32 R36, -RZ, R36.H0_H0 ;  /* 0x20000024ff247230 */ /* 0x000fca0000004100 */
[----:B------:R-:W-:-:S04]  /*6f810*/  FMUL R36, R36, UR26 ;  /* 0x0000001a24247c20 */ /* 0x000fc80008400000 */
[----:B----4-:R-:W-:Y:S02]  /*6f820*/  FFMA R36, R8, UR27, R36 ;  /* 0x0000001b08247c23 */ /* 0x010fe40008000024 */
[----:B------:R-:W2:Y:S04]  /*6f830*/  LDL.LU R8, [R1+0xe70] ;  /* 0x000e700001087983 */ /* 0x000ea80000300800 */
[----:B------:R-:W3:Y:S01]  /*6f840*/  LDL.LU R2, [R1+0xe74] ;  /* 0x000e740001027983 */ /* 0x000ee20000300800 */
        /* <DEDUP_REMOVED lines=15> */
[----:B------:R-:W4:Y:S01]  /*6f940*/  @!P4 LDG.E.U8 R36, desc[UR34][R32.64+0xb9] ;  /* 0x0000b9222024c981 */ /* 0x000f22000c1e1100 */
[----:B------:R-:W-:-:S03]  /*6f950*/  LOP3.LUT R4, R4, 0xfffdffff, RZ, 0xc0, !PT ;  /* 0xfffdffff04047812 */ /* 0x000fc600078ec0ff */
[----:B------:R-:W-:Y:S04]  /*6f960*/  STL [R1+0x155c], R24 ;  /* 0x00155c1801007387 */ /* 0x000fe80000100800 */
[----:B------:R-:W-:Y:S04]  /*6f970*/  STL [R1+0x1560], R25 ;  /* 0x0015601901007387 */ /* 0x000fe80000100800 */
[----:B------:R-:W-:Y:S01]  /*6f980*/  @!P1 STL [R1+0x2c0], R19 ;  /* 0x0002c01301009387 */ /* 0x000fe20000100800 */
[----:B------:R-:W-:-:S03]  /*6f990*/  @P1 LOP3.LUT R4, R4, 0x20000, RZ, 0xfc, !PT ;  /* 0x0002000004041812 */ /* 0x000fc600078efcff */
[----:B------:R-:W-:Y:S01]  /*6f9a0*/  @!P1 STL [R1+0x2c4], R18 ;  /* 0x0002c41201009387 */ /* 0x000fe20000100800 */
[----:B------:R-:W-:Y:S02]  /*6f9b0*/  ISETP.LT.OR P1, PT, R30, 0x172, !P2 ;  /* 0x000001721e00780c */ /* 0x000fe40005721670 */
[C---:B------:R-:W-:Y:S02]  /*6f9c0*/  LOP3.LUT P0, RZ, R10.reuse, 0x8000000, RZ, 0xc0, !PT ;  /* 0x080000000aff7812 */ /* 0x040fe4000780c0ff */
[----:B------:R-:W-:-:S04]  /*6f9d0*/  LOP3.LUT R10, R10, 0xffbfffff, RZ, 0xc0, !PT ;  /* 0xffbfffff0a0a7812 */ /* 0x000fc800078ec0ff */
[----:B------:R-:W-:Y:S02]  /*6f9e0*/  @P3 LOP3.LUT R10, R10, 0x400000, RZ, 0xfc, !PT ;  /* 0x004000000a0a3812 */ /* 0x000fe400078efcff */
        /* <DEDUP_REMOVED lines=8> */
[----:B0-----:R-:W-:Y:S02]  /*6fa70*/  IMAD.U32 R23, RZ, RZ, UR11 ;  /* 0x0000000bff177e24 */ /* 0x001fe4000f8e00ff */
[----:B------:R-:W-:-:S03]  /*6fa80*/  IMAD.U32 R22, RZ, RZ, UR10 ;  /* 0x0000000aff167e24 */ /* 0x000fc6000f8e00ff */
[----:B------:R-:W-:-:S04]  /*6fa90*/  @!P1 IADD3 R136, P4, P5, R23, UR9, R26 ;  /* 0x0000000917889c10 */ /* 0x000fc8000fd9e01a */
[----:B------:R-:W-:Y:S02]  /*6faa0*/  @!P1 IADD3.X R137, R22, UR8, R31, P4, P5 ;  /* 0x0000000816899c10 */ /* 0x000fe4000a7ea41f */
[----:B------:R-:W-:-:S06]  /*6fab0*/  PRMT R22, RZ, 0x7610, R22 ;  /* 0x00007610ff167816 */ /* 0x000fcc0000000016 */
[----:B------:R-:W2:Y:S01]  /*6fac0*/  @!P3 LDG.E.U8 R22, desc[UR34][R34.64+0xb8] ;  /* 0x0000b8222216b981 */ /* 0x000ea2000c1e1100 */
[----:B------:R-:W-:-:S04]  /*6fad0*/  LOP3.LUT R4, R4, 0xfffeffff, RZ, 0xc0, !PT ;  /* 0xfffeffff04047812 */ /* 0x000fc800078ec0ff */
[----:B------:R-:W-:Y:S02]  /*6fae0*/  @P1 LOP3.LUT R4, R4, 0x10000, RZ, 0xfc, !PT ;  /* 0x0001000004041812 */ /* 0x000fe400078efcff */
[----:B------:R-:W-:Y:S01]  /*6faf0*/  ISETP.LT.OR P1, PT, R30, 0x179, !P2 ;  /* 0x000001791e00780c */ /* 0x000fe20005721670 */
[----:B------:R-:W-:Y:S02]  /*6fb00*/  IMAD.U32 R36, RZ, RZ, UR11 ;  /* 0x0000000bff247e24 */ /* 0x000fe4000f8e00ff */
[----:B------:R-:W-:Y:S01]  /*6fb10*/  IMAD.U32 R23, RZ, RZ, UR10 ;  /* 0x0000000aff177e24 */ /* 0x000fe2000f8e00ff */
[----:B------:R-:W-:-:S09]  /*6fb20*/  LOP3.LUT P6, RZ, R6, 0x8, RZ, 0xc0, !PT ;  /* 0x0000000806ff7812 */ /* 0x000fd200078cc0ff */
[----:B------:R-:W-:-:S04]  /*6fb30*/  @!P1 IADD3 R20, P4, P5, R36, UR9, R26 ;  /* 0x0000000924149c10 */ /* 0x000fc8000fd9e01a */
[----:B------:R-:W-:Y:S01]  /*6fb40*/  @!P1 IADD3.X R21, R23, UR8, R31, P4, P5 ;  /* 0x0000000817159c10 */ /* 0x000fe2000a7ea41f */
[----:B------:R-:W-:Y:S01]  /*6fb50*/  IMAD.U32 R23, RZ, RZ, UR11 ;  /* 0x0000000bff177e24 */ /* 0x000fe2000f8e00ff */
[----:B------:R-:W-:Y:S04]  /*6fb60*/  STL [R1+0x1568], R32 ;  /* 0x0015682001007387 */ /* 0x000fe80000100800 */
[----:B------:R-:W-:Y:S04]  /*6fb70*/  STL [R1+0x1564], R33 ;  /* 0x0015642101007387 */ /* 0x000fe80000100800 */
[----:B------:R-:W4:Y:S01]  /*6fb80*/  LDL.LU R8, [R1+0xe78] ;  /* 0x000e780001087983 */ /* 0x000f220000300800 */
[----:B--2---:R-:W-:-:S04]  /*6fb90*/  LOP3.LUT R22, R22, 0xff, RZ, 0xc0, !PT ;  /* 0x000000ff16167812 */ /* 0x004fc800078ec0ff */
[----:B------:R-:W-:-:S05]  /*6fba0*/  F2FP.F16.E4M3.UNPACK_B R22, R22 ;  /* 0x00000016ff16723e */ /* 0x000fca00020006ff */
[----:B------:R-:W-:-:S05]  /*6fbb0*/  HADD2.F32 R22, -RZ, R22.H0_H0 ;  /* 0x20000016ff167230 */ /* 0x000fca0000004100 */
[----:B------:R-:W-:-:S04]  /*6fbc0*/  FMUL R22, R22, UR26 ;  /* 0x0000001a16167c20 */ /* 0x000fc80008400000 */
[----:B---3--:R-:W-:-:S05]  /*6fbd0*/  FFMA R22, R2, UR27, R22 ;  /* 0x0000001b02167c23 */ /* 0x008fca0008000016 */
[----:B------:R-:W-:-:S05]  /*6fbe0*/  F2FP.SATFINITE.E4M3.F32.PACK_AB_MERGE_C R22, RZ, R22, RZ ;  /* 0x00000016ff16723e */ /* 0x000fca00048070ff */
[----:B------:R0:W-:Y:S01]  /*6fbf0*/  @!P3 STG.E.U8 desc[UR34][R12.64+0xb8], R22 ;  /* 0x0000b8160c00b986 */ /* 0x0001e2000c101122 */
[----:B------:R-:W-:Y:S01]  /*6fc00*/  ISETP.LT.OR P3, PT, R30, 0x17a, !P2 ;  /* 0x0000017a1e00780c */ /* 0x000fe20005761670 */
[----:B0-----:R-:W-:Y:S02]  /*6fc10*/  IMAD.U32 R22, RZ, RZ, UR10 ;  /* 0x0000000aff167e24 */ /* 0x001fe4000f8e00ff */
[----:B------:R-:W2:Y:S10]  /*6fc20*/  LDL.LU.64 R12, [R1+0x1668] ;  /* 0x00166800010c7983 */ /* 0x000eb40000300a00 */
[----:B------:R-:W-:Y:S01]  /*6fc30*/  @!P3 IADD3 R18, P2, P4, R23, UR9, R26 ;  /* 0x000000091712bc10 */ /* 0x000fe2000fc5e01a */
[----:B------:R-:W3:Y:S03]  /*6fc40*/  LDL.LU R2, [R1+0xe7c] ;  /* 0x000e7c0001027983 */ /* 0x000ee60000300800 */
[----:B------:R-:W-:-:S02]  /*6fc50*/  @!P3 IADD3.X R19, R22, UR8, R31, P2, P4 ;  /* 0x000000081613bc10 */ /* 0x000fc400097e841f */
[----:B------:R-:W-:-:S06]  /*6fc60*/  PRMT R22, RZ, 0x7610, R22 ;  /* 0x00007610ff167816 */ /* 0x000fcc0000000016 */
[----:B------:R-:W4:Y:S04]  /*6fc70*/  @!P6 LDG.E.U8 R22, desc[UR34][R34.64+0xb9] ;  /* 0x0000b9222216e981 */ /* 0x000f28000c1e1100 */
[----:B------:R-:W-:Y:S04]  /*6fc80*/  STL [R1+0x1570], R34 ;  /* 0x0015702201007387 */ /* 0x000fe80000100800 */
[----:B------:R-:W-:Y:S01]  /*6fc90*/  STL [R1+0x156c], R35 ;  /* 0x00156c2301007387 */ /* 0x000fe20000100800 */
[----:B------:R-:W-:Y:S02]  /*6fca0*/  LOP3.LUT R10, R10, 0xfeffffff, RZ, 0xc0, !PT ;  /* 0xfeffffff0a0a7812 */ /* 0x000fe400078ec0ff */
[----:B----4-:R-:W-:-:S04]  /*6fcb0*/  LOP3.LUT R22, R22, 0xff, RZ, 0xc0, !PT ;  /* 0x000000ff16167812 */ /* 0x010fc800078ec0ff */
[----:B------:R-:W-:-:S05]  /*6fcc0*/  F2FP.F16.E4M3.UNPACK_B R22, R22 ;  /* 0x00000016ff16723e */ /* 0x000fca00020006ff */
[----:B------:R-:W-:-:S05]  /*6fcd0*/  HADD2.F32 R22, -RZ, R22.H0_H0 ;  /* 0x20000016ff167230 */ /* 0x000fca0000004100 */
[----:B------:R-:W-:-:S04]  /*6fce0*/  FMUL R22, R22, UR26 ;  /* 0x0000001a16167c20 */ /* 0x000fc80008400000 */
[----:B------:R-:W-:-:S05]  /*6fcf0*/  FFMA R22, R8, UR27, R22 ;  /* 0x0000001b08167c23 */ /* 0x000fca0008000016 */
[----:B------:R-:W-:-:S05]  /*6fd00*/  F2FP.SATFINITE.E4M3.F32.PACK_AB_MERGE_C R22, RZ, R22, RZ ;  /* 0x00000016ff16723e */ /* 0x000fca00048070ff */
[----:B------:R0:W-:Y:S04]  /*6fd10*/  @!P6 STG.E.U8 desc[UR34][R28.64+0xb9], R22 ;  /* 0x0000b9161c00e986 */ /* 0x0001e8000c101122 */
[----:B0-----:R-:W4:Y:S01]  /*6fd20*/  LDL.LU.64 R28, [R1+0x1660] ;  /* 0x00166000011c7983 */ /* 0x001f220000300a00 */
[----:B------:R-:W-:Y:S02]  /*6fd30*/  @P1 LOP3.LUT R10, R10, 0x1000000, RZ, 0xfc, !PT ;  /* 0x010000000a0a1812 */ /* 0x000fe400078efcff */
[----:B------:R-:W-:Y:S01]  /*6fd40*/  ISETP.LT.OR P1, PT, R30, 0xc1, !P0 ;  /* 0x000000c11e00780c */ /* 0x000fe20004721670 */
[----:B------:R-:W-:Y:S01]  /*6fd50*/  IMAD.U32 R22, RZ, RZ, UR10 ;  /* 0x0000000aff167e24 */ /* 0x000fe2000f8e00ff */
[----:B------:R-:W2:Y:S01]  /*6fd60*/  LDL.LU R8, [R1+0xe80] ;  /* 0x000e800001087983 */ /* 0x000ea20000300800 */
[----:B------:R-:W-:-:S03]  /*6fd70*/  LOP3.LUT R10, R10, 0xfdffffff, RZ, 0xc0, !PT ;  /* 0xfdffffff0a0a7812 */ /* 0x000fc600078ec0ff */
[----:B------:R0:W-:Y:S01]  /*6fd80*/  STL [R1+0x1574], R11 ;  /* 0x0015740b01007387 */ /* 0x0001e20000100800 */
[----:B------:R-:W-:Y:S02]  /*6fd90*/  @P3 LOP3.LUT R10, R10, 0x2000000, RZ, 0xfc, !PT ;  /* 0x020000000a0a3812 */ /* 0x000fe400078efcff */
[----:B------:R-:W-:-:S04]  /*6fda0*/  ISETP.GE.AND P3, PT, R11, 0x1, PT ;  /* 0x000000010b00780c */ /* 0x000fc80003f66270 */
[----:B------:R-:W-:-:S04]  /*6fdb0*/  @!P1 IADD3 R23, P2, P4, R23, UR13, R26 ;  /* 0x0000000d17179c10 */ /* 0x000fc8000fc5e01a */
[----:B0-----:R-:W-:Y:S02]  /*6fdc0*/  @!P1 IADD3.X R11, R22, UR12, R31, P2, P4 ;  /* 0x0000000c160b9c10 */ /* 0x001fe400097e841f */
[----:B------:R-:W-:Y:S02]  /*6fdd0*/  ISETP.LT.OR P2, PT, R30, 0xc1, !P3 ;  /* 0x000000c11e00780c */ /* 0x000fe40005f41670 */
[----:B------:R-:W-:-:S11]  /*6fde0*/  PRMT R22, RZ, 0x7610, R22 ;  /* 0x00007610ff167816 */ /* 0x000fd60000000016 */
[----:B----4-:R-:W4:Y:S04]  /*6fdf0*/  @!P2 LDG.E.U8 R22, desc[UR34][R28.64+0xc0] ;  /* 0x0000c0221c16a981 */ /* 0x010f28000c1e1100 */
[----:B------:R0:W-:Y:S01]  /*6fe00*/  @!P1 STL [R1+0x2e8], R23 ;  /* 0x0002e81701009387 */ /* 0x0001e20000100800 */
[----:B----4-:R-:W-:-:S04]  /*6fe10*/  LOP3.LUT R22, R22, 0xff, RZ, 0xc0, !PT ;  /* 0x000000ff16167812 */ /* 0x010fc800078ec0ff */
[----:B------:R-:W-:-:S05]  /*6fe20*/  F2FP.F16.E4M3.UNPACK_B R22, R22 ;  /* 0x00000016ff16723e */ /* 0x000fca00020006ff */
[----:B------:R-:W-:-:S05]  /*6fe30*/  HADD2.F32 R22, -RZ, R22.H0_H0 ;  /* 0x20000016ff167230 */ /* 0x000fca0000004100 */
[----:B------:R-:W-:-:S04]  /*6fe40*/  FMUL R22, R22, UR26 ;  /* 0x0000001a16167c20 */ /* 0x000fc80008400000 */
[----:B---3--:R-:W-:Y:S02]  /*6fe50*/  FFMA R36, R2, UR27, R22 ;  /* 0x0000001b02247c23 */ /* 0x008fe40008000016 */
[----:B0-----:R-:W0:Y:S03]  /*6fe60*/  @!P2 LDC.64 R22, c[0x0][0x5c0] ;  /* 0x00017000ff16ab82 */ /* 0x001e260000000a00 */
[----:B------:R-:W-:Y:S02]  /*6fe70*/  F2FP.SATFINITE.E4M3.F32.PACK_AB_MERGE_C R36, RZ, R36, RZ ;  /* 0x00000024ff24723e */ /* 0x000fe400048070ff */
[----:B0-----:R-:W-:-:S05]  /*6fe80*/  @!P2 IADD3 R22, P4, R26, R22, RZ ;  /* 0x000000161a16a210 */ /* 0x001fca0007f9e0ff */
[----:B------:R-:W-:-:S05]  /*6fe90*/  @!P2 IMAD.X R23, R31, 0x1, R23, P4 ;  /* 0x000000011f17a824 */ /* 0x000fca00020e0617 */
[----:B------:R0:W-:Y:S01]  /*6fea0*/  @!P2 STG.E.U8 desc[UR34][R22.64+0xc0], R36 ;  /* 0x0000c0241600a986 */ /* 0x0001e2000c101122 */
[----:B------:R-:W-:Y:S02]  /*6feb0*/  ISETP.LT.OR P2, PT, R30, 0xc2, !P3 ;  /* 0x000000c21e00780c */ /* 0x000fe40005f41670 */
[----:B0-----:R-:W-:-:S11]  /*6fec0*/  PRMT R36, RZ, 0x7610, R36 ;  /* 0x00007610ff247816 */ /* 0x001fd60000000024 */
[----:B------:R-:W0:Y:S01]  /*6fed0*/  @!P2 LDC.64 R22, c[0x0][0x5c0] ;  /* 0x00017000ff16ab82 */ /* 0x000e220000000a00 */
[----:B------:R-:W3:Y:S04]  /*6fee0*/  @!P2 LDG.E.U8 R36, desc[UR34][R28.64+0xc1] ;  /* 0x0000c1221c24a981 */ /* 0x000ee8000c1e1100 */
[----:B------:R-:W-:Y:S01]  /*6fef0*/  @!P1 STL [R1+0x2ec], R11 ;  /* 0x0002ec0b01009387 */ /* 0x000fe20000100800 */
[----:B------:R-:W-:Y:S02]  /*6ff00*/  ISETP.LT.OR P1, PT, R30, 0xc2, !P0 ;  /* 0x000000c21e00780c */ /* 0x000fe40004721670 */
[----:B------:R-:W-:Y:S01]  /*6ff10*/  LOP3.LUT P5, RZ, R0, 0x20, RZ, 0xc0, !PT ;  /* 0x0000002000ff7812 */ /* 0x000fe200078ac0ff */
[----:B------:R-:W4:Y:S01]  /*6ff20*/  LDL.LU R2, [R1+0xe84] ;  /* 0x000e840001027983 */ /* 0x000f220000300800 */
[----:B0-----:R-:W-:-:S05]  /*6ff30*/  @!P2 IADD3 R22, P4, R26, R22, RZ ;  /* 0x000000161a16a210 */ /* 0x001fca0007f9e0ff */
[----:B------:R-:W-:Y:S01]  /*6ff40*/  @!P2 IMAD.X R23, R31, 0x1, R23, P4 ;  /* 0x000000011f17a824 */ /* 0x000fe200020e0617 */
[----:B---3--:R-:W-:-:S04]  /*6ff50*/  LOP3.LUT R36, R36, 0xff, RZ, 0xc0, !PT ;  /* 0x000000ff24247812 */ /* 0x008fc800078ec0ff */
        /* <DEDUP_REMOVED lines=8> */
[----:B0-----:R-:W-:Y:S02]  /*6ffe0*/  IMAD.U32 R23, RZ, RZ, UR11 ;  /* 0x0000000bff177e24 */ /* 0x001fe4000f8e00ff */
[----:B------:R-:W-:-:S03]  /*6fff0*/  IMAD.U32 R22, RZ, RZ, UR10 ;  /* 0x0000000aff167e24 */ /* 0x000fc6000f8e00ff */
[----:B------:R-:W-:-:S04]  /*70000*/  @!P1 IADD3 R11, P2, P4, R23, UR13, R26 ;  /* 0x0000000d170b9c10 */ /* 0x000fc8000fc5e01a */
[----:B------:R-:W-:Y:S02]  /*70010*/  @!P1 IADD3.X R34, R22, UR12, R31, P2, P4 ;  /* 0x0000000c16229c10 */ /* 0x000fe400097e841f */
[----:B------:R-:W-:-:S06]  /*70020*/  PRMT R22, RZ, 0x7610, R22 ;  /* 0x00007610ff167816 */ /* 0x000fcc0000000016 */
[----:B------:R-:W3:Y:S01]  /*70030*/  @!P5 LDG.E.U8 R22, desc[UR34][R12.64+0xc0] ;  /* 0x0000c0220c16d981 */ /* 0x000ee2000c1e1100 */
[----:B------:R-:W-:Y:S01]  /*70040*/  ISETP.LT.OR P1, PT, R30, 0xc9, !P0 ;  /* 0x000000c91e00780c */ /* 0x000fe20004721670 */
[----:B------:R-:W-:Y:S02]  /*70050*/  IMAD.U32 R36, RZ, RZ, UR11 ;  /* 0x0000000bff247e24 */ /* 0x000fe4000f8e00ff */
[----:B------:R-:W-:-:S10]  /*70060*/  IMAD.U32 R23, RZ, RZ, UR10 ;  /* 0x0000000aff177e24 */ /* 0x000fd4000f8e00ff */
[----:B------:R-:W-:-:S04]  /*70070*/  @!P1 IADD3 R35, P2, P4, R36, UR13, R26 ;  /* 0x0000000d24239c10 */ /* 0x000fc8000fc5e01a */
[----:B------:R-:W-:Y:S02]  /*70080*/  @!P1 IADD3.X R32, R23, UR12, R31, P2, P4 ;  /* 0x0000000c17209c10 */ /* 0x000fe400097e841f */
[----:B------:R-:W-:Y:S01]  /*70090*/  ISETP.LT.OR P1, PT, R30, 0xca, !P0 ;  /* 0x000000ca1e00780c */ /* 0x000fe20004721670 */
[----:B------:R-:W-:-:S12]  /*700a0*/  IMAD.U32 R23, RZ, RZ, UR11 ;  /* 0x0000000bff177e24 */ /* 0x000fd8000f8e00ff */
[----:B------:R-:W-:Y:S02]  /*700b0*/  @!P1 IADD3 R33, P2, P4, R23, UR13, R26 ;  /* 0x0000000d17219c10 */ /* 0x000fe4000fc5e01a */
        /* <DEDUP_REMOVED lines=8> */
[----:B0-----:R-:W-:-:S05]  /*70140*/  IMAD.U32 R22, RZ, RZ, UR10 ;  /* 0x0000000aff167e24 */ /* 0x001fca000f8e00ff */
[----:B------:R-:W-:Y:S02]  /*70150*/  @!P1 IADD3.X R25, R22, UR12, R31, P2, P4 ;  /* 0x0000000c16199c10 */ /* 0x000fe400097e841f */
[----:B------:R-:W-:-:S06]  /*70160*/  PRMT R22, RZ, 0x7610, R22 ;  /* 0x00007610ff167816 */ /* 0x000fcc0000000016 */
[----:B------:R-:W4:Y:S01]  /*70170*/  @!P6 LDG.E.U8 R22, desc[UR34][R12.64+0xc1] ;  /* 0x0000c1220c16e981 */ /* 0x000f22000c1e1100 */
[----:B------:R-:W-:-:S13]  /*70180*/  ISETP.LT.OR P1, PT, R30, 0xd1, !P0 ;  /* 0x000000d11e00780c */ /* 0x000fda0004721670 */
[----:B------:R-:W-:Y:S02]  /*70190*/  @!P1 IADD3 R24, P2, P4, R23, UR13, R26 ;  /* 0x0000000d17189c10 */ /* 0x000fe4000fc5e01a */
        /* <DEDUP_REMOVED lines=8> */
[----:B0-----:R-:W-:-:S05]  /*70220*/  IMAD.U32 R22, RZ, RZ, UR10 ;  /* 0x0000000aff167e24 */ /* 0x001fca000f8e00ff */
        /* <DEDUP_REMOVED lines=10> */
[----:B------:R-:W-:Y:S02]  /*702d0*/  ISETP.LT.OR P1, PT, R30, 0xd2, !P0 ;  /* 0x000000d21e00780c */ /* 0x000fe40004721670 */
[----:B------:R-:W-:Y:S02]  /*702e0*/  LOP3.LUT P5, RZ, R5, 0x1000, RZ, 0xc0, !PT ;  /* 0x0000100005ff7812 */ /* 0x000fe400078ac0ff */
[----:B------:R-:W-:Y:S01]  /*702f0*/  F2FP.SATFINITE.E4M3.F32.PACK_AB_MERGE_C R36, RZ, R36, RZ ;  /* 0x00000024ff24723e */ /* 0x000fe200048070ff */
[----:B------:R-:W3:Y:S01]  /*70300*/  LDL.LU R2, [R1+0xe94] ;  /* 0x000e940001027983 */ /* 0x000ee20000300800 */
[----:B0-----:R-:W-:-:S05]  /*70310*/  @!P2 IADD3 R22, P4, R26, R22, RZ ;  /* 0x000000161a16a210 */ /* 0x001fca0007f9e0ff */
[----:B------:R-:W-:-:S05]  /*70320*/  @!P2 IMAD.X R23, R31, 0x1, R23, P4 ;  /* 0x000000011f17a824 */ /* 0x000fca00020e0617 */
[----:B------:R0:W-:Y:S01]  /*70330*/  @!P2 STG.E.U8 desc[UR34][R22.64+0xc8], R36 ;  /* 0x0000c8241600a986 */ /* 0x0001e2000c101122 */
[----:B------:R-:W-:Y:S02]  /*70340*/  ISETP.LT.OR P2, PT, R30, 0xca, !P3 ;  /* 0x000000ca1e00780c */ /* 0x000fe40005f41670 */
[----:B0-----:R-:W-:-:S11]  /*70350*/  PRMT R36, RZ, 0x7610, R36 ;  /* 0x00007610ff247816 */ /* 0x001fd60000000024 */
[----:B------:R-:W0:Y:S01]  /*70360*/  @!P2 LDC.64 R22, c[0x0][0x5c0] ;  /* 0x00017000ff16ab82 */ /* 0x000e220000000a00 */
[----:B------:R-:W4:Y:S01]  /*70370*/  @!P2 LDG.E.U8 R36, desc[UR34][R28.64+0xc9] ;  /* 0x0000c9221c24a981 */ /* 0x000f22000c1e1100 */
[----:B0-----:R-:W-:-:S05]  /*70380*/  @!P2 IADD3 R22, P4, R26, R22, RZ ;  /* 0x000000161a16a210 */ /* 0x001fca0007f9e0ff */
[----:B------:R-:W-:Y:S01]  /*70390*/  @!P2 IMAD.X R23, R31, 0x1, R23, P4 ;  /* 0x000000011f17a824 */ /* 0x000fe200020e0617 */
        /* <DEDUP_REMOVED lines=14> */
[----:B------:R-:W4:Y:S01]  /*70480*/  @!P5 LDG.E.U8 R22, desc[UR34][R12.64+0xc8] ;  /* 0x0000c8220c16d981 */ /* 0x000f22000c1e1100 */
        /* <DEDUP_REMOVED lines=372> */
[----:B------:R-:W2:Y:S01]  /*71bd0*/  LDL.LU R8, [R1+0xef0] ;  /* 0x000ef00001087983 */ /* 0x000ea20000300800 */
[----:B------:R-:W-:-:S03]  /*71be0*/  LOP3.LUT P5, RZ, R9, 0x10, RZ, 0xc0, !PT ;  /* 0x0000001009ff7812 */ /* 0x000fc600078ac0ff */
[----:B------:R-:W4:Y:S01]  /*71bf0*/  LDL.LU R38, [R1+0xef4] ;  /* 0x000ef40001267983 */ /* 0x000f220000300800 */
[----:B------:R-:W-:-:S03]  /*71c00*/  F2FP.SATFINITE.E4M3.F32.PACK_AB_MERGE_C R22, RZ, R22, RZ ;  /* 0x00000016ff16723e */ /* 0x000fc600048070ff */
[----:B------:R-:W4:Y:S04]  /*71c10*/  LDL.LU R39, [R1+0xef8] ;  /* 0x000ef80001277983 */ /* 0x000f280000300800 */
[----:B------:R0:W-:Y:S02]  /*71c20*/  @!P6 STG.E.U8 desc[UR34][R94.64+0xf1], R22 ;  /* 0x0000f1165e00e986 */ /* 0x0001e4000c101122 */
[----:B0-----:R-:W-:-:S05]  /*71c30*/  IMAD.U32 R22, RZ, RZ, UR10 ;  /* 0x0000000aff167e24 */ /* 0x001fca000f8e00ff */
[----:B------:R-:W-:Y:S02]  /*71c40*/  @!P1 IADD3.X R79, R22, UR12, R31, P2, P4 ;  /* 0x0000000c164f9c10 */ /* 0x000fe400097e841f */
[----:B------:R-:W-:Y:S02]  /*71c50*/  ISETP.LT.OR P2, PT, R30, 0xf9, !P3 ;  /* 0x000000f91e00780c */ /* 0x000fe40005f41670 */
[----:B------:R-:W-:-:S11]  /*71c60*/  PRMT R22, RZ, 0x7610, R22 ;  /* 0x00007610ff167816 */ /* 0x000fd60000000016 */
[----:B------:R-:W3:Y:S02]  /*71c70*/  @!P2 LDG.E.U8 R22, desc[UR34][R28.64+0xf8] ;  /* 0x0000f8221c16a981 */ /* 0x000ee4000c1e1100 */
[----:B---3--:R-:W-:-:S04]  /*71c80*/  LOP3.LUT R22, R22, 0xff, RZ, 0xc0, !PT ;  /* 0x000000ff16167812 */ /* 0x008fc800078ec0ff */
        /* <DEDUP_REMOVED lines=15> */
[----:B------:R-:W-:Y:S01]  /*71d80*/  @!P2 IMAD.X R23, R31, 0x1, R23, P4 ;  /* 0x000000011f17a824 */ /* 0x000fe200020e0617 */
[----:B---3--:R-:W-:-:S04]  /*71d90*/  LOP3.LUT R36, R36, 0xff, RZ, 0xc0, !PT ;  /* 0x000000ff24247812 */ /* 0x008fc800078ec0ff */
        /* <DEDUP_REMOVED lines=12> */
[----:B------:R-:W-:Y:S01]  /*71e60*/  ISETP.LT.OR P1, PT, R30, 0x139, !P0 ;  /* 0x000001391e00780c */ /* 0x000fe20004721670 */
[----:B------:R-:W-:Y:S02]  /*71e70*/  IMAD.U32 R36, RZ, RZ, UR11 ;  /* 0x0000000bff247e24 */ /* 0x000fe4000f8e00ff */
[----:B------:R-:W-:-:S10]  /*71e80*/  IMAD.U32 R23, RZ, RZ, UR10 ;  /* 0x0000000aff177e24 */ /* 0x000fd4000f8e00ff */
[----:B------:R-:W-:-:S04]  /*71e90*/  @!P1 IADD3 R152, P2, P4, R36, UR13, R26 ;  /* 0x0000000d24989c10 */ /* 0x000fc8000fc5e01a */
[----:B------:R-:W-:Y:S02]  /*71ea0*/  @!P1 IADD3.X R153, R23, UR12, R31, P2, P4 ;  /* 0x0000000c17999c10 */ /* 0x000fe400097e841f */
[----:B------:R-:W-:Y:S01]  /*71eb0*/  ISETP.LT.OR P1, PT, R30, 0x13a, !P0 ;  /* 0x0000013a1e00780c */ /* 0x000fe20004721670 */
[----:B------:R-:W-:Y:S01]  /*71ec0*/  IMAD.U32 R23, RZ, RZ, UR11 ;  /* 0x0000000bff177e24 */ /* 0x000fe2000f8e00ff */
[----:B------:R-:W-:-:S11]  /*71ed0*/  LOP3.LUT P6, RZ, R9, 0x20, RZ, 0xc0, !PT ;  /* 0x0000002009ff7812 */ /* 0x000fd600078cc0ff */
[----:B------:R-:W-:Y:S02]  /*71ee0*/  @!P1 IADD3 R150, P2, P4, R23, UR13, R26 ;  /* 0x0000000d17969c10 */ /* 0x000fe4000fc5e01a */
        /* <DEDUP_REMOVED lines=8> */
[----:B0-----:R-:W-:-:S05]  /*71f70*/  IMAD.U32 R22, RZ, RZ, UR10 ;  /* 0x0000000aff167e24 */ /* 0x001fca000f8e00ff */
[----:B------:R-:W-:Y:S02]  /*71f80*/  @!P1 IADD3.X R151, R22, UR12, R31, P2, P4 ;  /* 0x0000000c16979c10 */ /* 0x000fe400097e841f */
[----:B------:R-:W-:-:S06]  /*71f90*/  PRMT R22, RZ, 0x7610, R22 ;  /* 0x00007610ff167816 */ /* 0x000fcc0000000016 */
[----:B------:R-:W3:Y:S01]  /*71fa0*/  @!P6 LDG.E.U8 R22, desc[UR34][R12.64+0xf9] ;  /* 0x0000f9220c16e981 */ /* 0x000ee2000c1e1100 */
[----:B------:R-:W-:-:S13]  /*71fb0*/  ISETP.LT.OR P1, PT, R30, 0x141, !P0 ;  /* 0x000001411e00780c */ /* 0x000fda0004721670 */
[----:B------:R-:W-:Y:S02]  /*71fc0*/  @!P1 IADD3 R148, P2, P4, R23, UR13, R26 ;  /* 0x0000000d17949c10 */ /* 0x000fe4000fc5e01a */
[----:B---3--:R-:W-:-:S04]  /*71fd0*/  LOP3.LUT R22, R22, 0xff, RZ, 0xc0, !PT ;  /* 0x000000ff16167812 */ /* 0x008fc800078ec0ff */
[----:B------:R-:W-:-:S05]  /*71fe0*/  F2FP.F16.E4M3.UNPACK_B R22, R22 ;  /* 0x00000016ff16723e */ /* 0x000fca00020006ff */
[----:B------:R-:W-:-:S05]  /*71ff0*/  HADD2.F32 R22, -RZ, R22.H0_H0 ;  /* 0x20000016ff167230 */ /* 0x000fca0000004100 */
[----:B------:R-:W-:-:S04]  /*72000*/  FMUL R22, R22, UR26 ;  /* 0x0000001a16167c20 */ /* 0x000fc80008400000 */
[----:B------:R-:W-:Y:S02]  /*72010*/  FFMA R22, R39, UR27, R22 ;  /* 0x0000001b27167c23 */ /* 0x000fe40008000016 */
[----:B------:R-:W3:Y:S03]  /*72020*/  LDL.LU R39, [R1+0xf00] ;  /* 0x000f000001277983 */ /* 0x000ee60000300800 */
        /* <DEDUP_REMOVED lines=11> */
[----:B--2---:R-:W-:Y:S02]  /*720e0*/  FFMA R36, R38, UR27, R22 ;  /* 0x0000001b26247c23 */ /* 0x004fe40008000016 */
[----:B------:R-:W0:Y:S01]  /*720f0*/  @!P2 LDC.64 R22, c[0x0][0x5c0] ;  /* 0x00017000ff16ab82 */ /* 0x000e220000000a00 */
[----:B------:R-:W-:Y:S02]  /*72100*/  ISETP.LT.OR P1, PT, R30, 0x142, !P0 ;  /* 0x000001421e00780c */ /* 0x000fe40004721670 */
[----:B------:R-:W-:Y:S02]  /*72110*/  LOP3.LUT P5, RZ, R0, 0x80, RZ, 0xc0, !PT ;  /* 0x0000008000ff7812 */ /* 0x000fe400078ac0ff */
[----:B------:R-:W-:Y:S01]  /*72120*/  F2FP.SATFINITE.E4M3.F32.PACK_AB_MERGE_C R36, RZ, R36, RZ ;  /* 0x00000024ff24723e */ /* 0x000fe200048070ff */
[----:B------:R-:W2:Y:S01]  /*72130*/  LDL.LU R38, [R1+0xf04] ;  /* 0x000f040001267983 */ /* 0x000ea20000300800 */
        /* <DEDUP_REMOVED lines=13> */
[----:B---3--:R-:W-:Y:S01]  /*72210*/  FFMA R36, R39, UR27, R36 ;  /* 0x0000001b27247c23 */ /* 0x008fe20008000024 */
[----:B------:R-:W-:Y:S01]  /*72220*/  LOP3.LUT P6, RZ, R0, 0x40, RZ, 0xc0, !PT ;  /* 0x0000004000ff7812 */ /* 0x000fe200078cc0ff */
[----:B------:R-:W3:Y:S03]  /*72230*/  LDL.LU R39, [R1+0xf08] ;  /* 0x000f080001277983 */ /* 0x000ee60000300800 */
        /* <DEDUP_REMOVED lines=137> */
[----:B------:R-:W3:Y:S04]  /*72ad0*/  LDL.LU R39, [R1+0xf28] ;  /* 0x000f280001277983 */ /* 0x000ee80000300800 */
[----:B------:R-:W4:Y:S01]  /*72ae0*/  LDL.LU R37, [R1+0xf2c] ;  /* 0x000f2c0001257983 */ /* 0x000f220000300800 */
        /* <DEDUP_REMOVED lines=16> */
[----:B--2---:R-:W-:-:S04]  /*72bf0*/  LOP3.LUT R22, R22, 0xff, RZ, 0xc0, !PT ;  /* 0x000000ff16167812 */ /* 0x004fc800078ec0ff */
[----:B------:R-:W-:-:S05]  /*72c00*/  F2FP.F16.E4M3.UNPACK_B R22, R22 ;  /* 0x00000016ff16723e */ /* 0x000fca00020006ff */
[----:B------:R-:W-:-:S05]  /*72c10*/  HADD2.F32 R22, -RZ, R22.H0_H0 ;  /* 0x20000016ff167230 */ /* 0x000fca0000004100 */
[----:B------:R-:W-:-:S04]  /*72c20*/  FMUL R22, R22, UR26 ;  /* 0x0000001a16167c20 */ /* 0x000fc80008400000 */
[----:B------:R-:W-:Y:S02]  /*72c30*/  FFMA R22, R38, UR27, R22 ;  /* 0x0000001b26167c23 */ /* 0x000fe40008000016 */
[----:B------:R-:W2:Y:S01]  /*72c40*/  LDL.LU R38, [R1+0xf30] ;  /* 0x000f300001267983 */ /* 0x000ea20000300800 */
[----:B------:R-:W-:-:S03]  /*72c50*/  LOP3.LUT R10, R10, 0xfbffffff, RZ, 0xc0, !PT ;  /* 0xfbffffff0a0a7812 */ /* 0x000fc600078ec0ff */
[----:B------:R-:W2:Y:S01]  /*72c60*/  LDL.LU R155, [R1+0xf34] ;  /* 0x000f3400019b7983 */ /* 0x000ea20000300800 */
[----:B------:R-:W-:-:S03]  /*72c70*/  F2FP.SATFINITE.E4M3.F32.PACK_AB_MERGE_C R22, RZ, R22, RZ ;  /* 0x00000016ff16723e */ /* 0x000fc600048070ff */
[----:B------:R-:W2:Y:S04]  /*72c80*/  LDL.LU R154, [R1+0xf38] ;  /* 0x000f3800019a7983 */ /* 0x000ea80000300800 */
[----:B------:R-:W2:Y:S04]  /*72c90*/  LDL.LU R157, [R1+0xf3c] ;  /* 0x000f3c00019d7983 */ /* 0x000ea80000300800 */
[----:B------:R0:W-:Y:S02]  /*72ca0*/  @!P5 STG.E.U8 desc[UR34][R166.64+0x110], R22 ;  /* 0x00011016a600d986 */ /* 0x0001e4000c101122 */
[----:B0-----:R-:W-:-:S05]  /*72cb0*/  IMAD.U32 R22, RZ, RZ, UR10 ;  /* 0x0000000aff167e24 */ /* 0x001fca000f8e00ff */
[----:B------:R-:W-:Y:S02]  /*72cc0*/  @!P1 IADD3.X R66, R22, UR12, R31, P2, P4 ;  /* 0x0000000c16429c10 */ /* 0x000fe400097e841f */
[----:B------:R-:W-:-:S06]  /*72cd0*/  PRMT R22, RZ, 0x7610, R22 ;  /* 0x00007610ff167816 */ /* 0x000fcc0000000016 */
[----:B------:R-:W3:Y:S01]  /*72ce0*/  @!P6 LDG.E.U8 R22, desc[UR34][R12.64+0x111] ;  /* 0x000111220c16e981 */ /* 0x000ee2000c1e1100 */
[----:B------:R-:W-:Y:S02]  /*72cf0*/  ISETP.LT.OR P4, PT, R30, 0x171, !P0 ;  /* 0x000001711e00780c */ /* 0x000fe40004781670 */
[----:B---3--:R-:W-:-:S04]  /*72d00*/  LOP3.LUT R22, R22, 0xff, RZ, 0xc0, !PT ;  /* 0x000000ff16167812 */ /* 0x008fc800078ec0ff */
[----:B------:R-:W-:-:S05]  /*72d10*/  F2FP.F16.E4M3.UNPACK_B R22, R22 ;  /* 0x00000016ff16723e */ /* 0x000fca00020006ff */
[----:B------:R-:W-:-:S05]  /*72d20*/  HADD2.F32 R22, -RZ, R22.H0_H0 ;  /* 0x20000016ff167230 */ /* 0x000fca0000004100 */
[----:B------:R-:W-:-:S04]  /*72d30*/  FMUL R22, R22, UR26 ;  /* 0x0000001a16167c20 */ /* 0x000fc80008400000 */
[----:B------:R-:W-:-:S05]  /*72d40*/  FFMA R22, R39, UR27, R22 ;  /* 0x0000001b27167c23 */ /* 0x000fca0008000016 */
[----:B------:R-:W-:Y:S02]  /*72d50*/  F2FP.SATFINITE.E4M3.F32.PACK_AB_MERGE_C R22, RZ, R22, RZ ;  /* 0x00000016ff16723e */ /* 0x000fe400048070ff */
[----:B------:R-:W-:-:S03]  /*72d60*/  @!P4 IADD3 R39, P2, P5, R23, UR13, R26 ;  /* 0x0000000d1727cc10 */ /* 0x000fc6000fd5e01a */
        /* <DEDUP_REMOVED lines=10> */
[----:B----4-:R-:W-:Y:S02]  /*72e10*/  FFMA R36, R37, UR27, R22 ;  /* 0x0000001b25247c23 */ /* 0x010fe40008000016 */
        /* <DEDUP_REMOVED lines=9> */
[----:B0-----:R-:W-:-:S05]  /*72eb0*/  @!P2 IADD3 R22, P5, R26, R22, RZ ;  /* 0x000000161a16a210 */ /* 0x001fca0007fbe0ff */
[----:B------:R-:W-:Y:S01]  /*72ec0*/  @!P2 IMAD.X R23, R31, 0x1, R23, P5 ;  /* 0x000000011f17a824 */ /* 0x000fe200028e0617 */
[----:B------:R-:W-:Y:S02]  /*72ed0*/  @P4 LOP3.LUT R10, R10, 0x4000000, RZ, 0xfc, !PT ;  /* 0x040000000a0a4812 */ /* 0x000fe400078efcff */
[----:B------:R-:W-:Y:S02]  /*72ee0*/  LOP3.LUT P4, RZ, R9, 0x80000, RZ, 0xc0, !PT ;  /* 0x0008000009ff7812 */ /* 0x000fe4000788c0ff */
        /* <DEDUP_REMOVED lines=8> */
[----:B0-----:R-:W-:Y:S02]  /*72f70*/  IMAD.U32 R23, RZ, RZ, UR11 ;  /* 0x0000000bff177e24 */ /* 0x001fe4000f8e00ff */
[----:B------:R-:W-:-:S10]  /*72f80*/  IMAD.U32 R22, RZ, RZ, UR10 ;  /* 0x0000000aff167e24 */ /* 0x000fd4000f8e00ff */
[----:B------:R-:W-:-:S04]  /*72f90*/  @!P2 IADD3 R37, P5, P6, R23, UR13, R26 ;  /* 0x0000000d1725ac10 */ /* 0x000fc8000febe01a */
[----:B------:R-:W-:Y:S02]  /*72fa0*/  @!P2 IADD3.X R38, R22, UR12, R31, P5, P6 ;  /* 0x0000000c1626ac10 */ /* 0x000fe4000afec41f */
[----:B------:R-:W-:-:S06]  /*72fb0*/  PRMT R22, RZ, 0x7610, R22 ;  /* 0x00007610ff167816 */ /* 0x000fcc0000000016 */
[----:B------:R-:W2:Y:S01]  /*72fc0*/  @!P4 LDG.E.U8 R22, desc[UR34][R12.64+0x118] ;  /* 0x000118220c16c981 */ /* 0x000ea2000c1e1100 */
[----:B------:R-:W-:Y:S02]  /*72fd0*/  LOP3.LUT P1, RZ, R9, 0x20000, RZ, 0xc0, !PT ;  /* 0x0002000009ff7812 */ /* 0x000fe4000782c0ff */
[----:B--2---:R-:W-:-:S04]  /*72fe0*/  LOP3.LUT R22, R22, 0xff, RZ, 0xc0, !PT ;  /* 0x000000ff16167812 */ /* 0x004fc800078ec0ff */
[----:B------:R-:W-:-:S05]  /*72ff0*/  F2FP.F16.E4M3.UNPACK_B R22, R22 ;  /* 0x00000016ff16723e */ /* 0x000fca00020006ff */
[----:B------:R-:W-:-:S05]  /*73000*/  HADD2.F32 R22, -RZ, R22.H0_H0 ;  /* 0x20000016ff167230 */ /* 0x000fca0000004100 */
[----:B------:R-:W-:-:S04]  /*73010*/  FMUL R22, R22, UR26 ;  /* 0x0000001a16167c20 */ /* 0x000fc80008400000 */
[----:B------:R-:W-:Y:S01]  /*73020*/  FFMA R22, R155, UR27, R22 ;  /* 0x0000001b9b167c23 */ /* 0x000fe20008000016 */
[----:B------:R-:W-:Y:S02]  /*73030*/  ISETP.LT.OR P5, PT, R30, 0x121, !P3 ;  /* 0x000001211e00780c */ /* 0x000fe40005fa1670 */
[----:B------:R-:W-:Y:S01]  /*73040*/  PRMT R36, RZ, 0x7610, R36 ;  /* 0x00007610ff247816 */ /* 0x000fe20000000024 */
[----:B------:R-:W2:Y:S01]  /*73050*/  LDL.LU R155, [R1+0xf40] ;  /* 0x000f4000019b7983 */ /* 0x000ea20000300800 */
[----:B------:R-:W-:-:S05]  /*73060*/  F2FP.SATFINITE.E4M3.F32.PACK_AB_MERGE_C R22, RZ, R22, RZ ;  /* 0x00000016ff16723e */ /* 0x000fca00048070ff */
[----:B------:R0:W-:Y:S02]  /*73070*/  @!P4 STG.E.U8 desc[UR34][R162.64+0x118], R22 ;  /* 0x00011816a200c986 */ /* 0x0001e4000c101122 */
[----:B0-----:R-:W-:-:S06]  /*73080*/  PRMT R22, RZ, 0x7610, R22 ;  /* 0x00007610ff167816 */ /* 0x001fcc0000000016 */
[----:B------:R-:W3:Y:S02]  /*73090*/  @!P1 LDG.E.U8 R22, desc[UR34][R12.64+0x119] ;  /* 0x000119220c169981 */ /* 0x000ee4000c1e1100 */
[----:B---3--:R-:W-:-:S04]  /*730a0*/  LOP3.LUT R22, R22, 0xff, RZ, 0xc0, !PT ;  /* 0x000000ff16167812 */ /* 0x008fc800078ec0ff */
[----:B------:R-:W-:-:S05]  /*730b0*/  F2FP.F16.E4M3.UNPACK_B R22, R22 ;  /* 0x00000016ff16723e */ /* 0x000fca00020006ff */
[----:B------:R-:W-:-:S05]  /*730c0*/  HADD2.F32 R22, -RZ, R22.H0_H0 ;  /* 0x20000016ff167230 */ /* 0x000fca0000004100 */
[----:B------:R-:W-:-:S04]  /*730d0*/  FMUL R22, R22, UR26 ;  /* 0x0000001a16167c20 */ /* 0x000fc80008400000 */
[----:B------:R-:W-:Y:S01]  /*730e0*/  FFMA R22, R154, UR27, R22 ;  /* 0x0000001b9a167c23 */ /* 0x000fe20008000016 */
[----:B------:R-:W-:Y:S01]  /*730f0*/  LOP3.LUT P4, RZ, R9, 0x40000, RZ, 0xc0, !PT ;  /* 0x0004000009ff7812 */ /* 0x000fe2000788c0ff */
[----:B------:R-:W3:Y:S03]  /*73100*/  LDL.LU R154, [R1+0xf44] ;  /* 0x000f4400019a7983 */ /* 0x000ee60000300800 */
[----:B------:R-:W-:-:S05]  /*73110*/  F2FP.SATFINITE.E4M3.F32.PACK_AB_MERGE_C R22, RZ, R22, RZ ;  /* 0x00000016ff16723e */ /* 0x000fca00048070ff */
[----:B------:R0:W-:Y:S04]  /*73120*/  @!P1 STG.E.U8 desc[UR34][R100.64+0x119], R22 ;  /* 0x0001191664009986 */ /* 0x0001e8000c101122 */
[----:B------:R-:W4:Y:S01]  /*73130*/  @!P5 LDG.E.U8 R36, desc[UR34][R28.64+0x120] ;  /* 0x000120221c24d981 */ /* 0x000f22000c1e1100 */
[----:B0-----:R-:W0:Y:S02]  /*73140*/  @!P5 LDC.64 R22, c[0x0][0x5c0] ;  /* 0x00017000ff16db82 */ /* 0x001e240000000a00 */
[----:B0-----:R-:W-:-:S05]  /*73150*/  @!P5 IADD3 R22, P6, R26, R22, RZ ;  /* 0x000000161a16d210 */ /* 0x001fca0007fde0ff */
[----:B------:R-:W-:Y:S01]  /*73160*/  @!P5 IMAD.X R23, R31, 0x1, R23, P6 ;  /* 0x000000011f17d824 */ /* 0x000fe200030e0617 */
[----:B----4-:R-:W-:-:S04]  /*73170*/  LOP3.LUT R36, R36, 0xff, RZ, 0xc0, !PT ;  /* 0x000000ff24247812 */ /* 0x010fc800078ec0ff */
[----:B------:R-:W-:-:S05]  /*73180*/  F2FP.F16.E4M3.UNPACK_B R36, R36 ;  /* 0x00000024ff24723e */ /* 0x000fca00020006ff */
[----:B------:R-:W-:-:S05]  /*73190*/  HADD2.F32 R36, -RZ, R36.H0_H0 ;  /* 0x20000024ff247230 */ /* 0x000fca0000004100 */
[----:B------:R-:W-:-:S04]  /*731a0*/  FMUL R36, R36, UR26 ;  /* 0x0000001a24247c20 */ /* 0x000fc80008400000 */
[----:B------:R-:W-:Y:S01]  /*731b0*/  FFMA R36, R157, UR27, R36 ;  /* 0x0000001b9d247c23 */ /* 0x000fe20008000024 */
[----:B------:R-:W-:Y:S01]  /*731c0*/  LOP3.LUT P1, RZ, R9, 0x4000, RZ, 0xc0, !PT ;  /* 0x0000400009ff7812 */ /* 0x000fe2000782c0ff */
[----:B------:R-:W4:Y:S03]  /*731d0*/  LDL.LU R157, [R1+0xf48] ;  /* 0x000f4800019d7983 */ /* 0x000f260000300800 */
[----:B------:R-:W-:-:S05]  /*731e0*/  F2FP.SATFINITE.E4M3.F32.PACK_AB_MERGE_C R36, RZ, R36, RZ ;  /* 0x00000024ff24723e */ /* 0x000fca00048070ff */
        /* <DEDUP_REMOVED lines=22> */
[----:B------:R-:W-:Y:S01]  /*73350*/  ISETP.LT.OR P5, PT, R30, 0x129, !P3 ;  /* 0x000001291e00780c */ /* 0x000fe20005fa1670 */
[----:B------:R-:W3:Y:S03]  /*73360*/  LDL.LU R154, [R1+0xf50] ;  /* 0x000f5000019a7983 */ /* 0x000ee60000300800 */
[----:B------:R-:W-:Y:S02]  /*73370*/  F2FP.SATFINITE.E4M3.F32.PACK_AB_MERGE_C R36, RZ, R22, RZ ;  /* 0x00000016ff24723e */ /* 0x000fe400048070ff */
[----:B------:R-:W-:-:S03]  /*73380*/  PRMT R22, RZ, 0x7610, R22 ;  /* 0x00007610ff167816 */ /* 0x000fc60000000016 */
[----:B------:R0:W-:Y:S04]  /*73390*/  @!P4 STG.E.U8 desc[UR34][R172.64+0x120], R36 ;  /* 0x00012024ac00c986 */ /* 0x0001e8000c101122 */
[----:B------:R-:W4:Y:S01]  /*733a0*/  @!P1 LDG.E.U8 R22, desc[UR34][R12.64+0x121] ;  /* 0x000121220c169981 */ /* 0x000f22000c1e1100 */
[----:B0-----:R-:W-:Y:S02]  /*733b0*/  PRMT R36, RZ, 0x7610, R36 ;  /* 0x00007610ff247816 */ /* 0x001fe40000000024 */
        /* <DEDUP_REMOVED lines=8> */
[----:B------:R0:W-:Y:S04]  /*73440*/  @!P1 STG.E.U8 desc[UR34][R164.64+0x121], R22 ;  /* 0x00012116a4009986 */ /* 0x0001e8000c101122 */
        /* <DEDUP_REMOVED lines=8> */
[----:B------:R-:W-:Y:S01]  /*734d0*/  FFMA R36, R155, UR27, R36 ;  /* 0x0000001b9b247c23 */ /* 0x000fe20008000024 */
[----:B------:R-:W-:Y:S01]  /*734e0*/  LOP3.LUT P1, RZ, R9, 0x400, RZ, 0xc0, !PT ;  /* 0x0000040009ff7812 */ /* 0x000fe2000782c0ff */
[----:B------:R-:W2:Y:S03]  /*734f0*/  LDL.LU R155, [R1+0xf58] ;  /* 0x000f5800019b7983 */ /* 0x000ea60000300800 */
[----:B------:R-:W-:-:S05]  /*73500*/  F2FP.SATFINITE.E4M3.F32.PACK_AB_MERGE_C R36, RZ, R36, RZ ;  /* 0x00000024ff24723e */ /* 0x000fca00048070ff */
[----:B------:R0:W-:Y:S01]  /*73510*/  @!P5 STG.E.U8 desc[UR34][R22.64+0x128], R36 ;  /* 0x000128241600d986 */ /* 0x0001e2000c101122 */
[----:B------:R-:W-:Y:S02]  /*73520*/  ISETP.LT.OR P5, PT, R30, 0x12a, !P3 ;  /* 0x0000012a1e00780c */ /* 0x000fe40005fa1670 */
[----:B0-----:R-:W-:-:S11]  /*73530*/  PRMT R36, RZ, 0x7610, R36 ;  /* 0x00007610ff247816 */ /* 0x001fd60000000024 */
[----:B------:R-:W0:Y:S01]  /*73540*/  @!P5 LDC.64 R22, c[0x0][0x5c0] ;  /* 0x00017000ff16db82 */ /* 0x000e220000000a00 */
[----:B------:R-:W3:Y:S01]  /*73550*/  @!P5 LDG.E.U8 R36, desc[UR34][R28.64+0x129] ;  /* 0x000129221c24d981 */ /* 0x000ee2000c1e1100 */
[----:B0-----:R-:W-:-:S05]  /*73560*/  @!P5 IADD3 R22, P6, R26, R22, RZ ;  /* 0x000000161a16d210 */ /* 0x001fca0007fde0ff */
[----:B------:R-:W-:Y:S01]  /*73570*/  @!P5 IMAD.X R23, R31, 0x1, R23, P6 ;  /* 0x000000011f17d824 */ /* 0x000fe200030e0617 */
        /* <DEDUP_REMOVED lines=8> */
[----:B0-----:R-:W-:-:S06]  /*73600*/  PRMT R22, RZ, 0x7610, R22 ;  /* 0x00007610ff167816 */ /* 0x001fcc0000000016 */
[----:B------:R-:W4:Y:S02]  /*73610*/  @!P4 LDG.E.U8 R22, desc[UR34][R12.64+0x128] ;  /* 0x000128220c16c981 */ /* 0x000f24000c1e1100 */
[----:B----4-:R-:W-:-:S04]  /*73620*/  LOP3.LUT R22, R22, 0xff, RZ, 0xc0, !PT ;  /* 0x000000ff16167812 */ /* 0x010fc800078ec0ff */
[----:B------:R-:W-:-:S05]  /*73630*/  F2FP.F16.E4M3.UNPACK_B R22, R22 ;  /* 0x00000016ff16723e */ /* 0x000fca00020006ff */
[----:B------:R-:W-:-:S05]  /*73640*/  HADD2.F32 R22, -RZ, R22.H0_H0 ;  /* 0x20000016ff167230 */ /* 0x000fca0000004100 */
[----:B------:R-:W-:-:S04]  /*73650*/  FMUL R22, R22, UR26 ;  /* 0x0000001a16167c20 */ /* 0x000fc80008400000 */
[----:B------:R-:W-:Y:S01]  /*73660*/  FFMA R22, R157, UR27, R22 ;  /* 0x0000001b9d167c23 */ /* 0x000fe20008000016 */
[----:B------:R-:W-:Y:S01]  /*73670*/  ISETP.LT.OR P5, PT, R30, 0x131, !P3 ;  /* 0x000001311e00780c */ /* 0x000fe20005fa1670 */
[----:B------:R-:W4:Y:S03]  /*73680*/  LDL.LU R157, [R1+0xf60] ;  /* 0x000f6000019d7983 */ /* 0x000f260000300800 */
[----:B------:R-:W-:Y:S02]  /*73690*/  F2FP.SATFINITE.E4M3.F32.PACK_AB_MERGE_C R36, RZ, R22, RZ ;  /* 0x00000016ff24723e */ /* 0x000fe400048070ff */
[----:B------:R-:W-:-:S03]  /*736a0*/  PRMT R22, RZ, 0x7610, R22 ;  /* 0x00007610ff167816 */ /* 0x000fc60000000016 */
[----:B------:R0:W-:Y:S04]  /*736b0*/  @!P4 STG.E.U8 desc[UR34][R170.64+0x128], R36 ;  /* 0x00012824aa00c986 */ /* 0x0001e8000c101122 */
[----:B------:R-:W2:Y:S01]  /*736c0*/  @!P1 LDG.E.U8 R22, desc[UR34][R12.64+0x129] ;  /* 0x000129220c169981 */ /* 0x000ea2000c1e1100 */
[----:B0-----:R-:W-:Y:S02]  /*736d0*/  PRMT R36, RZ, 0x7610, R36 ;  /* 0x00007610ff247816 */ /* 0x001fe40000000024 */
        /* <DEDUP_REMOVED lines=8> */
[----:B------:R0:W-:Y:S04]  /*73760*/  @!P1 STG.E.U8 desc[UR34][R168.64+0x129], R22 ;  /* 0x00012916a8009986 */ /* 0x0001e8000c101122 */
[----:B------:R-:W3:Y:S01]  /*73770*/  @!P5 LDG.E.U8 R36, desc[UR34][R28.64+0x130] ;  /* 0x000130221c24d981 */ /* 0x000ee2000c1e1100 */
[----:B0-----:R-:W0:Y:S02]  /*73780*/  @!P5 LDC.64 R22, c[0x0][0x5c0] ;  /* 0x00017000ff16db82 */ /* 0x001e240000000a00 */
[----:B0-----:R-:W-:-:S05]  /*73790*/  @!P5 IADD3 R22, P6, R26, R22, RZ ;  /* 0x000000161a16d210 */ /* 0x001fca0007fde0ff */
[----:B------:R-:W-:Y:S01]  /*737a0*/  @!P5 IMAD.X R23, R31, 0x1, R23, P6 ;  /* 0x000000011f17d824 */ /* 0x000fe200030e0617 */
        /* <DEDUP_REMOVED lines=19> */
[----:B------:R-:W-:Y:S02]  /*738e0*/  FFMA R36, R157, UR27, R36 ;  /* 0x0000001b9d247c23 */ /* 0x000fe40008000024 */
[----:B------:R-:W4:Y:S03]  /*738f0*/  LDL.LU R157, [R1+0xf6c] ;  /* 0x000f6c00019d7983 */ /* 0x000f260000300800 */
        /* <DEDUP_REMOVED lines=8> */
[----:B------:R-:W-:Y:S01]  /*73980*/  FFMA R22, R155, UR27, R22 ;  /* 0x0000001b9b167c23 */ /* 0x000fe20008000016 */
[----:B------:R-:W-:Y:S01]  /*73990*/  ISETP.LT.OR P5, PT, R30, 0x139, !P3 ;  /* 0x000001391e00780c */ /* 0x000fe20005fa1670 */
[----:B------:R-:W2:Y:S03]  /*739a0*/  LDL.LU R155, [R1+0xf70] ;  /* 0x000f7000019b7983 */ /* 0x000ea60000300800 */
[----:B------:R-:W-:Y:S02]  /*739b0*/  F2FP.SATFINITE.E4M3.F32.PACK_AB_MERGE_C R36, RZ, R22, RZ ;  /* 0x00000016ff24723e */ /* 0x000fe400048070ff */
[----:B------:R-:W-:-:S03]  /*739c0*/  PRMT R22, RZ, 0x7610, R22 ;  /* 0x00007610ff167816 */ /* 0x000fc60000000016 */
[----:B------:R0:W-:Y:S04]  /*739d0*/  @!P4 STG.E.U8 desc[UR34][R178.64+0x130], R36 ;  /* 0x00013024b200c986 */ /* 0x0001e8000c101122 */
[----:B------:R-:W3:Y:S01]  /*739e0*/  @!P1 LDG.E.U8 R22, desc[UR34][R12.64+0x131] ;  /* 0x000131220c169981 */ /* 0x000ee2000c1e1100 */
[----:B0-----:R-:W-:Y:S02]  /*739f0*/  PRMT R36, RZ, 0x7610, R36 ;  /* 0x00007610ff247816 */ /* 0x001fe40000000024 */
        /* <DEDUP_REMOVED lines=392> */
[----:B------:R-:W-:-:S05]  /*75280*/  FFMA R22, R157, UR27, R22 ;  /* 0x0000001b9d167c23 */ /* 0x000fca0008000016 */
[----:B------:R-:W-:Y:S02]  /*75290*/  F2FP.SATFINITE.E4M3.F32.PACK_AB_MERGE_C R36, RZ, R22, RZ ;  /* 0x00000016ff24723e */ /* 0x000fe400048070ff */
[----:B------:R-:W-:-:S03]  /*752a0*/  PRMT R22, RZ, 0x7610, R22 ;  /* 0x00007610ff167816 */ /* 0x000fc60000000016 */
[----:B------:R0:W-:Y:S04]  /*752b0*/  @!P4 STG.E.U8 desc[UR34][R208.64+0x170], R36 ;  /* 0x00017024d000c986 */ /* 0x0001e8000c101122 */
[----:B------:R-:W4:Y:S01]  /*752c0*/  @!P1 LDG.E.U8 R22, desc[UR34][R12.64+0x171] ;  /* 0x000171220c169981 */ /* 0x000f22000c1e1100 */
[----:B------:R-:W-:Y:S02]  /*752d0*/  ISETP.LT.OR P5, PT, R30, 0x179, !P3 ;  /* 0x000001791e00780c */ /* 0x000fe40005fa1670 */
[----:B0-----:R-:W-:Y:S02]  /*752e0*/  PRMT R36, RZ, 0x7610, R36 ;  /* 0x00007610ff247816 */ /* 0x001fe40000000024 */
        /* <DEDUP_REMOVED lines=44> */
[C---:B------:R-:W-:Y:S02]  /*755b0*/  LOP3.LUT P5, RZ, R5.reuse, 0x2000, RZ, 0xc0, !PT ;  /* 0x0000200005ff7812 */ /* 0x040fe400078ac0ff */
[----:B------:R-:W-:Y:S01]  /*755c0*/  LOP3.LUT P6, RZ, R5, 0x800, RZ, 0xc0, !PT ;  /* 0x0000080005ff7812 */ /* 0x000fe200078cc0ff */
[----:B------:R-:W4:Y:S01]  /*755d0*/  LDL.LU R157, [R1+0x1000] ;  /* 0x00100000019d7983 */ /* 0x000f220000300800 */
        /* <DEDUP_REMOVED lines=11> */
[----:B------:R-:W-:Y:S02]  /*75690*/  F2FP.SATFINITE.E4M3.F32.PACK_AB_MERGE_C R23, RZ, R12, RZ ;  /* 0x0000000cff17723e */ /* 0x000fe400048070ff */
[----:B------:R-:W-:-:S03]  /*756a0*/  PRMT R12, RZ, 0x7610, R12 ;  /* 0x00007610ff0c7816 */ /* 0x000fc6000000000c */
[----:B------:R-:W-:Y:S04]  /*756b0*/  @!P1 STG.E.U8 desc[UR34][R202.64+0x179], R23 ;  /* 0x00017917ca009986 */ /* 0x000fe8000c101122 */
[----:B------:R-:W2:Y:S02]  /*756c0*/  @!P5 LDG.E.U8 R12, desc[UR34][R14.64+0xc0] ;  /* 0x0000c0220e0cd981 */ /* 0x000ea4000c1e1100 */
[----:B--2---:R-:W-:-:S04]  /*756d0*/  LOP3.LUT R12, R12, 0xff, RZ, 0xc0, !PT ;  /* 0x000000ff0c0c7812 */ /* 0x004fc800078ec0ff */
[----:B------:R-:W-:-:S05]  /*756e0*/  F2FP.F16.E4M3.UNPACK_B R12, R12 ;  /* 0x0000000cff0c723e */ /* 0x000fca00020006ff */
[----:B------:R-:W-:-:S05]  /*756f0*/  HADD2.F32 R12, -RZ, R12.H0_H0 ;  /* 0x2000000cff0c7230 */ /* 0x000fca0000004100 */
[----:B------:R-:W-:-:S04]  /*75700*/  FMUL R12, R12, UR26 ;  /* 0x0000001a0c0c7c20 */ /* 0x000fc80008400000 */
[----:B------:R-:W-:Y:S01]  /*75710*/  FFMA R12, R155, UR27, R12 ;  /* 0x0000001b9b0c7c23 */ /* 0x000fe2000800000c */
[----:B------:R-:W-:Y:S01]  /*75720*/  LOP3.LUT P1, RZ, R3, 0x10000000, RZ, 0xc0, !PT ;  /* 0x1000000003ff7812 */ /* 0x000fe2000782c0ff */
[----:B------:R-:W2:Y:S03]  /*75730*/  LDL.LU R155, [R1+0x1008] ;  /* 0x00100800019b7983 */ /* 0x000ea60000300800 */
        /* <DEDUP_REMOVED lines=9> */
[----:B------:R-:W-:-:S05]  /*757d0*/  FFMA R12, R157, UR27, R12 ;  /* 0x0000001b9d0c7c23 */ /* 0x000fca000800000c */
[----:B------:R-:W-:-:S05]  /*757e0*/  F2FP.SATFINITE.E4M3.F32.PACK_AB_MERGE_C R12, RZ, R12, RZ ;  /* 0x0000000cff0c723e */ /* 0x000fca00048070ff */
[----:B------:R0:W-:Y:S04]  /*757f0*/  @!P6 STG.E.U8 desc[UR34][R110.64+0xc1], R12 ;  /* 0x0000c10c6e00e986 */ /* 0x0001e8000c101122 */
[----:B------:R-:W4:Y:S01]  /*75800*/  @!P3 LDG.E.U8 R22, desc[UR34][R16.64+0xc0] ;  /* 0x0000c0221016b981 */ /* 0x000f22000c1e1100 */
[----:B0-----:R-:W0:Y:S02]  /*75810*/  @!P3 LDC.64 R12, c[0x0][0x5c0] ;  /* 0x00017000ff0cbb82 */ /* 0x001e240000000a00 */
[----:B0-----:R-:W-:Y:S02]  /*75820*/  @!P3 IADD3 R12, P5, R198, R12, RZ ;  /* 0x0000000cc60cb210 */ /* 0x001fe40007fbe0ff */
[----:B------:R-:W2:Y:S03]  /*75830*/  LDL.LU R198, [R1+0x1658] ;  /* 0x0016580001c67983 */ /* 0x000ea60000300800 */
[----:B------:R-:W-:-:S02]  /*75840*/  @!P3 IMAD.X R13, R199, 0x1, R13, P5 ;  /* 0x00000001c70db824 */ /* 0x000fc400028e060d */
[----:B------:R-:W2:Y:S04]  /*75850*/  LDL.LU R199, [R1+0x1654] ;  /* 0x0016540001c77983 */ /* 0x000ea80000300800 */
[----:B------:R-:W2:Y:S01]  /*75860*/  LDL.LU R157, [R1+0x100c] ;  /* 0x00100c00019d7983 */ /* 0x000ea20000300800 */
        /* <DEDUP_REMOVED lines=8> */
[----:B0-----:R-:W-:Y:S01]  /*758f0*/  PRMT R22, RZ, 0x7610, R22 ;  /* 0x00007610ff167816 */ /* 0x001fe20000000016 */
[----:B------:R-:W0:Y:S05]  /*75900*/  @!P1 LDC.64 R12, c[0x0][0x5c0] ;  /* 0x00017000ff0c9b82 */ /* 0x000e2a0000000a00 */
[----:B------:R-:W4:Y:S01]  /*75910*/  @!P1 LDG.E.U8 R22, desc[UR34][R16.64+0xc1] ;  /* 0x0000c12210169981 */ /* 0x000f22000c1e1100 */
[----:B0-----:R-:W-:-:S03]  /*75920*/  @!P1 IADD3 R12, P5, R200, R12, RZ ;  /* 0x0000000cc80c9210 */ /* 0x001fc60007fbe0ff */
[----:B------:R-:W3:Y:S02]  /*75930*/  LDL.LU R200, [R1+0x1650] ;  /* 0x0016500001c87983 */ /* 0x000ee40000300800 */
[----:B------:R-:W-:Y:S01]  /*75940*/  @!P1 IMAD.X R13, R201, 0x1, R13, P5 ;  /* 0x00000001c90d9824 */ /* 0x000fe200028e060d */
[----:B------:R-:W-:Y:S01]  /*75950*/  LOP3.LUT P5, RZ, R5, 0x400, RZ, 0xc0, !PT ;  /* 0x0000040005ff7812 */ /* 0x000fe200078ac0ff */
[----:B------:R-:W3:Y:S01]  /*75960*/  LDL.LU R201, [R1+0x164c] ;  /* 0x00164c0001c97983 */ /* 0x000ee20000300800 */
[----:B----4-:R-:W-:-:S04]  /*75970*/  LOP3.LUT R22, R22, 0xff, RZ, 0xc0, !PT ;  /* 0x000000ff16167812 */ /* 0x010fc800078ec0ff */
[----:B------:R-:W-:-:S05]  /*75980*/  F2FP.F16.E4M3.UNPACK_B R22, R22 ;  /* 0x00000016ff16723e */ /* 0x000fca00020006ff */
[----:B------:R-:W-:-:S05]  /*75990*/  HADD2.F32 R22, -RZ, R22.H0_H0 ;  /* 0x20000016ff167230 */ /* 0x000fca0000004100 */
[----:B------:R-:W-:-:S04]  /*759a0*/  FMUL R22, R22, UR26 ;  /* 0x0000001a16167c20 */ /* 0x000fc80008400000 */
[----:B--2---:R-:W-:Y:S01]  /*759b0*/  FFMA R22, R155, UR27, R22 ;  /* 0x0000001b9b167c23 */ /* 0x004fe20008000016 */
[----:B------:R-:W-:Y:S02]  /*759c0*/  LOP3.LUT P6, RZ, R5, 0x200, RZ, 0xc0, !PT ;  /* 0x0000020005ff7812 */ /* 0x000fe400078cc0ff */
[----:B------:R-:W-:Y:S01]  /*759d0*/  LOP3.LUT P3, RZ, R3, 0x8000000, RZ, 0xc0, !PT ;  /* 0x0800000003ff7812 */ /* 0x000fe2000786c0ff */
[----:B------:R-:W2:Y:S01]  /*759e0*/  LDL.LU R155, [R1+0x1014] ;  /* 0x00101400019b7983 */ /* 0x000ea20000300800 */
        /* <DEDUP_REMOVED lines=9> */
[----:B------:R-:W-:Y:S01]  /*75a80*/  LOP3.LUT P1, RZ, R3, 0x4000000, RZ, 0xc0, !PT ;  /* 0x0400000003ff7812 */ /* 0x000fe2000782c0ff */
[----:B------:R-:W4:Y:S03]  /*75a90*/  LDL.LU R157, [R1+0x1018] ;  /* 0x00101800019d7983 */ /* 0x000f260000300800 */
[----:B------:R-:W-:Y:S02]  /*75aa0*/  F2FP.SATFINITE.E4M3.F32.PACK_AB_MERGE_C R22, RZ, R12, RZ ;  /* 0x0000000cff16723e */ /* 0x000fe400048070ff */
[----:B------:R-:W-:-:S03]  /*75ab0*/  PRMT R12, RZ, 0x7610, R12 ;  /* 0x00007610ff0c7816 */ /* 0x000fc6000000000c */
[----:B---3--:R0:W-:Y:S04]  /*75ac0*/  @!P5 STG.E.U8 desc[UR34][R200.64+0xc8], R22 ;  /* 0x0000c816c800d986 */ /* 0x0081e8000c101122 */
[----:B------:R-:W3:Y:S01]  /*75ad0*/  @!P6 LDG.E.U8 R12, desc[UR34][R14.64+0xc9] ;  /* 0x0000c9220e0ce981 */ /* 0x000ee2000c1e1100 */
[----:B0-----:R-:W-:Y:S02]  /*75ae0*/  PRMT R22, RZ, 0x7610, R22 ;  /* 0x00007610ff167816 */ /* 0x001fe40000000016 */
[----:B---3--:R-:W-:-:S04]  /*75af0*/  LOP3.LUT R12, R12, 0xff, RZ, 0xc0, !PT ;  /* 0x000000ff0c0c7812 */ /* 0x008fc800078ec0ff */
[----:B------:R-:W-:-:S05]  /*75b00*/  F2FP.F16.E4M3.UNPACK_B R12, R12 ;  /* 0x0000000cff0c723e */ /* 0x000fca00020006ff */
[----:B------:R-:W-:-:S05]  /*75b10*/  HADD2.F32 R12, -RZ, R12.H0_H0 ;  /* 0x2000000cff0c7230 */ /* 0x000fca0000004100 */
[----:B------:R-:W-:-:S04]  /*75b20*/  FMUL R12, R12, UR26 ;  /* 0x0000001a0c0c7c20 */ /* 0x000fc80008400000 */
[----:B------:R-:W-:-:S05]  /*75b30*/  FFMA R12, R154, UR27, R12 ;  /* 0x0000001b9a0c7c23 */ /* 0x000fca000800000c */
[----:B------:R-:W-:-:S05]  /*75b40*/  F2FP.SATFINITE.E4M3.F32.PACK_AB_MERGE_C R12, RZ, R12, RZ ;  /* 0x0000000cff0c723e */ /* 0x000fca00048070ff */
[----:B------:R0:W-:Y:S04]  /*75b50*/  @!P6 STG.E.U8 desc[UR34][R198.64+0xc9], R12 ;  /* 0x0000c90cc600e986 */ /* 0x0001e8000c101122 */
[----:B------:R-:W3:Y:S01]  /*75b60*/  @!P3 LDG.E.U8 R22, desc[UR34][R16.64+0xc8] ;  /* 0x0000c8221016b981 */ /* 0x000ee2000c1e1100 */
[----:B0-----:R-:W0:Y:S02]  /*75b70*/  @!P3 LDC.64 R12, c[0x0][0x5c0] ;  /* 0x00017000ff0cbb82 */ /* 0x001e240000000a00 */
[----:B0-----:R-:W-:Y:S02]  /*75b80*/  @!P3 IADD3 R12, P5, R114, R12, RZ ;  /* 0x0000000c720cb210 */ /* 0x001fe40007fbe0ff */
[----:B------:R-:W4:Y:S03]  /*75b90*/  LDL.LU R114, [R1+0x1648] ;  /* 0x0016480001727983 */ /* 0x000f260000300800 */
[----:B------:R-:W-:-:S02]  /*75ba0*/  @!P3 IMAD.X R13, R115, 0x1, R13, P5 ;  /* 0x00000001730db824 */ /* 0x000fc400028e060d */
[----:B------:R-:W4:Y:S04]  /*75bb0*/  LDL.LU R115, [R1+0x1644] ;  /* 0x0016440001737983 */ /* 0x000f280000300800 */
[----:B------:R-:W4:Y:S01]  /*75bc0*/  LDL.LU R154, [R1+0x101c] ;  /* 0x00101c00019a7983 */ /* 0x000f220000300800 */
[----:B---3--:R-:W-:-:S04]  /*75bd0*/  LOP3.LUT R22, R22, 0xff, RZ, 0xc0, !PT ;  /* 0x000000ff16167812 */ /* 0x008fc800078ec0ff */
[----:B------:R-:W-:-:S05]  /*75be0*/  F2FP.F16.E4M3.UNPACK_B R22, R22 ;  /* 0x00000016ff16723e */ /* 0x000fca00020006ff */
[----:B------:R-:W-:-:S05]  /*75bf0*/  HADD2.F32 R22, -RZ, R22.H0_H0 ;  /* 0x20000016ff167230 */ /* 0x000fca0000004100 */
[----:B------:R-:W-:-:S04]  /*75c00*/  FMUL R22, R22, UR26 ;  /* 0x0000001a16167c20 */ /* 0x000fc80008400000 */
[----:B--2---:R-:W-:Y:S02]  /*75c10*/  FFMA R22, R155, UR27, R22 ;  /* 0x0000001b9b167c23 */ /* 0x004fe40008000016 */
[----:B------:R-:W2:Y:S03]  /*75c20*/  LDL.LU R155, [R1+0x1020] ;  /* 0x00102000019b7983 */ /* 0x000ea60000300800 */
[----:B------:R-:W-:-:S05]  /*75c30*/  F2FP.SATFINITE.E4M3.F32.PACK_AB_MERGE_C R22, RZ, R22, RZ ;  /* 0x00000016ff16723e */ /* 0x000fca00048070ff */
[----:B------:R0:W-:Y:S02]  /*75c40*/  @!P3 STG.E.U8 desc[UR34][R12.64+0xc8], R22 ;  /* 0x0000c8160c00b986 */ /* 0x0001e4000c101122 */
[----:B0-----:R-:W-:Y:S01]  /*75c50*/  PRMT R22, RZ, 0x7610, R22 ;  /* 0x00007610ff167816 */ /* 0x001fe20000000016 */
[----:B------:R-:W0:Y:S05]  /*75c60*/  @!P1 LDC.64 R12, c[0x0][0x5c0] ;  /* 0x00017000ff0c9b82 */ /* 0x000e2a0000000a00 */
[----:B------:R-:W3:Y:S01]  /*75c70*/  @!P1 LDG.E.U8 R22, desc[UR34][R16.64+0xc9] ;  /* 0x0000c92210169981 */ /* 0x000ee2000c1e1100 */
[----:B0-----:R-:W-:-:S03]  /*75c80*/  @!P1 IADD3 R12, P5, R214, R12, RZ ;  /* 0x0000000cd60c9210 */ /* 0x001fc60007fbe0ff */
[----:B------:R-:W2:Y:S02]  /*75c90*/  LDL.LU R214, [R1+0x1640] ;  /* 0x0016400001d67983 */ /* 0x000ea40000300800 */
[----:B------:R-:W-:Y:S01]  /*75ca0*/  @!P1 IMAD.X R13, R215, 0x1, R13, P5 ;  /* 0x00000001d70d9824 */ /* 0x000fe200028e060d */
[----:B------:R-:W-:Y:S01]  /*75cb0*/  LOP3.LUT P5, RZ, R5, 0x100, RZ, 0xc0, !PT ;  /* 0x0000010005ff7812 */ /* 0x000fe200078ac0ff */
[----:B------:R-:W2:Y:S01]  /*75cc0*/  LDL.LU R215, [R1+0x163c] ;  /* 0x00163c0001d77983 */ /* 0x000ea20000300800 */
[----:B---3--:R-:W-:-:S04]  /*75cd0*/  LOP3.LUT R22, R22, 0xff, RZ, 0xc0, !PT ;  /* 0x000000ff16167812 */ /* 0x008fc800078ec0ff */
[----:B------:R-:W-:-:S05]  /*75ce0*/  F2FP.F16.E4M3.UNPACK_B R22, R22 ;  /* 0x00000016ff16723e */ /* 0x000fca00020006ff */
[----:B------:R-:W-:-:S05]  /*75cf0*/  HADD2.F32 R22, -RZ, R22.H0_H0 ;  /* 0x20000016ff167230 */ /* 0x000fca0000004100 */
[----:B------:R-:W-:-:S04]  /*75d00*/  FMUL R22, R22, UR26 ;  /* 0x0000001a16167c20 */ /* 0x000fc80008400000 */
[----:B----4-:R-:W-:Y:S01]  /*75d10*/  FFMA R22, R157, UR27, R22 ;  /* 0x0000001b9d167c23 */ /* 0x010fe20008000016 */
[----:B------:R-:W-:Y:S02]  /*75d20*/  LOP3.LUT P6, RZ, R5, 0x80, RZ, 0xc0, !PT ;  /* 0x0000008005ff7812 */ /* 0x000fe400078cc0ff */
[----:B------:R-:W-:Y:S01]  /*75d30*/  LOP3.LUT P3, RZ, R3, 0x2000000, RZ, 0xc0, !PT ;  /* 0x0200000003ff7812 */ /* 0x000fe2000786c0ff */
[----:B------:R-:W3:Y:S01]  /*75d40*/  LDL.LU R157, [R1+0x1024] ;  /* 0x00102400019d7983 */ /* 0x000ee20000300800 */
        /* <DEDUP_REMOVED lines=13> */
[----:B--2---:R0:W-:Y:S04]  /*75e20*/  @!P5 STG.E.U8 desc[UR34][R214.64+0xd0], R22 ;  /* 0x0000d016d600d986 */ /* 0x0041e8000c101122 */
[----:B------:R-:W2:Y:S01]  /*75e30*/  @!P6 LDG.E.U8 R12, desc[UR34][R14.64+0xd1] ;  /* 0x0000d1220e0ce981 */ /* 0x000ea2000c1e1100 */
[----:B0-----:R-:W-:Y:S02]  /*75e40*/  PRMT R22, RZ, 0x7610, R22 ;  /* 0x00007610ff167816 */ /* 0x001fe40000000016 */
        /* <DEDUP_REMOVED lines=8> */
[----:B0-----:R-:W0:Y:S02]  /*75ed0*/  @!P3 LDC.64 R12, c[0x0][0x5c0] ;  /* 0x00017000ff0cbb82 */ /* 0x001e240000000a00 */
[----:B0-----:R-:W-:Y:S02]  /*75ee0*/  @!P3 IADD3 R12, P5, R116, R12, RZ ;  /* 0x0000000c740cb210 */ /* 0x001fe40007fbe0ff */
[----:B------:R-:W4:Y:S03]  /*75ef0*/  LDL.LU R116, [R1+0x1638] ;  /* 0x0016380001747983 */ /* 0x000f260000300800 */
[----:B------:R-:W-:-:S02]  /*75f00*/  @!P3 IMAD.X R13, R117, 0x1, R13, P5 ;  /* 0x00000001750db824 */ /* 0x000fc400028e060d */
[----:B------:R-:W4:Y:S04]  /*75f10*/  LDL.LU R117, [R1+0x1634] ;  /* 0x0016340001757983 */ /* 0x000f280000300800 */
[----:B------:R-:W4:Y:S01]  /*75f20*/  LDL.LU R155, [R1+0x102c] ;  /* 0x00102c00019b7983 */ /* 0x000f220000300800 */
[----:B--2---:R-:W-:-:S04]  /*75f30*/  LOP3.LUT R22, R22, 0xff, RZ, 0xc0, !PT ;  /* 0x000000ff16167812 */ /* 0x004fc800078ec0ff */
[----:B------:R-:W-:-:S05]  /*75f40*/  F2FP.F16.E4M3.UNPACK_B R22, R22 ;  /* 0x00000016ff16723e */ /* 0x000fca00020006ff */
[----:B------:R-:W-:-:S05]  /*75f50*/  HADD2.F32 R22, -RZ, R22.H0_H0 ;  /* 0x20000016ff167230 */ /* 0x000fca0000004100 */
[----:B------:R-:W-:-:S04]  /*75f60*/  FMUL R22, R22, UR26 ;  /* 0x0000001a16167c20 */ /* 0x000fc80008400000 */
[----:B---3--:R-:W-:Y:S02]  /*75f70*/  FFMA R22, R157, UR27, R22 ;  /* 0x0000001b9d167c23 */ /* 0x008fe40008000016 */
        /* <DEDUP_REMOVED lines=323> */
[----:B---3--:R-:W-:-:S05]  /*773b0*/  FFMA R22, R157, UR27, R22 ;  /* 0x0000001b9d167c23 */ /* 0x008fca0008000016 */
[----:B------:R-:W-:-:S05]  /*773c0*/  F2FP.SATFINITE.E4M3.F32.PACK_AB_MERGE_C R22, RZ, R22, RZ ;  /* 0x00000016ff16723e */ /* 0x000fca00048070ff */
[----:B------:R0:W-:Y:S02]  /*773d0*/  @!P3 STG.E.U8 desc[UR34][R12.64+0x100], R22 ;  /* 0x000100160c00b986 */ /* 0x0001e4000c101122 */
[----:B0-----:R-:W-:Y:S01]  /*773e0*/  PRMT R22, RZ, 0x7610, R22 ;  /* 0x00007610ff167816 */ /* 0x001fe20000000016 */
[----:B------:R-:W0:Y:S05]  /*773f0*/  @!P1 LDC.64 R12, c[0x0][0x5c0] ;  /* 0x00017000ff0c9b82 */ /* 0x000e2a0000000a00 */
[----:B------:R-:W2:Y:S01]  /*77400*/  @!P1 LDG.E.U8 R22, desc[UR34][R16.64+0x101] ;  /* 0x0001012210169981 */ /* 0x000ea2000c1e1100 */
[----:B0-----:R-:W-:-:S03]  /*77410*/  @!P1 IADD3 R12, P5, R230, R12, RZ ;  /* 0x0000000ce60c9210 */ /* 0x001fc60007fbe0ff */
[----:B------:R-:W3:Y:S02]  /*77420*/  LDL.LU R230, [R1+0x15d0] ;  /* 0x0015d00001e67983 */ /* 0x000ee40000300800 */
[----:B------:R-:W-:Y:S01]  /*77430*/  @!P1 IMAD.X R13, R231, 0x1, R13, P5 ;  /* 0x00000001e70d9824 */ /* 0x000fe200028e060d */
[C---:B------:R-:W-:Y:S01]  /*77440*/  LOP3.LUT P5, RZ, R6.reuse, 0x4000000, RZ, 0xc0, !PT ;  /* 0x0400000006ff7812 */ /* 0x040fe200078ac0ff */
[----:B------:R-:W3:Y:S01]  /*77450*/  LDL.LU R231, [R1+0x15cc] ;  /* 0x0015cc0001e77983 */ /* 0x000ee20000300800 */
[----:B------:R-:W-:-:S03]  /*77460*/  LOP3.LUT P6, RZ, R6, 0x2000000, RZ, 0xc0, !PT ;  /* 0x0200000006ff7812 */ /* 0x000fc600078cc0ff */
[----:B------:R-:W3:Y:S01]  /*77470*/  LDL.LU R159, [R1+0x1090] ;  /* 0x00109000019f7983 */ /* 0x000ee20000300800 */
[----:B------:R-:W-:-:S03]  /*77480*/  LOP3.LUT P3, RZ, R3, 0x800, RZ, 0xc0, !PT ;  /* 0x0000080003ff7812 */ /* 0x000fc6000786c0ff */
[----:B------:R-:W3:Y:S04]  /*77490*/  LDL.LU R156, [R1+0x208] ;  /* 0x00020800019c7983 */ /* 0x000ee80000300800 */
[----:B------:R-:W3:Y:S01]  /*774a0*/  LDL.LU R157, [R1+0x20c] ;  /* 0x00020c00019d7983 */ /* 0x000ee20000300800 */
        /* <DEDUP_REMOVED lines=26> */
[----:B------:R-:W-:Y:S02]  /*77650*/  FFMA R12, R159, UR27, R12 ;  /* 0x0000001b9f0c7c23 */ /* 0x000fe4000800000c */
[----:B------:R-:W3:Y:S03]  /*77660*/  LDL.LU R159, [R1+0x109c] ;  /* 0x00109c00019f7983 */ /* 0x000ee60000300800 */
[----:B------:R-:W-:-:S05]  /*77670*/  F2FP.SATFINITE.E4M3.F32.PACK_AB_MERGE_C R12, RZ, R12, RZ ;  /* 0x0000000cff0c723e */ /* 0x000fca00048070ff */
[----:B------:R0:W-:Y:S04]  /*77680*/  @!P6 STG.E.U8 desc[UR34][R228.64+0x109], R12 ;  /* 0x0001090ce400e986 */ /* 0x0001e8000c101122 */
[----:B------:R-:W2:Y:S01]  /*77690*/  @!P3 LDG.E.U8 R22, desc[UR34][R16.64+0x108] ;  /* 0x000108221016b981 */ /* 0x000ea2000c1e1100 */
[----:B0-----:R-:W0:Y:S02]  /*776a0*/  @!P3 LDC.64 R12, c[0x0][0x5c0] ;  /* 0x00017000ff0cbb82 */ /* 0x001e240000000a00 */
[----:B0-----:R-:W-:-:S05]  /*776b0*/  @!P3 IADD3 R12, P5, R156, R12, RZ ;  /* 0x0000000c9c0cb210 */ /* 0x001fca0007fbe0ff */
[----:B------:R-:W-:Y:S02]  /*776c0*/  @!P3 IMAD.X R13, R157, 0x1, R13, P5 ;  /* 0x000000019d0db824 */ /* 0x000fe400028e060d */
[----:B------:R-:W3:Y:S01]  /*776d0*/  LDL.LU.64 R156, [R1] ;  /* 0x00000000019c7983 */ /* 0x000ee20000300a00 */
        /* <DEDUP_REMOVED lines=8> */
[----:B------:R0:W-:Y:S02]  /*77760*/  @!P3 STG.E.U8 desc[UR34][R12.64+0x108], R22 ;  /* 0x000108160c00b986 */ /* 0x0001e4000c101122 */
[----:B0-----:R-:W-:Y:S01]  /*77770*/  PRMT R22, RZ, 0x7610, R22 ;  /* 0x00007610ff167816 */ /* 0x001fe20000000016 */
[----:B------:R-:W0:Y:S05]  /*77780*/  @!P1 LDC.64 R12, c[0x0][0x5c0] ;  /* 0x00017000ff0c9b82 */ /* 0x000e2a0000000a00 */
[----:B------:R-:W4:Y:S01]  /*77790*/  @!P1 LDG.E.U8 R22, desc[UR34][R16.64+0x109] ;  /* 0x0001092210169981 */ /* 0x000f22000c1e1100 */
[----:B0-----:R-:W-:-:S03]  /*777a0*/  @!P1 IADD3 R12, P5, R122, R12, RZ ;  /* 0x0000000c7a0c9210 */ /* 0x001fc60007fbe0ff */
[----:B------:R-:W2:Y:S02]  /*777b0*/  LDL.LU R122, [R1+0x15c8] ;  /* 0x0015c800017a7983 */ /* 0x000ea40000300800 */
[----:B------:R-:W-:Y:S01]  /*777c0*/  @!P1 IMAD.X R13, R123, 0x1, R13, P5 ;  /* 0x000000017b0d9824 */ /* 0x000fe200028e060d */
[----:B------:R-:W-:Y:S01]  /*777d0*/  LOP3.LUT P5, RZ, R6, 0x1000000, RZ, 0xc0, !PT ;  /* 0x0100000006ff7812 */ /* 0x000fe200078ac0ff */
[----:B------:R-:W2:Y:S01]  /*777e0*/  LDL.LU R123, [R1+0x15c4] ;  /* 0x0015c400017b7983 */ /* 0x000ea20000300800 */
        /* <DEDUP_REMOVED lines=15> */
[----:B------:R-:W-:-:S05]  /*778e0*/  FFMA R12, R159, UR27, R12 ;  /* 0x0000001b9f0c7c23 */ /* 0x000fca000800000c */
[----:B------:R-:W-:Y:S02]  /*778f0*/  F2FP.SATFINITE.E4M3.F32.PACK_AB_MERGE_C R22, RZ, R12, RZ ;  /* 0x0000000cff16723e */ /* 0x000fe400048070ff */
[----:B------:R-:W-:-:S03]  /*77900*/  PRMT R12, RZ, 0x7610, R12 ;  /* 0x00007610ff0c7816 */ /* 0x000fc6000000000c */
[----:B------:R0:W-:Y:S04]  /*77910*/  @!P5 STG.E.U8 desc[UR34][R156.64+0x110], R22 ;  /* 0x000110169c00d986 */ /* 0x0001e8000c101122 */
[----:B------:R-:W3:Y:S01]  /*77920*/  @!P6 LDG.E.U8 R12, desc[UR34][R14.64+0x111] ;  /* 0x000111220e0ce981 */ /* 0x000ee2000c1e1100 */
[----:B0-----:R-:W-:Y:S02]  /*77930*/  PRMT R22, RZ, 0x7610, R22 ;  /* 0x00007610ff167816 */ /* 0x001fe40000000016 */
[----:B------:R-:W-:Y:S01]  /*77940*/  LOP3.LUT P1, RZ, R3, 0x100, RZ, 0xc0, !PT ;  /* 0x0000010003ff7812 */ /* 0x000fe2000782c0ff */
[----:B------:R-:W4:Y:S01]  /*77950*/  LDL.LU R156, [R1+0x10a8] ;  /* 0x0010a800019c7983 */ /* 0x000f220000300800 */
[----:B---3--:R-:W-:-:S04]  /*77960*/  LOP3.LUT R12, R12, 0xff, RZ, 0xc0, !PT ;  /* 0x000000ff0c0c7812 */ /* 0x008fc800078ec0ff */
[----:B------:R-:W-:-:S05]  /*77970*/  F2FP.F16.E4M3.UNPACK_B R12, R12 ;  /* 0x0000000cff0c723e */ /* 0x000fca00020006ff */
[----:B------:R-:W-:-:S05]  /*77980*/  HADD2.F32 R12, -RZ, R12.H0_H0 ;  /* 0x2000000cff0c7230 */ /* 0x000fca0000004100 */
[----:B------:R-:W-:-:S04]  /*77990*/  FMUL R12, R12, UR26 ;  /* 0x0000001a0c0c7c20 */ /* 0x000fc80008400000 */
[----:B--2---:R-:W-:-:S05]  /*779a0*/  FFMA R12, R154, UR27, R12 ;  /* 0x0000001b9a0c7c23 */ /* 0x004fca000800000c */
[----:B------:R-:W-:-:S05]  /*779b0*/  F2FP.SATFINITE.E4M3.F32.PACK_AB_MERGE_C R12, RZ, R12, RZ ;  /* 0x0000000cff0c723e */ /* 0x000fca00048070ff */
[----:B------:R0:W-:Y:S04]  /*779c0*/  @!P6 STG.E.U8 desc[UR34][R122.64+0x111], R12 ;  /* 0x0001110c7a00e986 */ /* 0x0001e8000c101122 */
[----:B------:R-:W2:Y:S01]  /*779d0*/  @!P3 LDG.E.U8 R22, desc[UR34][R16.64+0x110] ;  /* 0x000110221016b981 */ /* 0x000ea2000c1e1100 */
[----:B0-----:R-:W0:Y:S02]  /*779e0*/  @!P3 LDC.64 R12, c[0x0][0x5c0] ;  /* 0x00017000ff0cbb82 */ /* 0x001e240000000a00 */
[----:B0-----:R-:W-:Y:S02]  /*779f0*/  @!P3 IADD3 R12, P5, R124, R12, RZ ;  /* 0x0000000c7c0cb210 */ /* 0x001fe40007fbe0ff */
[----:B------:R-:W3:Y:S03]  /*77a00*/  LDL.LU R124, [R1+0x15c0] ;  /* 0x0015c000017c7983 */ /* 0x000ee60000300800 */
[----:B------:R-:W-:-:S02]  /*77a10*/  @!P3 IMAD.X R13, R125, 0x1, R13, P5 ;  /* 0x000000017d0db824 */ /* 0x000fc400028e060d */
[----:B------:R-:W3:Y:S04]  /*77a20*/  LDL.LU R125, [R1+0x15bc] ;  /* 0x0015bc00017d7983 */ /* 0x000ee80000300800 */
        /* <DEDUP_REMOVED lines=8> */
[----:B0-----:R-:W-:Y:S01]  /*77ab0*/  PRMT R22, RZ, 0x7610, R22 ;  /* 0x00007610ff167816 */ /* 0x001fe20000000016 */
[----:B------:R-:W0:Y:S05]  /*77ac0*/  @!P1 LDC.64 R12, c[0x0][0x5c0] ;  /* 0x00017000ff0c9b82 */ /* 0x000e2a0000000a00 */
[----:B------:R-:W2:Y:S01]  /*77ad0*/  @!P1 LDG.E.U8 R22, desc[UR34][R16.64+0x111] ;  /* 0x0001112210169981 */ /* 0x000ea2000c1e1100 */
[----:B0-----:R-:W-:-:S03]  /*77ae0*/  @!P1 IADD3 R12, P5, R234, R12, RZ ;  /* 0x0000000cea0c9210 */ /* 0x001fc60007fbe0ff */
[----:B------:R-:W4:Y:S02]  /*77af0*/  LDL.LU R234, [R1+0x15b8] ;  /* 0x0015b80001ea7983 */ /* 0x000f240000300800 */
[----:B------:R-:W-:Y:S01]  /*77b00*/  @!P1 IMAD.X R13, R235, 0x1, R13, P5 ;  /* 0x00000001eb0d9824 */ /* 0x000fe200028e060d */
[C---:B------:R-:W-:Y:S01]  /*77b10*/  LOP3.LUT P5, RZ, R6.reuse, 0x400000, RZ, 0xc0, !PT ;  /* 0x0040000006ff7812 */ /* 0x040fe200078ac0ff */
[----:B------:R-:W4:Y:S01]  /*77b20*/  LDL.LU R235, [R1+0x15b4] ;  /* 0x0015b40001eb7983 */ /* 0x000f220000300800 */
[----:B------:R-:W-:-:S03]  /*77b30*/  LOP3.LUT P6, RZ, R6, 0x200000, RZ, 0xc0, !PT ;  /* 0x0020000006ff7812 */ /* 0x000fc600078cc0ff */
[----:B------:R-:W4:Y:S01]  /*77b40*/  LDL.LU R157, [R1+0x10b0] ;  /* 0x0010b000019d7983 */ /* 0x000f220000300800 */
[----:B------:R-:W-:-:S03]  /*77b50*/  LOP3.LUT P3, RZ, R3, 0x80, RZ, 0xc0, !PT ;  /* 0x0000008003ff7812 */ /* 0x000fc6000786c0ff */
[----:B------:R-:W4:Y:S04]  /*77b60*/  LDL.LU R158, [R1+0x228] ;  /* 0x00022800019e7983 */ /* 0x000f280000300800 */
[----:B------:R-:W4:Y:S04]  /*77b70*/  LDL.LU R155, [R1+0x22c] ;  /* 0x00022c00019b7983 */ /* 0x000f280000300800 */
[----:B------:R-:W4:Y:S01]  /*77b80*/  LDL.LU R159, [R1+0x10b4] ;  /* 0x0010b400019f7983 */ /* 0x000f220000300800 */
        /* <DEDUP_REMOVED lines=19> */
[----:B----4-:R0:W-:Y:S04]  /*77cc0*/  @!P5 STG.E.U8 desc[UR34][R234.64+0x118], R22 ;  /* 0x00011816ea00d986 */ /* 0x0101e8000c101122 */
[----:B------:R-:W4:Y:S01]  /*77cd0*/  @!P6 LDG.E.U8 R12, desc[UR34][R14.64+0x119] ;  /* 0x000119220e0ce981 */ /* 0x000f22000c1e1100 */
[----:B0-----:R-:W-:Y:S02]  /*77ce0*/  PRMT R22, RZ, 0x7610, R22 ;  /* 0x00007610ff167816 */ /* 0x001fe40000000016 */
[----:B----4-:R-:W-:-:S04]  /*77cf0*/  LOP3.LUT R12, R12, 0xff, RZ, 0xc0, !PT ;  /* 0x000000ff0c0c7812 */ /* 0x010fc800078ec0ff */
[----:B------:R-:W-:-:S05]  /*77d00*/  F2FP.F16.E4M3.UNPACK_B R12, R12 ;  /* 0x0000000cff0c723e */ /* 0x000fca00020006ff */
[----:B------:R-:W-:-:S05]  /*77d10*/  HADD2.F32 R12, -RZ, R12.H0_H0 ;  /* 0x2000000cff0c7230 */ /* 0x000fca0000004100 */
[----:B------:R-:W-:-:S04]  /*77d20*/  FMUL R12, R12, UR26 ;  /* 0x0000001a0c0c7c20 */ /* 0x000fc80008400000 */
[----:B------:R-:W-:Y:S02]  /*77d30*/  FFMA R12, R157, UR27, R12 ;  /* 0x0000001b9d0c7c23 */ /* 0x000fe4000800000c */
[----:B------:R-:W4:Y:S03]  /*77d40*/  LDL.LU R157, [R1+0x10b8] ;  /* 0x0010b800019d7983 */ /* 0x000f260000300800 */
[----:B------:R-:W-:-:S05]  /*77d50*/  F2FP.SATFINITE.E4M3.F32.PACK_AB_MERGE_C R12, RZ, R12, RZ ;  /* 0x0000000cff0c723e */ /* 0x000fca00048070ff */
[----:B------:R0:W-:Y:S04]  /*77d60*/  @!P6 STG.E.U8 desc[UR34][R124.64+0x119], R12 ;  /* 0x0001190c7c00e986 */ /* 0x0001e8000c101122 */
[----:B------:R-:W2:Y:S01]  /*77d70*/  @!P3 LDG.E.U8 R22, desc[UR34][R16.64+0x118] ;  /* 0x000118221016b981 */ /* 0x000ea2000c1e1100 */
[----:B0-----:R-:W0:Y:S02]  /*77d80*/  @!P3 LDC.64 R12, c[0x0][0x5c0] ;  /* 0x00017000ff0cbb82 */ /* 0x001e240000000a00 */
[----:B0-----:R-:W-:-:S05]  /*77d90*/  @!P3 IADD3 R12, P5, R158, R12, RZ ;  /* 0x0000000c9e0cb210 */ /* 0x001fca0007fbe0ff */
[----:B------:R-:W-:Y:S02]  /*77da0*/  @!P3 IMAD.X R13, R155, 0x1, R13, P5 ;  /* 0x000000019b0db824 */ /* 0x000fe400028e060d */
[----:B------:R-:W4:Y:S04]  /*77db0*/  LDL.LU R155, [R1+0x10bc] ;  /* 0x0010bc00019b7983 */ /* 0x000f280000300800 */
[----:B------:R-:W4:Y:S01]  /*77dc0*/  LDL.LU.64 R160, [R1+0x18] ;  /* 0x0000180001a07983 */ /* 0x000f220000300a00 */
[----:B--2---:R-:W-:-:S04]  /*77dd0*/  LOP3.LUT R22, R22, 0xff, RZ, 0xc0, !PT ;  /* 0x000000ff16167812 */ /* 0x004fc800078ec0ff */
[----:B------:R-:W-:-:S05]  /*77de0*/  F2FP.F16.E4M3.UNPACK_B R22, R22 ;  /* 0x00000016ff16723e */ /* 0x000fca00020006ff */
[----:B------:R-:W-:-:S05]  /*77df0*/  HADD2.F32 R22, -RZ, R22.H0_H0 ;  /* 0x20000016ff167230 */ /* 0x000fca0000004100 */
[----:B------:R-:W-:-:S04]  /*77e00*/  FMUL R22, R22, UR26 ;  /* 0x0000001a16167c20 */ /* 0x000fc80008400000 */
[----:B------:R-:W-:-:S05]  /*77e10*/  FFMA R22, R159, UR27, R22 ;  /* 0x0000001b9f167c23 */ /* 0x000fca0008000016 */
[----:B------:R-:W-:-:S05]  /*77e20*/  F2FP.SATFINITE.E4M3.F32.PACK_AB_MERGE_C R22, RZ, R22, RZ ;  /* 0x00000016ff16723e */ /* 0x000fca00048070ff */
[----:B------:R0:W-:Y:S02]  /*77e30*/  @!P3 STG.E.U8 desc[UR34][R12.64+0x118], R22 ;  /* 0x000118160c00b986 */ /* 0x0001e4000c101122 */
[----:B0-----:R-:W-:Y:S01]  /*77e40*/  PRMT R22, RZ, 0x7610, R22 ;  /* 0x00007610ff167816 */ /* 0x001fe20000000016 */
[----:B------:R-:W0:Y:S05]  /*77e50*/  @!P1 LDC.64 R12, c[0x0][0x5c0] ;  /* 0x00017000ff0c9b82 */ /* 0x000e2a0000000a00 */
[----:B------:R-:W2:Y:S01]  /*77e60*/  @!P1 LDG.E.U8 R22, desc[UR34][R16.64+0x119] ;  /* 0x0001192210169981 */ /* 0x000ea2000c1e1100 */
[----:B0-----:R-:W-:-:S05]  /*77e70*/  @!P1 IADD3 R12, P5, R156, R12, RZ ;  /* 0x0000000c9c0c9210 */ /* 0x001fca0007fbe0ff */
[----:B---3--:R-:W-:Y:S01]  /*77e80*/  @!P1 IMAD.X R13, R154, 0x1, R13, P5 ;  /* 0x000000019a0d9824 */ /* 0x008fe200028e060d */
[C---:B------:R-:W-:Y:S02]  /*77e90*/  LOP3.LUT P5, RZ, R6.reuse, 0x100000, RZ, 0xc0, !PT ;  /* 0x0010000006ff7812 */ /* 0x040fe400078ac0ff */
[----:B------:R-:W-:Y:S01]  /*77ea0*/  LOP3.LUT P6, RZ, R6, 0x80000, RZ, 0xc0, !PT ;  /* 0x0008000006ff7812 */ /* 0x000fe200078cc0ff */
[----:B------:R-:W3:Y:S01]  /*77eb0*/  LDL.LU R154, [R1+0x10c0] ;  /* 0x0010c000019a7983 */ /* 0x000ee20000300800 */
[----:B------:R-:W-:-:S03]  /*77ec0*/  LOP3.LUT P3, RZ, R3, 0x20, RZ, 0xc0, !PT ;  /* 0x0000002003ff7812 */ /* 0x000fc6000786c0ff */
[----:B------:R-:W3:Y:S04]  /*77ed0*/  LDL.LU R158, [R1+0x220] ;  /* 0x00022000019e7983 */ /* 0x000ee80000300800 */
        /* <DEDUP_REMOVED lines=28> */
[----:B------:R-:W-:Y:S02]  /*780a0*/  FFMA R12, R154, UR27, R12 ;  /* 0x0000001b9a0c7c23 */ /* 0x000fe4000800000c */
[----:B------:R-:W3:Y:S04]  /*780b0*/  LDL.LU R154, [R1+0x10c8] ;  /* 0x0010c800019a7983 */ /* 0x000ee80000300800 */
[----:B------:R-:W3:Y:S04]  /*780c0*/  LDL.LU R167, [R1+0x10cc] ;  /* 0x0010cc0001a77983 */ /* 0x000ee80000300800 */
[----:B------:R-:W3:Y:S01]  /*780d0*/  LDL.LU.64 R160, [R1+0x10] ;  /* 0x0000100001a07983 */ /* 0x000ee20000300a00 */
        /* <DEDUP_REMOVED lines=17> */
[----:B----4-:R-:W-:Y:S01]  /*781f0*/  @!P1 IMAD.X R13, R155, 0x1, R13, P5 ;  /* 0x000000019b0d9824 */ /* 0x010fe200028e060d */
[C---:B------:R-:W-:Y:S02]  /*78200*/  LOP3.LUT P5, RZ, R6.reuse, 0x40000, RZ, 0xc0, !PT ;  /* 0x0004000006ff7812 */ /* 0x040fe400078ac0ff */
[----:B------:R-:W-:Y:S01]  /*78210*/  LOP3.LUT P6, RZ, R6, 0x20000, RZ, 0xc0, !PT ;  /* 0x0002000006ff7812 */ /* 0x000fe200078cc0ff */
[----:B------:R-:W4:Y:S04]  /*78220*/  LDL.LU R155, [R1+0x10d0] ;  /* 0x0010d000019b7983 */ /* 0x000f280000300800 */
[----:B------:R-:W4:Y:S01]  /*78230*/  LDL.LU.64 R158, [R1+0x8] ;  /* 0x00000800019e7983 */ /* 0x000f220000300a00 */
[----:B------:R-:W-:-:S03]  /*78240*/  LOP3.LUT P3, RZ, R3, 0x8, RZ, 0xc0, !PT ;  /* 0x0000000803ff7812 */ /* 0x000fc6000786c0ff */
        /* <DEDUP_REMOVED lines=26> */
[----:B----4-:R-:W-:Y:S01]  /*783f0*/  FFMA R12, R155, UR27, R12 ;  /* 0x0000001b9b0c7c23 */ /* 0x010fe2000800000c */
[----:B------:R-:W-:Y:S01]  /*78400*/  LOP3.LUT P1, RZ, R3, 0x4, RZ, 0xc0, !PT ;  /* 0x0000000403ff7812 */ /* 0x000fe2000782c0ff */
[----:B------:R-:W3:Y:S03]  /*78410*/  LDL.LU R155, [R1+0x10d8] ;  /* 0x0010d800019b7983 */ /* 0x000ee60000300800 */
[----:B------:R-:W-:-:S05]  /*78420*/  F2FP.SATFINITE.E4M3.F32.PACK_AB_MERGE_C R12, RZ, R12, RZ ;  /* 0x0000000cff0c723e */ /* 0x000fca00048070ff */
[----:B------:R0:W-:Y:S04]  /*78430*/  @!P6 STG.E.U8 desc[UR34][R158.64+0x129], R12 ;  /* 0x0001290c9e00e986 */ /* 0x0001e8000c101122 */
[----:B------:R-:W4:Y:S01]  /*78440*/  @!P3 LDG.E.U8 R22, desc[UR34][R16.64+0x128] ;  /* 0x000128221016b981 */ /* 0x000f22000c1e1100 */
[----:B0-----:R-:W0:Y:S02]  /*78450*/  @!P3 LDC.64 R12, c[0x0][0x5c0] ;  /* 0x00017000ff0cbb82 */ /* 0x001e240000000a00 */
[----:B0-----:R-:W-:Y:S02]  /*78460*/  @!P3 IADD3 R12, P5, R156, R12, RZ ;  /* 0x0000000c9c0cb210 */ /* 0x001fe40007fbe0ff */
[----:B------:R-:W3:Y:S04]  /*78470*/  LDL.LU R156, [R1+0x10dc] ;  /* 0x0010dc00019c7983 */ /* 0x000ee80000300800 */
[----:B------:R-:W3:Y:S01]  /*78480*/  LDL.LU.64 R158, [R1+0x30] ;  /* 0x00003000019e7983 */ /* 0x000ee20000300a00 */
[----:B------:R-:W-:Y:S01]  /*78490*/  @!P3 IMAD.X R13, R157, 0x1, R13, P5 ;  /* 0x000000019d0db824 */ /* 0x000fe200028e060d */
[----:B------:R-:W-:-:S02]  /*784a0*/  LOP3.LUT P6, RZ, R6, 0x8000, RZ, 0xc0, !PT ;  /* 0x0000800006ff7812 */ /* 0x000fc400078cc0ff */
[----:B------:R-:W3:Y:S01]  /*784b0*/  LDL.LU R157, [R1+0x10e0] ;  /* 0x0010e000019d7983 */ /* 0x000ee20000300800 */
[----:B----4-:R-:W-:-:S04]  /*784c0*/  LOP3.LUT R22, R22, 0xff, RZ, 0xc0, !PT ;  /* 0x000000ff16167812 */ /* 0x010fc800078ec0ff */
[----:B------:R-:W-:-:S05]  /*784d0*/  F2FP.F16.E4M3.UNPACK_B R22, R22 ;  /* 0x00000016ff16723e */ /* 0x000fca00020006ff */
[----:B------:R-:W-:-:S05]  /*784e0*/  HADD2.F32 R22, -RZ, R22.H0_H0 ;  /* 0x20000016ff167230 */ /* 0x000fca0000004100 */
[----:B------:R-:W-:-:S04]  /*784f0*/  FMUL R22, R22, UR26 ;  /* 0x0000001a16167c20 */ /* 0x000fc80008400000 */
[----:B--2---:R-:W-:-:S05]  /*78500*/  FFMA R22, R154, UR27, R22 ;  /* 0x0000001b9a167c23 */ /* 0x004fca0008000016 */
        /* <DEDUP_REMOVED lines=8> */
[----:B------:R-:W-:Y:S01]  /*78590*/  LOP3.LUT P5, RZ, R6, 0x10000, RZ, 0xc0, !PT ;  /* 0x0001000006ff7812 */ /* 0x000fe200078ac0ff */
[----:B------:R-:W4:Y:S01]  /*785a0*/  LDL.LU R127, [R1+0x15ac] ;  /* 0x0015ac00017f7983 */ /* 0x000f220000300800 */
[----:B------:R-:W-:-:S03]  /*785b0*/  LOP3.LUT P3, RZ, R3, 0x2, RZ, 0xc0, !PT ;  /* 0x0000000203ff7812 */ /* 0x000fc6000786c0ff */
        /* <DEDUP_REMOVED lines=32> */
[----:B0-----:R-:W-:-:S05]  /*787c0*/  @!P3 IADD3 R12, P5, R154, R12, RZ ;  /* 0x0000000c9a0cb210 */ /* 0x001fca0007fbe0ff */
[----:B------:R-:W-:Y:S02]  /*787d0*/  @!P3 IMAD.X R13, R7, 0x1, R13, P5 ;  /* 0x00000001070db824 */ /* 0x000fe400028e060d */
[----:B------:R-:W3:Y:S04]  /*787e0*/  LDL.LU R7, [R1+0x15a8] ;  /* 0x0015a80001077983 */ /* 0x000ee80000300800 */
[----:B------:R-:W3:Y:S04]  /*787f0*/  LDL.LU R154, [R1+0x10ec] ;  /* 0x0010ec00019a7983 */ /* 0x000ee80000300800 */
[----:B------:R-:W3:Y:S01]  /*78800*/  LDL.LU.64 R160, [R1+0x20] ;  /* 0x0000200001a07983 */ /* 0x000ee20000300a00 */
        /* <DEDUP_REMOVED lines=10> */
[----:B0-----:R-:W-:Y:S02]  /*788b0*/  @!P1 IADD3 R12, P5, R128, R12, RZ ;  /* 0x0000000c800c9210 */ /* 0x001fe40007fbe0ff */
[C---:B------:R-:W-:Y:S01]  /*788c0*/  LOP3.LUT P6, RZ, R6.reuse, 0x2000, RZ, 0xc0, !PT ;  /* 0x0000200006ff7812 */ /* 0x040fe200078cc0ff */
[----:B------:R-:W4:Y:S02]  /*788d0*/  LDL.LU R128, [R1+0x15a4] ;  /* 0x0015a40001807983 */ /* 0x000f240000300800 */
[----:B------:R-:W-:Y:S01]  /*788e0*/  @!P1 IMAD.X R13, R129, 0x1, R13, P5 ;  /* 0x00000001810d9824 */ /* 0x000fe200028e060d */
[----:B------:R-:W-:Y:S01]  /*788f0*/  LOP3.LUT P5, RZ, R6, 0x4000, RZ, 0xc0, !PT ;  /* 0x0000400006ff7812 */ /* 0x000fe200078ac0ff */
[----:B------:R-:W4:Y:S04]  /*78900*/  LDL.LU R129, [R1+0x15a0] ;  /* 0x0015a00001817983 */ /* 0x000f280000300800 */
        /* <DEDUP_REMOVED lines=51> */
[----:B0-----:R-:W-:Y:S02]  /*78c40*/  @!P1 IADD3 R12, P5, R156, R12, RZ ;  /* 0x0000000c9c0c9210 */ /* 0x001fe40007fbe0ff */
[----:B------:R-:W-:Y:S01]  /*78c50*/  LOP3.LUT P6, RZ, R7, 0x8000000, RZ, 0xc0, !PT ;  /* 0x0800000007ff7812 */ /* 0x000fe200078cc0ff */
[----:B------:R-:W4:Y:S04]  /*78c60*/  LDL.LU R156, [R1+0x1100] ;  /* 0x00110000019c7983 */ /* 0x000f280000300800 */
[----:B------:R-:W4:Y:S01]  /*78c70*/  LDL.LU.64 R160, [R1+0x28] ;  /* 0x0000280001a07983 */ /* 0x000f220000300a00 */
[----:B---3--:R-:W-:Y:S01]  /*78c80*/  @!P1 IMAD.X R13, R154, 0x1, R13, P5 ;  /* 0x000000019a0d9824 */ /* 0x008fe200028e060d */
[----:B------:R-:W-:-:S02]  /*78c90*/  LOP3.LUT P5, RZ, R6, 0x400, RZ, 0xc0, !PT ;  /* 0x0000040006ff7812 */ /* 0x000fc400078ac0ff */
[----:B------:R-:W-:Y:S01]  /*78ca0*/  LOP3.LUT P3, RZ, R4, 0x20000000, RZ, 0xc0, !PT ;  /* 0x2000000004ff7812 */ /* 0x000fe2000786c0ff */
        /* <DEDUP_REMOVED lines=37> */
[----:B------:R-:W3:Y:S04]  /*78f00*/  LDL.LU R154, [R1+0x110c] ;  /* 0x00110c00019a7983 */ /* 0x000ee80000300800 */
[----:B------:R-:W3:Y:S01]  /*78f10*/  LDL.LU.64 R166, [R1+0x40] ;  /* 0x0000400001a67983 */ /* 0x000ee20000300a00 */
        /* <DEDUP_REMOVED lines=12> */
[----:B------:R-:W3:Y:S04]  /*78fe0*/  LDL.LU R157, [R1+0x1110] ;  /* 0x00111000019d7983 */ /* 0x000ee80000300800 */
[----:B------:R-:W3:Y:S01]  /*78ff0*/  LDL.LU.64 R160, [R1+0x38] ;  /* 0x0000380001a07983 */ /* 0x000ee20000300a00 */
[----:B----4-:R-:W-:Y:S01]  /*79000*/  @!P1 IMAD.X R13, R155, 0x1, R13, P5 ;  /* 0x000000019b0d9824 */ /* 0x010fe200028e060d */
[----:B------:R-:W-:-:S02]  /*79010*/  LOP3.LUT P5, RZ, R7, 0x4000000, RZ, 0xc0, !PT ;  /* 0x0400000007ff7812 */ /* 0x000fc400078ac0ff */
[----:B------:R-:W-:Y:S01]  /*79020*/  LOP3.LUT P3, RZ, R4, 0x8000000, RZ, 0xc0, !PT ;  /* 0x0800000004ff7812 */ /* 0x000fe2000786c0ff */
        /* <DEDUP_REMOVED lines=50> */
[C---:B------:R-:W-:Y:S01]  /*79350*/  LOP3.LUT P6, RZ, R7.reuse, 0x800000, RZ, 0xc0, !PT ;  /* 0x0080000007ff7812 */ /* 0x040fe200078cc0ff */
        /* <DEDUP_REMOVED lines=114> */
[----:B------:R-:W3:Y:S04]  /*79a80*/  LDL.LU R154, [R1+0x1140] ;  /* 0x00114000019a7983 */ /* 0x000ee80000300800 */
[----:B------:R-:W3:Y:S01]  /*79a90*/  LDL.LU.64 R160, [R1+0x68] ;  /* 0x0000680001a07983 */ /* 0x000ee20000300a00 */
        /* <DEDUP_REMOVED lines=19> */
[----:B------:R-:W-:Y:S02]  /*79bd0*/  PRMT R22, RZ, 0x7610, R22 ;  /* 0x00007610ff167816 */ /* 0x000fe40000000016 */
        /* <DEDUP_REMOVED lines=10> */
[----:B------:R-:W-:Y:S02]  /*79c80*/  FFMA R12, R154, UR27, R12 ;  /* 0x0000001b9a0c7c23 */ /* 0x000fe4000800000c */
[----:B------:R-:W3:Y:S04]  /*79c90*/  LDL.LU R154, [R1+0x1148] ;  /* 0x00114800019a7983 */ /* 0x000ee80000300800 */
[----:B------:R-:W3:Y:S01]  /*79ca0*/  LDL.LU R167, [R1+0x114c] ;  /* 0x00114c0001a77983 */ /* 0x000ee20000300800 */
[----:B------:R-:W-:-:S05]  /*79cb0*/  F2FP.SATFINITE.E4M3.F32.PACK_AB_MERGE_C R12, RZ, R12, RZ ;  /* 0x0000000cff0c723e */ /* 0x000fca00048070ff */
[----:B------:R0:W-:Y:S04]  /*79cc0*/  @!P6 STG.E.U8 desc[UR34][R160.64+0x161], R12 ;  /* 0x0001610ca000e986 */ /* 0x0001e8000c101122 */
[----:B------:R-:W2:Y:S01]  /*79cd0*/  @!P3 LDG.E.U8 R22, desc[UR34][R16.64+0x160] ;  /* 0x000160221016b981 */ /* 0x000ea2000c1e1100 */
[----:B0-----:R-:W0:Y:S03]  /*79ce0*/  @!P3 LDC.64 R12, c[0x0][0x5c0] ;  /* 0x00017000ff0cbb82 */ /* 0x001e260000000a00 */
[----:B------:R-:W3:Y:S01]  /*79cf0*/  LDL.LU.64 R160, [R1+0x88] ;  /* 0x0000880001a07983 */ /* 0x000ee20000300a00 */
        /* <DEDUP_REMOVED lines=36> */
[----:B------:R-:W-:-:S05]  /*79f40*/  F2FP.SATFINITE.E4M3.F32.PACK_AB_MERGE_C R12, RZ, R12, RZ ;  /* 0x0000000cff0c723e */ /* 0x000fca00048070ff */
[----:B------:R0:W-:Y:S02]  /*79f50*/  @!P5 STG.E.U8 desc[UR34][R160.64+0x168], R12 ;  /* 0x0001680ca000d986 */ /* 0x0001e4000c101122 */
[----:B0-----:R-:W-:-:S06]  /*79f60*/  PRMT R12, RZ, 0x7610, R12 ;  /* 0x00007610ff0c7816 */ /* 0x001fcc000000000c */
[----:B------:R-:W3:Y:S01]  /*79f70*/  @!P6 LDG.E.U8 R12, desc[UR34][R14.64+0x169] ;  /* 0x000169220e0ce981 */ /* 0x000ee2000c1e1100 */
[----:B------:R-:W-:Y:S02]  /*79f80*/  PRMT R22, RZ, 0x7610, R22 ;  /* 0x00007610ff167816 */ /* 0x000fe40000000016 */
        /* <DEDUP_REMOVED lines=9> */
[----:B------:R-:W2:Y:S01]  /*7a020*/  @!P3 LDG.E.U8 R22, desc[UR34][R16.64+0x168] ;  /* 0x000168221016b981 */ /* 0x000ea2000c1e1100 */
[----:B0-----:R-:W4:Y:S02]  /*7a030*/  @!P3 LDC.64 R12, c[0x0][0x5c0] ;  /* 0x00017000ff0cbb82 */ /* 0x001f240000000a00 */
[----:B----4-:R-:W-:-:S05]  /*7a040*/  @!P3 IADD3 R12, P5, R156, R12, RZ ;  /* 0x0000000c9c0cb210 */ /* 0x010fca0007fbe0ff */
        /* <DEDUP_REMOVED lines=15> */
[----:B------:R-:W4:Y:S02]  /*7a140*/  LDL.LU R132, [R1+0x159c] ;  /* 0x00159c0001847983 */ /* 0x000f240000300800 */
[----:B------:R-:W-:Y:S01]  /*7a150*/  @!P1 IMAD.X R13, R133, 0x1, R13, P5 ;  /* 0x00000001850d9824 */ /* 0x000fe200028e060d */
[----:B------:R-:W-:Y:S01]  /*7a160*/  LOP3.LUT P5, RZ, R7, 0x10000, RZ, 0xc0, !PT ;  /* 0x0001000007ff7812 */ /* 0x000fe200078ac0ff */
[----:B------:R-:W4:Y:S04]  /*7a170*/  LDL.LU R133, [R1+0x1598] ;  /* 0x0015980001857983 */ /* 0x000f280000300800 */
[----:B------:R-:W4:Y:S01]  /*7a180*/  LDL.LU R159, [R1+0x1160] ;  /* 0x00116000019f7983 */ /* 0x000f220000300800 */
        /* <DEDUP_REMOVED lines=17> */
[----:B----4-:R-:W-:Y:S01]  /*7a2a0*/  FFMA R12, R155, UR27, R12 ;  /* 0x0000001b9b0c7c23 */ /* 0x010fe2000800000c */
[----:B------:R-:W-:Y:S02]  /*7a2b0*/  PRMT R22, RZ, 0x7610, R22 ;  /* 0x00007610ff167816 */ /* 0x000fe40000000016 */
        /* <DEDUP_REMOVED lines=29> */
[----:B------:R-:W4:Y:S04]  /*7a490*/  LDL.LU R136, [R1+0x1594] ;  /* 0x0015940001887983 */ /* 0x000f280000300800 */
[----:B------:R-:W4:Y:S01]  /*7a4a0*/  LDL.LU R159, [R1+0x1170] ;  /* 0x00117000019f7983 */ /* 0x000f220000300800 */
[----:B------:R-:W-:Y:S01]  /*7a4b0*/  @!P1 IMAD.X R13, R137, 0x1, R13, P5 ;  /* 0x00000001890d9824 */ /* 0x000fe200028e060d */
[C---:B------:R-:W-:Y:S02]  /*7a4c0*/  LOP3.LUT P5, RZ, R7.reuse, 0x4000, RZ, 0xc0, !PT ;  /* 0x0000400007ff7812 */ /* 0x040fe400078ac0ff */
[----:B------:R-:W4:Y:S01]  /*7a4d0*/  LDL.LU R137, [R1+0x1590] ;  /* 0x0015900001897983 */ /* 0x000f220000300800 */
[----:B------:R-:W-:-:S03]  /*7a4e0*/  LOP3.LUT P6, RZ, R7, 0x2000, RZ, 0xc0, !PT ;  /* 0x0000200007ff7812 */ /* 0x000fc600078cc0ff */
[----:B------:R-:W4:Y:S01]  /*7a4f0*/  LDL.LU.64 R156, [R1+0x70] ;  /* 0x00007000019c7983 */ /* 0x000f220000300a00 */
        /* <DEDUP_REMOVED lines=15> */
[C---:B------:R-:W-:Y:S02]  /*7a5f0*/  LOP3.LUT P1, RZ, R10.reuse, 0x1000000, RZ, 0xc0, !PT ;  /* 0x010000000aff7812 */ /* 0x040fe4000782c0ff */
[----:B------:R-:W-:Y:S01]  /*7a600*/  LOP3.LUT P3, RZ, R10, 0x2000000, RZ, 0xc0, !PT ;  /* 0x020000000aff7812 */ /* 0x000fe2000786c0ff */
[----:B------:R-:W3:Y:S01]  /*7a610*/  LDL.LU R154, [R1+0x1178] ;  /* 0x00117800019a7983 */ /* 0x000ee20000300800 */
[----:B------:R-:W-:-:S05]  /*7a620*/  F2FP.SATFINITE.E4M3.F32.PACK_AB_MERGE_C R12, RZ, R12, RZ ;  /* 0x0000000cff0c723e */ /* 0x000fca00048070ff */
[----:B----4-:R0:W-:Y:S02]  /*7a630*/  @!P5 STG.E.U8 desc[UR34][R136.64+0x178], R12 ;  /* 0x0001780c8800d986 */ /* 0x0101e4000c101122 */
[----:B0-----:R-:W-:-:S06]  /*7a640*/  PRMT R12, RZ, 0x7610, R12 ;  /* 0x00007610ff0c7816 */ /* 0x001fcc000000000c */
[----:B------:R0:W4:Y:S02]  /*7a650*/  @!P6 LDG.E.U8 R12, desc[UR34][R14.64+0x179] ;  /* 0x000179220e0ce981 */ /* 0x000124000c1e1100 */
[----:B0-----:R-:W-:Y:S02]  /*7a660*/  PRMT R14, RZ, 0x7610, R14 ;  /* 0x00007610ff0e7816 */ /* 0x001fe4000000000e */
[----:B----4-:R-:W-:-:S04]  /*7a670*/  LOP3.LUT R12, R12, 0xff, RZ, 0xc0, !PT ;  /* 0x000000ff0c0c7812 */ /* 0x010fc800078ec0ff */
[----:B------:R-:W-:-:S05]  /*7a680*/  F2FP.F16.E4M3.UNPACK_B R12, R12 ;  /* 0x0000000cff0c723e */ /* 0x000fca00020006ff */
[----:B------:R-:W-:-:S05]  /*7a690*/  HADD2.F32 R12, -RZ, R12.H0_H0 ;  /* 0x2000000cff0c7230 */ /* 0x000fca0000004100 */
[----:B------:R-:W-:-:S04]  /*7a6a0*/  FMUL R12, R12, UR26 ;  /* 0x0000001a0c0c7c20 */ /* 0x000fc80008400000 */
[----:B------:R-:W-:-:S05]  /*7a6b0*/  FFMA R12, R159, UR27, R12 ;  /* 0x0000001b9f0c7c23 */ /* 0x000fca000800000c */
[----:B------:R-:W-:Y:S02]  /*7a6c0*/  F2FP.SATFINITE.E4M3.F32.PACK_AB_MERGE_C R22, RZ, R12, RZ ;  /* 0x0000000cff16723e */ /* 0x000fe400048070ff */
[----:B------:R-:W0:Y:S03]  /*7a6d0*/  @!P1 LDC.64 R12, c[0x0][0x5c0] ;  /* 0x00017000ff0c9b82 */ /* 0x000e260000000a00 */
[----:B------:R-:W-:Y:S04]  /*7a6e0*/  @!P6 STG.E.U8 desc[UR34][R156.64+0x179], R22 ;  /* 0x000179169c00e986 */ /* 0x000fe8000c101122 */
[----:B------:R-:W4:Y:S01]  /*7a6f0*/  @!P1 LDG.E.U8 R14, desc[UR34][R16.64+0x178] ;  /* 0x00017822100e9981 */ /* 0x000f22000c1e1100 */
[----:B0-----:R-:W-:-:S03]  /*7a700*/  @!P1 IADD3 R12, P5, R20, R12, RZ ;  /* 0x0000000c140c9210 */ /* 0x001fc60007fbe0ff */
[----:B------:R-:W3:Y:S02]  /*7a710*/  LDL.LU R20, [R1+0x158c] ;  /* 0x00158c0001147983 */ /* 0x000ee40000300800 */
[----:B------:R-:W-:Y:S02]  /*7a720*/  @!P1 IMAD.X R13, R21, 0x1, R13, P5 ;  /* 0x00000001150d9824 */ /* 0x000fe400028e060d */
[----:B------:R-:W3:Y:S04]  /*7a730*/  LDL.LU R21, [R1+0x1588] ;  /* 0x0015880001157983 */ /* 0x000ee80000300800 */
        /* <DEDUP_REMOVED lines=13> */
[----:B------:R-:W-:Y:S02]  /*7a810*/  @!P3 IMAD.X R13, R19, 0x1, R13, P5 ;  /* 0x00000001130db824 */ /* 0x000fe400028e060d */
[----:B------:R-:W4:Y:S01]  /*7a820*/  LDL.LU R19, [R1+0x1580] ;  /* 0x0015800001137983 */ /* 0x000f220000300800 */
[----:B------:R-:W-:-:S03]  /*7a830*/  LOP3.LUT P1, RZ, R10, 0x800000, RZ, 0xc0, !PT ;  /* 0x008000000aff7812 */ /* 0x000fc6000782c0ff */
[----:B------:R-:W4:Y:S04]  /*7a840*/  LDL.LU R155, [R1+0x1180] ;  /* 0x00118000019b7983 */ /* 0x000f280000300800 */
[----:B------:R-:W4:Y:S04]  /*7a850*/  LDL.LU.64 R158, [R1+0x98] ;  /* 0x00009800019e7983 */ /* 0x000f280000300a00 */
[----:B------:R-:W4:Y:S01]  /*7a860*/  LDL.LU R156, [R1+0x2e8] ;  /* 0x0002e800019c7983 */ /* 0x000f220000300800 */
[----:B------:R-:W-:Y:S02]  /*7a870*/  ISETP.LT.OR P6, PT, R30, 0xc1, !P1 ;  /* 0x000000c11e00780c */ /* 0x000fe40004fc1670 */
[----:B--2---:R-:W-:-:S02]  /*7a880*/  LOP3.LUT R14, R14, 0xff, RZ, 0xc0, !PT ;  /* 0x000000ff0e0e7812 */ /* 0x004fc400078ec0ff */
[----:B------:R-:W-:Y:S01]  /*7a890*/  ISETP.LT.OR P5, PT, R30, 0xc2, !P1 ;  /* 0x000000c21e00780c */ /* 0x000fe20004fa1670 */
[----:B------:R-:W2:Y:S01]  /*7a8a0*/  LDL.LU R157, [R1+0x2ec] ;  /* 0x0002ec00019d7983 */ /* 0x000ea20000300800 */
        /* <DEDUP_REMOVED lines=8> */
[----:B----4-:R-:W4:Y:S02]  /*7a930*/  @!P6 LDG.E.U8 R12, desc[UR34][R18.64+0xc0] ;  /* 0x0000c022120ce981 */ /* 0x010f24000c1e1100 */
[----:B----4-:R-:W-:-:S04]  /*7a940*/  LOP3.LUT R12, R12, 0xff, RZ, 0xc0, !PT ;  /* 0x000000ff0c0c7812 */ /* 0x010fc800078ec0ff */
[----:B------:R-:W-:-:S05]  /*7a950*/  F2FP.F16.E4M3.UNPACK_B R12, R12 ;  /* 0x0000000cff0c723e */ /* 0x000fca00020006ff */
[----:B------:R-:W-:-:S05]  /*7a960*/  HADD2.F32 R12, -RZ, R12.H0_H0 ;  /* 0x2000000cff0c7230 */ /* 0x000fca0000004100 */
[----:B------:R-:W-:-:S04]  /*7a970*/  FMUL R12, R12, UR26 ;  /* 0x0000001a0c0c7c20 */ /* 0x000fc80008400000 */
[----:B------:R-:W-:-:S05]  /*7a980*/  FFMA R12, R161, UR27, R12 ;  /* 0x0000001ba10c7c23 */ /* 0x000fca000800000c */
[----:B------:R-:W-:-:S05]  /*7a990*/  F2FP.SATFINITE.E4M3.F32.PACK_AB_MERGE_C R12, RZ, R12, RZ ;  /* 0x0000000cff0c723e */ /* 0x000fca00048070ff */
[----:B------:R0:W-:Y:S02]  /*7a9a0*/  @!P6 STG.E.U8 desc[UR34][R20.64+0xc0], R12 ;  /* 0x0000c00c1400e986 */ /* 0x0001e4000c101122 */
[----:B0-----:R-:W-:Y:S02]  /*7a9b0*/  PRMT R12, RZ, 0x7610, R12 ;  /* 0x00007610ff0c7816 */ /* 0x001fe4000000000c */
[----:B------:R-:W4:Y:S04]  /*7a9c0*/  LDL.LU.64 R20, [R1+0x1578] ;  /* 0x0015780001147983 */ /* 0x000f280000300a00 */
[----:B------:R-:W2:Y:S01]  /*7a9d0*/  @!P5 LDG.E.U8 R12, desc[UR34][R18.64+0xc1] ;  /* 0x0000c122120cd981 */ /* 0x000ea2000c1e1100 */
[----:B------:R-:W-:Y:S02]  /*7a9e0*/  ISETP.LT.OR P6, PT, R30, 0xc1, !P0 ;  /* 0x000000c11e00780c */ /* 0x000fe400047c1670 */
[----:B------:R-:W-:-:S02]  /*7a9f0*/  PRMT R14, RZ, 0x7610, R14 ;  /* 0x00007610ff0e7816 */ /* 0x000fc4000000000e */
[----:B--2---:R-:W-:-:S04]  /*7aa00*/  LOP3.LUT R12, R12, 0xff, RZ, 0xc0, !PT ;  /* 0x000000ff0c0c7812 */ /* 0x004fc800078ec0ff */
[----:B------:R-:W-:-:S05]  /*7aa10*/  F2FP.F16.E4M3.UNPACK_B R12, R12 ;  /* 0x0000000cff0c723e */ /* 0x000fca00020006ff */
[----:B------:R-:W-:-:S05]  /*7aa20*/  HADD2.F32 R12, -RZ, R12.H0_H0 ;  /* 0x2000000cff0c7230 */ /* 0x000fca0000004100 */
[----:B------:R-:W-:-:S04]  /*7aa30*/  FMUL R12, R12, UR26 ;  /* 0x0000001a0c0c7c20 */ /* 0x000fc80008400000 */
[----:B------:R-:W-:Y:S02]  /*7aa40*/  FFMA R12, R155, UR27, R12 ;  /* 0x0000001b9b0c7c23 */ /* 0x000fe4000800000c */
[----:B------:R-:W2:Y:S04]  /*7aa50*/  LDL.LU R155, [R1+0x1188] ;  /* 0x00118800019b7983 */ /* 0x000ea80000300800 */
[----:B------:R-:W2:Y:S01]  /*7aa60*/  LDL.LU R161, [R1+0x118c] ;  /* 0x00118c0001a17983 */ /* 0x000ea20000300800 */
[----:B------:R-:W-:-:S05]  /*7aa70*/  F2FP.SATFINITE.E4M3.F32.PACK_AB_MERGE_C R12, RZ, R12, RZ ;  /* 0x0000000cff0c723e */ /* 0x000fca00048070ff */
[----:B------:R0:W-:Y:S02]  /*7aa80*/  @!P5 STG.E.U8 desc[UR34][R158.64+0xc1], R12 ;  /* 0x0000c10c9e00d986 */ /* 0x0001e4000c101122 */
[----:B0-----:R-:W0:Y:S02]  /*7aa90*/  @!P6 LDC.64 R12, c[0x0][0x5c0] ;  /* 0x00017000ff0ceb82 */ /* 0x001e240000000a00 */
[----:B------:R-:W2:Y:S01]  /*7aaa0*/  LDL.LU.64 R158, [R1+0xb8] ;  /* 0x0000b800019e7983 */ /* 0x000ea20000300a00 */
[----:B0-----:R-:W-:-:S05]  /*7aab0*/  @!P6 IADD3 R12, P5, R156, R12, RZ ;  /* 0x0000000c9c0ce210 */ /* 0x001fca0007fbe0ff */
[----:B------:R-:W-:Y:S01]  /*7aac0*/  @!P6 IMAD.X R13, R157, 0x1, R13, P5 ;  /* 0x000000019d0de824 */ /* 0x000fe200028e060d */
[----:B------:R-:W-:-:S13]  /*7aad0*/  ISETP.LT.OR P5, PT, R30, 0xc1, !P0 ;  /* 0x000000c11e00780c */ /* 0x000fda00047a1670 */
[----:B----4-:R-:W4:Y:S01]  /*7aae0*/  @!P5 LDG.E.U8 R14, desc[UR34][R20.64+0xc0] ;  /* 0x0000c022140ed981 */ /* 0x010f22000c1e1100 */
[----:B------:R-:W-:Y:S02]  /*7aaf0*/  ISETP.LT.OR P6, PT, R30, 0xc2, !P0 ;  /* 0x000000c21e00780c */ /* 0x000fe400047c1670 */
[----:B----4-:R-:W-:-:S04]  /*7ab00*/  LOP3.LUT R14, R14, 0xff, RZ, 0xc0, !PT ;  /* 0x000000ff0e0e7812 */ /* 0x010fc800078ec0ff */
[----:B------:R-:W-:-:S05]  /*7ab10*/  F2FP.F16.E4M3.UNPACK_B R14, R14 ;  /* 0x0000000eff0e723e */ /* 0x000fca00020006ff */
[----:B------:R-:W-:-:S05]  /*7ab20*/  HADD2.F32 R14, -RZ, R14.H0_H0 ;  /* 0x2000000eff0e7230 */ /* 0x000fca0000004100 */
[----:B------:R-:W-:-:S04]  /*7ab30*/  FMUL R14, R14, UR26 ;  /* 0x0000001a0e0e7c20 */ /* 0x000fc80008400000 */
[----:B---3--:R-:W-:-:S05]  /*7ab40*/  FFMA R14, R154, UR27, R14 ;  /* 0x0000001b9a0e7c23 */ /* 0x008fca000800000e */
[----:B------:R-:W-:-:S05]  /*7ab50*/  F2FP.SATFINITE.E4M3.F32.PACK_AB_MERGE_C R14, RZ, R14, RZ ;  /* 0x0000000eff0e723e */ /* 0x000fca00048070ff */
[----:B------:R0:W-:Y:S02]  /*7ab60*/  @!P5 STG.E.U8 desc[UR34][R12.64+0xc0], R14 ;  /* 0x0000c00e0c00d986 */ /* 0x0001e4000c101122 */
[----:B0-----:R-:W0:Y:S01]  /*7ab70*/  @!P6 LDC.64 R12, c[0x0][0x5c0] ;  /* 0x00017000ff0ceb82 */ /* 0x001e220000000a00 */
[----:B------:R-:W-:Y:S02]  /*7ab80*/  PRMT R14, RZ, 0x7610, R14 ;  /* 0x00007610ff0e7816 */ /* 0x000fe4000000000e */
[----:B0-----:R-:W-:Y:S02]  /*7ab90*/  @!P6 IADD3 R12, P5, R11, R12, RZ ;  /* 0x0000000c0b0ce210 */ /* 0x001fe40007fbe0ff */
[----:B------:R-:W3:Y:S03]  /*7aba0*/  LDL.LU R11, [R1+0x1574] ;  /* 0x00157400010b7983 */ /* 0x000ee60000300800 */
[----:B------:R-:W-:Y:S01]  /*7abb0*/  @!P6 IMAD.X R13, R34, 0x1, R13, P5 ;  /* 0x00000001220de824 */ /* 0x000fe200028e060d */
[C---:B------:R-:W-:Y:S01]  /*7abc0*/  ISETP.LT.OR P5, PT, R30.reuse, 0xc2, !P0 ;  /* 0x000000c21e00780c */ /* 0x040fe200047a1670 */
[----:B------:R-:W4:Y:S01]  /*7abd0*/  LDL.LU R34, [R1+0x1570] ;  /* 0x0015700001227983 */ /* 0x000f220000300800 */
[----:B------:R-:W-:-:S03]  /*7abe0*/  ISETP.LT.OR P6, PT, R30, 0xc9, !P1 ;  /* 0x000000c91e00780c */ /* 0x000fc60004fc1670 */
[----:B------:R-:W3:Y:S04]  /*7abf0*/  LDL.LU R154, [R1+0x1190] ;  /* 0x00119000019a7983 */ /* 0x000ee80000300800 */
[----:B------:R-:W4:Y:S04]  /*7ac00*/  LDL.LU.64 R156, [R1+0xa8] ;  /* 0x0000a800019c7983 */ /* 0x000f280000300a00 */
[----:B------:R-:W2:Y:S02]  /*7ac10*/  @!P5 LDG.E.U8 R14, desc[UR34][R20.64+0xc1] ;  /* 0x0000c122140ed981 */ /* 0x000ea4000c1e1100 */
        /* <DEDUP_REMOVED lines=9> */
[----:B------:R-:W3:Y:S01]  /*7acb0*/  @!P6 LDG.E.U8 R12, desc[UR34][R18.64+0xc8] ;  /* 0x0000c822120ce981 */ /* 0x000ee2000c1e1100 */
[----:B------:R-:W-:Y:S02]  /*7acc0*/  ISETP.LT.OR P5, PT, R30, 0xca, !P1 ;  /* 0x000000ca1e00780c */ /* 0x000fe40004fa1670 */
        /* <DEDUP_REMOVED lines=9> */
[----:B------:R-:W-:Y:S02]  /*7ad60*/  ISETP.LT.OR P6, PT, R30, 0xc9, !P0 ;  /* 0x000000c91e00780c */ /* 0x000fe400047c1670 */
[----:B------:R-:W-:Y:S02]  /*7ad70*/  PRMT R14, RZ, 0x7610, R14 ;  /* 0x00007610ff0e7816 */ /* 0x000fe4000000000e */
[----:B---3--:R-:W-:-:S04]  /*7ad80*/  LOP3.LUT R12, R12, 0xff, RZ, 0xc0, !PT ;  /* 0x000000ff0c0c7812 */ /* 0x008fc800078ec0ff */
[----:B------:R-:W-:-:S05]  /*7ad90*/  F2FP.F16.E4M3.UNPACK_B R12, R12 ;  /* 0x0000000cff0c723e */ /* 0x000fca00020006ff */
[----:B------:R-:W-:-:S05]  /*7ada0*/  HADD2.F32 R12, -RZ, R12.H0_H0 ;  /* 0x2000000cff0c7230 */ /* 0x000fca0000004100 */
[----:B------:R-:W-:-:S04]  /*7adb0*/  FMUL R12, R12, UR26 ;  /* 0x0000001a0c0c7c20 */ /* 0x000fc80008400000 */
[----:B------:R-:W-:Y:S02]  /*7adc0*/  FFMA R12, R154, UR27, R12 ;  /* 0x0000001b9a0c7c23 */ /* 0x000fe4000800000c */
[----:B------:R-:W3:Y:S03]  /*7add0*/  LDL.LU R154, [R1+0x1198] ;  /* 0x00119800019a7983 */ /* 0x000ee60000300800 */
[----:B------:R-:W-:-:S05]  /*7ade0*/  F2FP.SATFINITE.E4M3.F32.PACK_AB_MERGE_C R12, RZ, R12, RZ ;  /* 0x0000000cff0c723e */ /* 0x000fca00048070ff */
[----:B----4-:R0:W-:Y:S02]  /*7adf0*/  @!P5 STG.E.U8 desc[UR34][R156.64+0xc9], R12 ;  /* 0x0000c90c9c00d986 */ /* 0x0101e4000c101122 */
[----:B0-----:R-:W0:Y:S02]  /*7ae00*/  @!P6 LDC.64 R12, c[0x0][0x5c0] ;  /* 0x00017000ff0ceb82 */ /* 0x001e240000000a00 */
[----:B0-----:R-:W-:Y:S02]  /*7ae10*/  @!P6 IADD3 R12, P5, R35, R12, RZ ;  /* 0x0000000c230ce210 */ /* 0x001fe40007fbe0ff */
[----:B------:R-:W4:Y:S03]  /*7ae20*/  LDL.LU R35, [R1+0x156c] ;  /* 0x00156c0001237983 */ /* 0x000f260000300800 */
[----:B------:R-:W-:Y:S01]  /*7ae30*/  @!P6 IMAD.X R13, R32, 0x1, R13, P5 ;  /* 0x00000001200de824 */ /* 0x000fe200028e060d */
[C---:B------:R-:W-:Y:S01]  /*7ae40*/  ISETP.LT.OR P5, PT, R30.reuse, 0xc9, !P0 ;  /* 0x000000c91e00780c */ /* 0x040fe200047a1670 */
[----:B------:R-:W4:Y:S01]  /*7ae50*/  LDL.LU R32, [R1+0x1568] ;  /* 0x0015680001207983 */ /* 0x000f220000300800 */
[----:B------:R-:W-:-:S03]  /*7ae60*/  ISETP.LT.OR P6, PT, R30, 0xca, !P0 ;  /* 0x000000ca1e00780c */ /* 0x000fc600047c1670 */
[----:B------:R-:W4:Y:S04]  /*7ae70*/  LDL.LU R161, [R1+0x119c] ;  /* 0x00119c0001a17983 */ /* 0x000f280000300800 */
[----:B------:R-:W4:Y:S04]  /*7ae80*/  LDL.LU.64 R158, [R1+0xd0] ;  /* 0x0000d000019e7983 */ /* 0x000f280000300a00 */
[----:B------:R-:W2:Y:S02]  /*7ae90*/  @!P5 LDG.E.U8 R14, desc[UR34][R20.64+0xc8] ;  /* 0x0000c822140ed981 */ /* 0x000ea4000c1e1100 */
        /* <DEDUP_REMOVED lines=8> */
[----:B------:R-:W-:Y:S02]  /*7af20*/  PRMT R14, RZ, 0x7610, R14 ;  /* 0x00007610ff0e7816 */ /* 0x000fe4000000000e */
[----:B0-----:R-:W-:Y:S02]  /*7af30*/  @!P6 IADD3 R12, P5, R33, R12, RZ ;  /* 0x0000000c210ce210 */ /* 0x001fe40007fbe0ff */
[----:B------:R-:W2:Y:S03]  /*7af40*/  LDL.LU R33, [R1+0x1564] ;  /* 0x0015640001217983 */ /* 0x000ea60000300800 */
[----:B------:R-:W-:Y:S01]  /*7af50*/  @!P6 IMAD.X R13, R25, 0x1, R13, P5 ;  /* 0x00000001190de824 */ /* 0x000fe200028e060d */
[C---:B------:R-:W-:Y:S01]  /*7af60*/  ISETP.LT.OR P5, PT, R30.reuse, 0xca, !P0 ;  /* 0x000000ca1e00780c */ /* 0x040fe200047a1670 */
[----:B------:R-:W2:Y:S01]  /*7af70*/  LDL.LU R25, [R1+0x1560] ;  /* 0x0015600001197983 */ /* 0x000ea20000300800 */
[----:B------:R-:W-:-:S03]  /*7af80*/  ISETP.LT.OR P6, PT, R30, 0xd1, !P1 ;  /* 0x000000d11e00780c */ /* 0x000fc60004fc1670 */
[----:B------:R-:W2:Y:S04]  /*7af90*/  LDL.LU R155, [R1+0x11a0] ;  /* 0x0011a000019b7983 */ /* 0x000ea80000300800 */
[----:B------:R-:W2:Y:S04]  /*7afa0*/  LDL.LU.64 R156, [R1+0xc8] ;  /* 0x0000c800019c7983 */ /* 0x000ea80000300a00 */
[----:B------:R-:W3:Y:S02]  /*7afb0*/  @!P5 LDG.E.U8 R14, desc[UR34][R20.64+0xc9] ;  /* 0x0000c922140ed981 */ /* 0x000ee4000c1e1100 */
        /* <DEDUP_REMOVED lines=9> */
[----:B------:R-:W4:Y:S01]  /*7b050*/  @!P6 LDG.E.U8 R12, desc[UR34][R18.64+0xd0] ;  /* 0x0000d022120ce981 */ /* 0x000f22000c1e1100 */
[----:B------:R-:W-:Y:S02]  /*7b060*/  ISETP.LT.OR P5, PT, R30, 0xd2, !P1 ;  /* 0x000000d21e00780c */ /* 0x000fe40004fa1670 */
[----:B----4-:R-:W-:-:S04]  /*7b070*/  LOP3.LUT R12, R12, 0xff, RZ, 0xc0, !PT ;  /* 0x000000ff0c0c7812 */ /* 0x010fc800078ec0ff */
[----:B------:R-:W-:-:S05]  /*7b080*/  F2FP.F16.E4M3.UNPACK_B R12, R12 ;  /* 0x0000000cff0c723e */ /* 0x000fca00020006ff */
[----:B------:R-:W-:-:S05]  /*7b090*/  HADD2.F32 R12, -RZ, R12.H0_H0 ;  /* 0x2000000cff0c7230 */ /* 0x000fca0000004100 */
[----:B------:R-:W-:-:S04]  /*7b0a0*/  FMUL R12, R12, UR26 ;  /* 0x0000001a0c0c7c20 */ /* 0x000fc80008400000 */
[----:B------:R-:W-:-:S05]  /*7b0b0*/  FFMA R12, R161, UR27, R12 ;  /* 0x0000001ba10c7c23 */ /* 0x000fca000800000c */
[----:B------:R-:W-:-:S05]  /*7b0c0*/  F2FP.SATFINITE.E4M3.F32.PACK_AB_MERGE_C R12, RZ, R12, RZ ;  /* 0x0000000cff0c723e */ /* 0x000fca00048070ff */
[----:B------:R0:W-:Y:S02]  /*7b0d0*/  @!P6 STG.E.U8 desc[UR34][R158.64+0xd0], R12 ;  /* 0x0000d00c9e00e986 */ /* 0x0001e4000c101122 */
[----:B0-----:R-:W-:-:S06]  /*7b0e0*/  PRMT R12, RZ, 0x7610, R12 ;  /* 0x00007610ff0c7816 */ /* 0x001fcc000000000c */
[----:B------:R-:W4:Y:S01]  /*7b0f0*/  @!P5 LDG.E.U8 R12, desc[UR34][R18.64+0xd1] ;  /* 0x0000d122120cd981 */ /* 0x000f22000c1e1100 */
[----:B------:R-:W-:Y:S02]  /*7b100*/  ISETP.LT.OR P6, PT, R30, 0xd1, !P0 ;  /* 0x000000d11e00780c */ /* 0x000fe400047c1670 */
[----:B------:R-:W-:Y:S02]  /*7b110*/  PRMT R14, RZ, 0x7610, R14 ;  /* 0x00007610ff0e7816 */ /* 0x000fe4000000000e */
        /* <DEDUP_REMOVED lines=27> */
[----:B0-----:R-:W-:-:S05]  /*7b2d0*/  @!P6 IADD3 R12, P5, R138, R12, RZ ;  /* 0x0000000c8a0ce210 */ /* 0x001fca0007fbe0ff */
[----:B------:R-:W-:Y:S01]  /*7b2e0*/  @!P6 IMAD.X R13, R41, 0x1, R13, P5 ;  /* 0x00000001290de824 */ /* 0x000fe200028e060d */
[C---:B------:R-:W-:Y:S01]  /*7b2f0*/  ISETP.LT.OR P5, PT, R30.reuse, 0xd2, !P0 ;  /* 0x000000d21e00780c */ /* 0x040fe200047a1670 */
[----:B------:R-:W3:Y:S01]  /*7b300*/  LDL.LU R41, [R1+0x1554] ;  /* 0x0015540001297983 */ /* 0x000ee20000300800 */
[----:B------:R-:W-:-:S03]  /*7b310*/  ISETP.LT.OR P6, PT, R30, 0xd9, !P1 ;  /* 0x000000d91e00780c */ /* 0x000fc60004fc1670 */
[----:B------:R-:W3:Y:S04]  /*7b320*/  LDL.LU R154, [R1+0x11b0] ;  /* 0x0011b000019a7983 */ /* 0x000ee80000300800 */
[----:B------:R-:W3:Y:S04]  /*7b330*/  LDL.LU.64 R156, [R1+0xe0] ;  /* 0x0000e000019c7983 */ /* 0x000ee80000300a00 */
        /* <DEDUP_REMOVED lines=103> */
[----:B------:R-:W-:Y:S02]  /*7b9b0*/  FFMA R14, R154, UR27, R14 ;  /* 0x0000001b9a0e7c23 */ /* 0x000fe4000800000e */
[----:B------:R-:W3:Y:S04]  /*7b9c0*/  LDL.LU R154, [R1+0x11d0] ;  /* 0x0011d000019a7983 */ /* 0x000ee80000300800 */
[----:B------:R-:W3:Y:S01]  /*7b9d0*/  LDL.LU.64 R156, [R1+0x100] ;  /* 0x00010000019c7983 */ /* 0x000ee20000300a00 */
[----:B------:R-:W-:-:S05]  /*7b9e0*/  F2FP.SATFINITE.E4M3.F32.PACK_AB_MERGE_C R14, RZ, R14, RZ ;  /* 0x0000000eff0e723e */ /* 0x000fca00048070ff */
[----:B------:R0:W-:Y:S02]  /*7b9f0*/  @!P5 STG.E.U8 desc[UR34][R12.64+0xe0], R14 ;  /* 0x0000e00e0c00d986 */ /* 0x0001e4000c101122 */
[----:B0-----:R-:W0:Y:S01]  /*7ba00*/  @!P6 LDC.64 R12, c[0x0][0x5c0] ;  /* 0x00017000ff0ceb82 */ /* 0x001e220000000a00 */
[----:B------:R-:W-:Y:S02]  /*7ba10*/  PRMT R14, RZ, 0x7610, R14 ;  /* 0x00007610ff0e7816 */ /* 0x000fe4000000000e */
[----:B0-----:R-:W-:-:S05]  /*7ba20*/  @!P6 IADD3 R12, P5, R141, R12, RZ ;  /* 0x0000000c8d0ce210 */ /* 0x001fca0007fbe0ff */
[----:B------:R-:W-:Y:S01]  /*7ba30*/  @!P6 IMAD.X R13, R143, 0x1, R13, P5 ;  /* 0x000000018f0de824 */ /* 0x000fe200028e060d */
[----:B------:R-:W-:-:S13]  /*7ba40*/  ISETP.LT.OR P5, PT, R30, 0xe2, !P0 ;  /* 0x000000e21e00780c */ /* 0x000fda00047a1670 */
[----:B------:R-:W2:Y:S01]  /*7ba50*/  @!P5 LDG.E.U8 R14, desc[UR34][R20.64+0xe1] ;  /* 0x0000e122140ed981 */ /* 0x000ea2000c1e1100 */
[----:B------:R-:W-:Y:S02]  /*7ba60*/  ISETP.LT.OR P6, PT, R30, 0xe9, !P1 ;  /* 0x000000e91e00780c */ /* 0x000fe40004fc1670 */
        /* <DEDUP_REMOVED lines=367> */
[----:B------:R-:W-:Y:S01]  /*7d160*/  PRMT R14, RZ, 0x7610, R14 ;  /* 0x00007610ff0e7816 */ /* 0x000fe2000000000e */
[----:B------:R-:W4:Y:S04]  /*7d170*/  LDL.LU R157, [R1+0x1238] ;  /* 0x00123800019d7983 */ /* 0x000f280000300800 */
[----:B------:R-:W3:Y:S01]  /*7d180*/  @!P5 LDG.E.U8 R12, desc[UR34][R18.64+0x119] ;  /* 0x00011922120cd981 */ /* 0x000ee2000c1e1100 */
[----:B------:R-:W-:-:S02]  /*7d190*/  ISETP.LT.OR P6, PT, R30, 0x119, !P0 ;  /* 0x000001191e00780c */ /* 0x000fc400047c1670 */
[----:B---3--:R-:W-:-:S04]  /*7d1a0*/  LOP3.LUT R12, R12, 0xff, RZ, 0xc0, !PT ;  /* 0x000000ff0c0c7812 */ /* 0x008fc800078ec0ff */
[----:B------:R-:W-:-:S05]  /*7d1b0*/  F2FP.F16.E4M3.UNPACK_B R12, R12 ;  /* 0x0000000cff0c723e */ /* 0x000fca00020006ff */
[----:B------:R-:W-:-:S05]  /*7d1c0*/  HADD2.F32 R12, -RZ, R12.H0_H0 ;  /* 0x2000000cff0c7230 */ /* 0x000fca0000004100 */
[----:B------:R-:W-:-:S04]  /*7d1d0*/  FMUL R12, R12, UR26 ;  /* 0x0000001a0c0c7c20 */ /* 0x000fc80008400000 */
[----:B------:R-:W-:-:S05]  /*7d1e0*/  FFMA R12, R154, UR27, R12 ;  /* 0x0000001b9a0c7c23 */ /* 0x000fca000800000c */
[----:B------:R-:W-:-:S05]  /*7d1f0*/  F2FP.SATFINITE.E4M3.F32.PACK_AB_MERGE_C R12, RZ, R12, RZ ;  /* 0x0000000cff0c723e */ /* 0x000fca00048070ff */
[----:B------:R0:W-:Y:S02]  /*7d200*/  @!P5 STG.E.U8 desc[UR34][R158.64+0x119], R12 ;  /* 0x0001190c9e00d986 */ /* 0x0001e4000c101122 */
[----:B0-----:R-:W0:Y:S02]  /*7d210*/  @!P6 LDC.64 R12, c[0x0][0x5c0] ;  /* 0x00017000ff0ceb82 */ /* 0x001e240000000a00 */
[----:B0-----:R-:W-:Y:S02]  /*7d220*/  @!P6 IADD3 R12, P5, R130, R12, RZ ;  /* 0x0000000c820ce210 */ /* 0x001fe40007fbe0ff */
[----:B------:R-:W3:Y:S03]  /*7d230*/  LDL.LU R130, [R1+0x14d8] ;  /* 0x0014d80001827983 */ /* 0x000ee60000300800 */
[----:B------:R-:W-:Y:S01]  /*7d240*/  @!P6 IMAD.X R13, R131, 0x1, R13, P5 ;  /* 0x00000001830de824 */ /* 0x000fe200028e060d */
[C---:B------:R-:W-:Y:S01]  /*7d250*/  ISETP.LT.OR P5, PT, R30.reuse, 0x119, !P0 ;  /* 0x000001191e00780c */ /* 0x040fe200047a1670 */
[----:B------:R-:W3:Y:S01]  /*7d260*/  LDL.LU R131, [R1+0x14d4] ;  /* 0x0014d40001837983 */ /* 0x000ee20000300800 */
[----:B------:R-:W-:-:S03]  /*7d270*/  ISETP.LT.OR P6, PT, R30, 0x11a, !P0 ;  /* 0x0000011a1e00780c */ /* 0x000fc600047c1670 */
[----:B------:R-:W3:Y:S08]  /*7d280*/  LDL.LU R154, [R1+0x123c] ;  /* 0x00123c00019a7983 */ /* 0x000ef00000300800 */
        /* <DEDUP_REMOVED lines=16> */
[----:B------:R-:W2:Y:S08]  /*7d390*/  LDL.LU R155, [R1+0x1240] ;  /* 0x00124000019b7983 */ /* 0x000eb00000300800 */
[----:B------:R-:W4:Y:S02]  /*7d3a0*/  @!P5 LDG.E.U8 R14, desc[UR34][R20.64+0x119] ;  /* 0x00011922140ed981 */ /* 0x000f24000c1e1100 */
        /* <DEDUP_REMOVED lines=15> */
[----:B------:R-:W-:Y:S01]  /*7d4a0*/  FFMA R12, R154, UR27, R12 ;  /* 0x0000001b9a0c7c23 */ /* 0x000fe2000800000c */
[----:B------:R-:W-:Y:S01]  /*7d4b0*/  PRMT R14, RZ, 0x7610, R14 ;  /* 0x00007610ff0e7816 */ /* 0x000fe2000000000e */
[----:B------:R-:W3:Y:S03]  /*7d4c0*/  LDL.LU R154, [R1+0x1248] ;  /* 0x00124800019a7983 */ /* 0x000ee60000300800 */
[----:B------:R-:W-:-:S05]  /*7d4d0*/  F2FP.SATFINITE.E4M3.F32.PACK_AB_MERGE_C R12, RZ, R12, RZ ;  /* 0x0000000cff0c723e */ /* 0x000fca00048070ff */
[----:B--2---:R0:W-:Y:S02]  /*7d4e0*/  @!P6 STG.E.U8 desc[UR34][R134.64+0x120], R12 ;  /* 0x0001200c8600e986 */ /* 0x0041e4000c101122 */
[----:B0-----:R-:W-:-:S06]  /*7d4f0*/  PRMT R12, RZ, 0x7610, R12 ;  /* 0x00007610ff0c7816 */ /* 0x001fcc000000000c */
[----:B------:R-:W2:Y:S01]  /*7d500*/  @!P5 LDG.E.U8 R12, desc[UR34][R18.64+0x121] ;  /* 0x00012122120cd981 */ /* 0x000ea2000c1e1100 */
        /* <DEDUP_REMOVED lines=27> */
[----:B------:R-:W4:Y:S03]  /*7d6c0*/  LDL.LU R86, [R1+0x14c0] ;  /* 0x0014c00001567983 */ /* 0x000f260000300800 */
[----:B------:R-:W-:Y:S01]  /*7d6d0*/  @!P6 IMAD.X R13, R87, 0x1, R13, P5 ;  /* 0x00000001570de824 */ /* 0x000fe200028e060d */
[C---:B------:R-:W-:Y:S01]  /*7d6e0*/  ISETP.LT.OR P5, PT, R30.reuse, 0x122, !P0 ;  /* 0x000001221e00780c */ /* 0x040fe200047a1670 */
[----:B------:R-:W4:Y:S01]  /*7d6f0*/  LDL.LU R87, [R1+0x14bc] ;  /* 0x0014bc0001577983 */ /* 0x000f220000300800 */
[----:B------:R-:W-:-:S03]  /*7d700*/  ISETP.LT.OR P6, PT, R30, 0x129, !P1 ;  /* 0x000001291e00780c */ /* 0x000fc60004fc1670 */
[----:B------:R-:W4:Y:S08]  /*7d710*/  LDL.LU R157, [R1+0x1250] ;  /* 0x00125000019d7983 */ /* 0x000f300000300800 */
        /* <DEDUP_REMOVED lines=10> */
[----:B------:R-:W2:Y:S01]  /*7d7c0*/  @!P6 LDG.E.U8 R12, desc[UR34][R18.64+0x128] ;  /* 0x00012822120ce981 */ /* 0x000ea2000c1e1100 */
[----:B------:R-:W-:Y:S02]  /*7d7d0*/  ISETP.LT.OR P5, PT, R30, 0x12a, !P1 ;  /* 0x0000012a1e00780c */ /* 0x000fe40004fa1670 */
[----:B--2---:R-:W-:-:S04]  /*7d7e0*/  LOP3.LUT R12, R12, 0xff, RZ, 0xc0, !PT ;  /* 0x000000ff0c0c7812 */ /* 0x004fc800078ec0ff */
[----:B------:R-:W-:-:S05]  /*7d7f0*/  F2FP.F16.E4M3.UNPACK_B R12, R12 ;  /* 0x0000000cff0c723e */ /* 0x000fca00020006ff */
[----:B------:R-:W-:-:S05]  /*7d800*/  HADD2.F32 R12, -RZ, R12.H0_H0 ;  /* 0x2000000cff0c7230 */ /* 0x000fca0000004100 */
[----:B------:R-:W-:-:S04]  /*7d810*/  FMUL R12, R12, UR26 ;  /* 0x0000001a0c0c7c20 */ /* 0x000fc80008400000 */
[----:B------:R-:W-:Y:S01]  /*7d820*/  FFMA R12, R155, UR27, R12 ;  /* 0x0000001b9b0c7c23 */ /* 0x000fe2000800000c */
[----:B------:R-:W-:Y:S01]  /*7d830*/  PRMT R14, RZ, 0x7610, R14 ;  /* 0x00007610ff0e7816 */ /* 0x000fe2000000000e */
[----:B------:R-:W2:Y:S03]  /*7d840*/  LDL.LU R155, [R1+0x1258] ;  /* 0x00125800019b7983 */ /* 0x000ea60000300800 */
[----:B------:R-:W-:-:S05]  /*7d850*/  F2FP.SATFINITE.E4M3.F32.PACK_AB_MERGE_C R12, RZ, R12, RZ ;  /* 0x0000000cff0c723e */ /* 0x000fca00048070ff */
[----:B----4-:R0:W-:Y:S02]  /*7d860*/  @!P6 STG.E.U8 desc[UR34][R86.64+0x128], R12 ;  /* 0x0001280c5600e986 */ /* 0x0101e4000c101122 */
        /* <DEDUP_REMOVED lines=51> */
[----:B------:R-:W-:Y:S01]  /*7dba0*/  FFMA R12, R157, UR27, R12 ;  /* 0x0000001b9d0c7c23 */ /* 0x000fe2000800000c */
[----:B------:R-:W-:Y:S01]  /*7dbb0*/  PRMT R14, RZ, 0x7610, R14 ;  /* 0x00007610ff0e7816 */ /* 0x000fe2000000000e */
[----:B------:R-:W4:Y:S03]  /*7dbc0*/  LDL.LU R157, [R1+0x1268] ;  /* 0x00126800019d7983 */ /* 0x000f260000300800 */
[----:B------:R-:W-:-:S05]  /*7dbd0*/  F2FP.SATFINITE.E4M3.F32.PACK_AB_MERGE_C R12, RZ, R12, RZ ;  /* 0x0000000cff0c723e */ /* 0x000fca00048070ff */
[----:B---3--:R0:W-:Y:S02]  /*7dbe0*/  @!P6 STG.E.U8 desc[UR34][R82.64+0x130], R12 ;  /* 0x0001300c5200e986 */ /* 0x0081e4000c101122 */
        /* <DEDUP_REMOVED lines=29> */
[----:B------:R0:W5:Y:S03]  /*7ddc0*/  LDL.LU R8, [R1+0x14a0] ;  /* 0x0014a00001087983 */ /* 0x0001660000300800 */
[----:B------:R-:W-:Y:S01]  /*7ddd0*/  @!P6 IMAD.X R13, R2, 0x1, R13, P5 ;  /* 0x00000001020de824 */ /* 0x000fe200028e060d */
[C---:B------:R-:W-:Y:S01]  /*7dde0*/  ISETP.LT.OR P5, PT, R30.reuse, 0x132, !P0 ;  /* 0x000001321e00780c */ /* 0x040fe200047a1670 */
[----:B------:R0:W5:Y:S01]  /*7ddf0*/  LDL.LU R2, [R1+0x149c] ;  /* 0x00149c0001027983 */ /* 0x0001620000300800 */
        /* <DEDUP_REMOVED lines=9> */
[----:B------:R-:W-:Y:S02]  /*7de90*/  F2FP.SATFINITE.E4M3.F32.PACK_AB_MERGE_C R15, RZ, R14, RZ ;  /* 0x0000000eff0f723e */ /* 0x000fe400048070ff */
[----:B------:R-:W-:-:S03]  /*7dea0*/  PRMT R14, RZ, 0x7610, R14 ;  /* 0x00007610ff0e7816 */ /* 0x000fc6000000000e */
[----:B------:R1:W-:Y:S04]  /*7deb0*/  @!P5 STG.E.U8 desc[UR34][R12.64+0x131], R15 ;  /* 0x0001310f0c00d986 */ /* 0x0003e8000c101122 */
[----:B------:R-:W3:Y:S01]  /*7dec0*/  @!P6 LDG.E.U8 R14, desc[UR34][R18.64+0x138] ;  /* 0x00013822120ee981 */ /* 0x000ee2000c1e1100 */
[----:B------:R-:W-:Y:S02]  /*7ded0*/  ISETP.LT.OR P5, PT, R30, 0x13a, !P1 ;  /* 0x0000013a1e00780c */ /* 0x000fe40004fa1670 */
[----:B---3--:R-:W-:-:S04]  /*7dee0*/  LOP3.LUT R14, R14, 0xff, RZ, 0xc0, !PT ;  /* 0x000000ff0e0e7812 */ /* 0x008fc800078ec0ff */
[----:B------:R-:W-:-:S05]  /*7def0*/  F2FP.F16.E4M3.UNPACK_B R14, R14 ;  /* 0x0000000eff0e723e */ /* 0x000fca00020006ff */
[----:B------:R-:W-:-:S05]  /*7df00*/  HADD2.F32 R14, -RZ, R14.H0_H0 ;  /* 0x2000000eff0e7230 */ /* 0x000fca0000004100 */
[----:B------:R-:W-:-:S04]  /*7df10*/  FMUL R14, R14, UR26 ;  /* 0x0000001a0e0e7c20 */ /* 0x000fc80008400000 */
[----:B------:R-:W-:Y:S02]  /*7df20*/  FFMA R14, R154, UR27, R14 ;  /* 0x0000001b9a0e7c23 */ /* 0x000fe4000800000e */
[----:B------:R-:W3:Y:S03]  /*7df30*/  LDL.LU R154, [R1+0x1278] ;  /* 0x00127800019a7983 */ /* 0x000ee60000300800 */
[----:B------:R-:W-:Y:S02]  /*7df40*/  F2FP.SATFINITE.E4M3.F32.PACK_AB_MERGE_C R17, RZ, R14, RZ ;  /* 0x0000000eff11723e */ /* 0x000fe400048070ff */
[----:B------:R-:W-:-:S03]  /*7df50*/  PRMT R14, RZ, 0x7610, R14 ;  /* 0x00007610ff0e7816 */ /* 0x000fc6000000000e */
[----:B------:R-:W-:Y:S04]  /*7df60*/  @!P6 STG.E.U8 desc[UR34][R78.64+0x138], R17 ;  /* 0x000138114e00e986 */ /* 0x000fe8000c101122 */
[----:B------:R-:W2:Y:S01]  /*7df70*/  @!P5 LDG.E.U8 R14, desc[UR34][R18.64+0x139] ;  /* 0x00013922120ed981 */ /* 0x000ea2000c1e1100 */
[----:B------:R-:W-:-:S13]  /*7df80*/  ISETP.LT.OR P6, PT, R30, 0x139, !P0 ;  /* 0x000001391e00780c */ /* 0x000fda00047c1670 */
[----:B-1----:R-:W1:Y:S01]  /*7df90*/  @!P6 LDC.64 R12, c[0x0][0x5c0] ;  /* 0x00017000ff0ceb82 */ /* 0x002e620000000a00 */
[----:B--2---:R-:W-:-:S04]  /*7dfa0*/  LOP3.LUT R14, R14, 0xff, RZ, 0xc0, !PT ;  /* 0x000000ff0e0e7812 */ /* 0x004fc800078ec0ff */
[----:B------:R-:W-:-:S05]  /*7dfb0*/  F2FP.F16.E4M3.UNPACK_B R14, R14 ;  /* 0x0000000eff0e723e */ /* 0x000fca00020006ff */
[----:B------:R-:W-:-:S05]  /*7dfc0*/  HADD2.F32 R14, -RZ, R14.H0_H0 ;  /* 0x2000000eff0e7230 */ /* 0x000fca0000004100 */
[----:B------:R-:W-:-:S04]  /*7dfd0*/  FMUL R14, R14, UR26 ;  /* 0x0000001a0e0e7c20 */ /* 0x000fc80008400000 */
[----:B------:R-:W-:Y:S02]  /*7dfe0*/  FFMA R14, R155, UR27, R14 ;  /* 0x0000001b9b0e7c23 */ /* 0x000fe4000800000e */
[----:B------:R-:W2:Y:S03]  /*7dff0*/  LDL.LU R155, [R1+0x127c] ;  /* 0x00127c00019b7983 */ /* 0x000ea60000300800 */
[----:B------:R-:W-:-:S05]  /*7e000*/  F2FP.SATFINITE.E4M3.F32.PACK_AB_MERGE_C R15, RZ, R14, RZ ;  /* 0x0000000eff0f723e */ /* 0x000fca00048070ff */
[----:B------:R0:W-:Y:S01]  /*7e010*/  @!P5 STG.E.U8 desc[UR34][R76.64+0x139], R15 ;  /* 0x0001390f4c00d986 */ /* 0x0001e2000c101122 */
[----:B-1----:R-:W-:-:S05]  /*7e020*/  @!P6 IADD3 R12, P5, R152, R12, RZ ;  /* 0x0000000c980ce210 */ /* 0x002fca0007fbe0ff */
[----:B------:R-:W-:Y:S01]  /*7e030*/  @!P6 IMAD.X R13, R153, 0x1, R13, P5 ;  /* 0x00000001990de824 */ /* 0x000fe200028e060d */
[----:B------:R-:W-:Y:S02]  /*7e040*/  ISETP.LT.OR P5, PT, R30, 0x139, !P0 ;  /* 0x000001391e00780c */ /* 0x000fe400047a1670 */
[----:B------:R-:W-:-:S11]  /*7e050*/  PRMT R14, RZ, 0x7610, R14 ;  /* 0x00007610ff0e7816 */ /* 0x000fd6000000000e */
[----:B------:R-:W4:Y:S01]  /*7e060*/  @!P5 LDG.E.U8 R14, desc[UR34][R20.64+0x138] ;  /* 0x00013822140ed981 */ /* 0x000f22000c1e1100 */
[----:B------:R-:W-:Y:S02]  /*7e070*/  ISETP.LT.OR P6, PT, R30, 0x13a, !P0 ;  /* 0x0000013a1e00780c */ /* 0x000fe400047c1670 */
[----:B----4-:R-:W-:-:S04]  /*7e080*/  LOP3.LUT R14, R14, 0xff, RZ, 0xc0, !PT ;  /* 0x000000ff0e0e7812 */ /* 0x010fc800078ec0ff */
[----:B------:R-:W-:-:S05]  /*7e090*/  F2FP.F16.E4M3.UNPACK_B R14, R14 ;  /* 0x0000000eff0e723e */ /* 0x000fca00020006ff */
[----:B------:R-:W-:-:S05]  /*7e0a0*/  HADD2.F32 R14, -RZ, R14.H0_H0 ;  /* 0x2000000eff0e7230 */ /* 0x000fca0000004100 */
[----:B------:R-:W-:-:S04]  /*7e0b0*/  FMUL R14, R14, UR26 ;  /* 0x0000001a0e0e7c20 */ /* 0x000fc80008400000 */
[----:B------:R-:W-:Y:S02]  /*7e0c0*/  FFMA R14, R157, UR27, R14 ;  /* 0x0000001b9d0e7c23 */ /* 0x000fe4000800000e */
[----:B------:R-:W4:Y:S03]  /*7e0d0*/  LDL.LU R157, [R1+0x1280] ;  /* 0x00128000019d7983 */ /* 0x000f260000300800 */
[----:B0-----:R-:W-:-:S05]  /*7e0e0*/  F2FP.SATFINITE.E4M3.F32.PACK_AB_MERGE_C R15, RZ, R14, RZ ;  /* 0x0000000eff0f723e */ /* 0x001fca00048070ff */
[----:B------:R0:W-:Y:S02]  /*7e0f0*/  @!P5 STG.E.U8 desc[UR34][R12.64+0x138], R15 ;  /* 0x0001380f0c00d986 */ /* 0x0001e4000c101122 */
[----:B0-----:R-:W0:Y:S01]  /*7e100*/  @!P6 LDC.64 R12, c[0x0][0x5c0] ;  /* 0x00017000ff0ceb82 */ /* 0x001e220000000a00 */
[----:B------:R-:W-:Y:S02]  /*7e110*/  PRMT R14, RZ, 0x7610, R14 ;  /* 0x00007610ff0e7816 */ /* 0x000fe4000000000e */
[----:B0-----:R-:W-:-:S05]  /*7e120*/  @!P6 IADD3 R12, P5, R150, R12, RZ ;  /* 0x0000000c960ce210 */ /* 0x001fca0007fbe0ff */
[----:B------:R-:W-:Y:S01]  /*7e130*/  @!P6 IMAD.X R13, R151, 0x1, R13, P5 ;  /* 0x00000001970de824 */ /* 0x000fe200028e060d */
[----:B------:R-:W-:-:S13]  /*7e140*/  ISETP.LT.OR P5, PT, R30, 0x13a, !P0 ;  /* 0x0000013a1e00780c */ /* 0x000fda00047a1670 */
        /* <DEDUP_REMOVED lines=10> */
[----:B------:R0:W-:Y:S04]  /*7e1f0*/  @!P5 STG.E.U8 desc[UR34][R12.64+0x139], R15 ;  /* 0x0001390f0c00d986 */ /* 0x0001e8000c101122 */
        /* <DEDUP_REMOVED lines=8> */
[----:B------:R-:W-:Y:S02]  /*7e280*/  F2FP.SATFINITE.E4M3.F32.PACK_AB_MERGE_C R17, RZ, R14, RZ ;  /* 0x0000000eff11723e */ /* 0x000fe400048070ff */
[----:B------:R-:W-:-:S03]  /*7e290*/  PRMT R14, RZ, 0x7610, R14 ;  /* 0x00007610ff0e7816 */ /* 0x000fc6000000000e */
[----:B------:R-:W-:Y:S04]  /*7e2a0*/  @!P6 STG.E.U8 desc[UR34][R74.64+0x140], R17 ;  /* 0x000140114a00e986 */ /* 0x000fe8000c101122 */
[----:B------:R-:W4:Y:S01]  /*7e2b0*/  @!P5 LDG.E.U8 R14, desc[UR34][R18.64+0x141] ;  /* 0x00014122120ed981 */ /* 0x000f22000c1e1100 */
[----:B------:R-:W-:-:S13]  /*7e2c0*/  ISETP.LT.OR P6, PT, R30, 0x141, !P0 ;  /* 0x000001411e00780c */ /* 0x000fda00047c1670 */
[----:B0-----:R-:W0:Y:S01]  /*7e2d0*/  @!P6 LDC.64 R12, c[0x0][0x5c0] ;  /* 0x00017000ff0ceb82 */ /* 0x001e220000000a00 */
[----:B----4-:R-:W-:-:S04]  /*7e2e0*/  LOP3.LUT R14, R14, 0xff, RZ, 0xc0, !PT ;  /* 0x000000ff0e0e7812 */ /* 0x010fc800078ec0ff */
[----:B------:R-:W-:-:S05]  /*7e2f0*/  F2FP.F16.E4M3.UNPACK_B R14, R14 ;  /* 0x0000000eff0e723e */ /* 0x000fca00020006ff */
[----:B------:R-:W-:-:S05]  /*7e300*/  HADD2.F32 R14, -RZ, R14.H0_H0 ;  /* 0x2000000eff0e7230 */ /* 0x000fca0000004100 */
[----:B------:R-:W-:-:S04]  /*7e310*/  FMUL R14, R14, UR26 ;  /* 0x0000001a0e0e7c20 */ /* 0x000fc80008400000 */
[----:B------:R-:W-:Y:S02]  /*7e320*/  FFMA R14, R157, UR27, R14 ;  /* 0x0000001b9d0e7c23 */ /* 0x000fe4000800000e */
[----:B------:R-:W4:Y:S03]  /*7e330*/  LDL.LU R157, [R1+0x128c] ;  /* 0x00128c00019d7983 */ /* 0x000f260000300800 */
[----:B------:R-:W-:-:S05]  /*7e340*/  F2FP.SATFINITE.E4M3.F32.PACK_AB_MERGE_C R15, RZ, R14, RZ ;  /* 0x0000000eff0f723e */ /* 0x000fca00048070ff */
[----:B------:R1:W-:Y:S01]  /*7e350*/  @!P5 STG.E.U8 desc[UR34][R72.64+0x141], R15 ;  /* 0x0001410f4800d986 */ /* 0x0003e2000c101122 */
[----:B0-----:R-:W-:-:S05]  /*7e360*/  @!P6 IADD3 R12, P5, R148, R12, RZ ;  /* 0x0000000c940ce210 */ /* 0x001fca0007fbe0ff */
[----:B------:R-:W-:Y:S01]  /*7e370*/  @!P6 IMAD.X R13, R149, 0x1, R13, P5 ;  /* 0x00000001950de824 */ /* 0x000fe200028e060d */
[----:B------:R-:W-:Y:S02]  /*7e380*/  ISETP.LT.OR P5, PT, R30, 0x141, !P0 ;  /* 0x000001411e00780c */ /* 0x000fe400047a1670 */
[----:B------:R-:W-:-:S11]  /*7e390*/  PRMT R14, RZ, 0x7610, R14 ;  /* 0x00007610ff0e7816 */ /* 0x000fd6000000000e */
        /* <DEDUP_REMOVED lines=8> */
[----:B-1----:R-:W-:-:S05]  /*7e420*/  F2FP.SATFINITE.E4M3.F32.PACK_AB_MERGE_C R15, RZ, R14, RZ ;  /* 0x0000000eff0f723e */ /* 0x002fca00048070ff */
        /* <DEDUP_REMOVED lines=16> */
[----:B------:R0:W-:Y:S04]  /*7e530*/  @!P5 STG.E.U8 desc[UR34][R12.64+0x141], R15 ;  /* 0x0001410f0c00d986 */ /* 0x0001e8000c101122 */
        /* <DEDUP_REMOVED lines=10> */
[----:B------:R-:W-:Y:S04]  /*7e5e0*/  @!P6 STG.E.U8 desc[UR34][R68.64+0x148], R17 ;  /* 0x000148114400e986 */ /* 0x000fe8000c101122 */
[----:B------:R-:W3:Y:S01]  /*7e5f0*/  @!P5 LDG.E.U8 R14, desc[UR34][R18.64+0x149] ;  /* 0x00014922120ed981 */ /* 0x000ee2000c1e1100 */
[----:B------:R-:W-:-:S13]  /*7e600*/  ISETP.LT.OR P6, PT, R30, 0x149, !P0 ;  /* 0x000001491e00780c */ /* 0x000fda00047c1670 */
[----:B0-----:R-:W0:Y:S01]  /*7e610*/  @!P6 LDC.64 R12, c[0x0][0x5c0] ;  /* 0x00017000ff0ceb82 */ /* 0x001e220000000a00 */
[----:B---3--:R-:W-:-:S04]  /*7e620*/  LOP3.LUT R14, R14, 0xff, RZ, 0xc0, !PT ;  /* 0x000000ff0e0e7812 */ /* 0x008fc800078ec0ff */
[----:B------:R-:W-:-:S05]  /*7e630*/  F2FP.F16.E4M3.UNPACK_B R14, R14 ;  /* 0x0000000eff0e723e */ /* 0x000fca00020006ff */
[----:B------:R-:W-:-:S05]  /*7e640*/  HADD2.F32 R14, -RZ, R14.H0_H0 ;  /* 0x2000000eff0e7230 */ /* 0x000fca0000004100 */
[----:B------:R-:W-:-:S04]  /*7e650*/  FMUL R14, R14, UR26 ;  /* 0x0000001a0e0e7c20 */ /* 0x000fc80008400000 */
[----:B------:R-:W-:Y:S02]  /*7e660*/  FFMA R14, R154, UR27, R14 ;  /* 0x0000001b9a0e7c23 */ /* 0x000fe4000800000e */
[----:B------:R-:W3:Y:S03]  /*7e670*/  LDL.LU R154, [R1+0x129c] ;  /* 0x00129c00019a7983 */ /* 0x000ee60000300800 */
[----:B------:R-:W-:-:S05]  /*7e680*/  F2FP.SATFINITE.E4M3.F32.PACK_AB_MERGE_C R15, RZ, R14, RZ ;  /* 0x0000000eff0f723e */ /* 0x000fca00048070ff */
[----:B------:R1:W-:Y:S01]  /*7e690*/  @!P5 STG.E.U8 desc[UR34][R62.64+0x149], R15 ;  /* 0x0001490f3e00d986 */ /* 0x0003e2000c101122 */
[----:B0-----:R-:W-:-:S05]  /*7e6a0*/  @!P6 IADD3 R12, P5, R144, R12, RZ ;  /* 0x0000000c900ce210 */ /* 0x001fca0007fbe0ff */
[----:B------:R-:W-:Y:S01]  /*7e6b0*/  @!P6 IMAD.X R13, R145, 0x1, R13, P5 ;  /* 0x00000001910de824 */ /* 0x000fe200028e060d */
[----:B------:R-:W-:Y:S02]  /*7e6c0*/  ISETP.LT.OR P5, PT, R30, 0x149, !P0 ;  /* 0x000001491e00780c */ /* 0x000fe400047a1670 */
[----:B------:R-:W-:-:S11]  /*7e6d0*/  PRMT R14, RZ, 0x7610, R14 ;  /* 0x00007610ff0e7816 */ /* 0x000fd6000000000e */
        /* <DEDUP_REMOVED lines=8> */
[----:B-1----:R-:W-:-:S05]  /*7e760*/  F2FP.SATFINITE.E4M3.F32.PACK_AB_MERGE_C R15, RZ, R14, RZ ;  /* 0x0000000eff0f723e */ /* 0x002fca00048070ff */
[----:B------:R0:W-:Y:S02]  /*7e770*/  @!P5 STG.E.U8 desc[UR34][R12.64+0x148], R15 ;  /* 0x0001480f0c00d986 */ /* 0x0001e4000c101122 */
[----:B0-----:R-:W0:Y:S01]  /*7e780*/  @!P6 LDC.64 R12, c[0x0][0x5c0] ;  /* 0x00017000ff0ceb82 */ /* 0x001e220000000a00 */
[----:B------:R-:W-:Y:S02]  /*7e790*/  PRMT R14, RZ, 0x7610, R14 ;  /* 0x00007610ff0e7816 */ /* 0x000fe4000000000e */
[----:B0-----:R-:W-:-:S05]  /*7e7a0*/  @!P6 IADD3 R12, P5, R140, R12, RZ ;  /* 0x0000000c8c0ce210 */ /* 0x001fca0007fbe0ff */
[----:B------:R-:W-:Y:S01]  /*7e7b0*/  @!P6 IMAD.X R13, R142, 0x1, R13, P5 ;  /* 0x000000018e0de824 */ /* 0x000fe200028e060d */
[----:B------:R-:W-:-:S13]  /*7e7c0*/  ISETP.LT.OR P5, PT, R30, 0x14a, !P0 ;  /* 0x0000014a1e00780c */ /* 0x000fda00047a1670 */
        /* <DEDUP_REMOVED lines=24> */
[----:B0-----:R-:W0:Y:S01]  /*7e950*/  @!P6 LDC.64 R12, c[0x0][0x5c0] ;  /* 0x00017000ff0ceb82 */ /* 0x001e220000000a00 */
        /* <DEDUP_REMOVED lines=8> */
[----:B0-----:R-:W-:-:S05]  /*7e9e0*/  @!P6 IADD3 R12, P5, R97, R12, RZ ;  /* 0x0000000c610ce210 */ /* 0x001fca0007fbe0ff */
        /* <DEDUP_REMOVED lines=11> */
[----:B-1----:R-:W-:-:S05]  /*7eaa0*/  F2FP.SATFINITE.E4M3.F32.PACK_AB_MERGE_C R15, RZ, R14, RZ ;  /* 0x0000000eff0f723e */ /* 0x002fca00048070ff */
        /* <DEDUP_REMOVED lines=155> */
[----:B-1----:R-:W-:Y:S02]  /*7f460*/  F2FP.SATFINITE.E4M3.F32.PACK_AB_MERGE_C R15, RZ, R14, RZ ;  /* 0x0000000eff0f723e */ /* 0x002fe400048070ff */
[----:B------:R-:W-:-:S03]  /*7f470*/  PRMT R14, RZ, 0x7610, R14 ;  /* 0x00007610ff0e7816 */ /* 0x000fc6000000000e */
[----:B------:R0:W-:Y:S04]  /*7f480*/  @!P5 STG.E.U8 desc[UR34][R12.64+0x168], R15 ;  /* 0x0001680f0c00d986 */ /* 0x0001e8000c101122 */
[----:B------:R-:W3:Y:S01]  /*7f490*/  @!P6 LDG.E.U8 R14, desc[UR34][R20.64+0x169] ;  /* 0x00016922140ee981 */ /* 0x000ee2000c1e1100 */
[----:B0-----:R-:W0:Y:S02]  /*7f4a0*/  @!P6 LDC.64 R12, c[0x0][0x5c0] ;  /* 0x00017000ff0ceb82 */ /* 0x001e240000000a00 */
[----:B0-----:R-:W-:-:S05]  /*7f4b0*/  @!P6 IADD3 R12, P5, R65, R12, RZ ;  /* 0x0000000c410ce210 */ /* 0x001fca0007fbe0ff */
[----:B------:R-:W-:Y:S01]  /*7f4c0*/  @!P6 IMAD.X R13, R66, 0x1, R13, P5 ;  /* 0x00000001420de824 */ /* 0x000fe200028e060d */
[----:B------:R-:W-:Y:S02]  /*7f4d0*/  ISETP.LT.OR P5, PT, R30, 0x171, !P1 ;  /* 0x000001711e00780c */ /* 0x000fe40004fa1670 */
[----:B---3--:R-:W-:-:S04]  /*7f4e0*/  LOP3.LUT R14, R14, 0xff, RZ, 0xc0, !PT ;  /* 0x000000ff0e0e7812 */ /* 0x008fc800078ec0ff */
[----:B------:R-:W-:-:S05]  /*7f4f0*/  F2FP.F16.E4M3.UNPACK_B R14, R14 ;  /* 0x0000000eff0e723e */ /* 0x000fca00020006ff */
[----:B------:R-:W-:-:S05]  /*7f500*/  HADD2.F32 R14, -RZ, R14.H0_H0 ;  /* 0x2000000eff0e7230 */ /* 0x000fca0000004100 */
[----:B------:R-:W-:-:S04]  /*7f510*/  FMUL R14, R14, UR26 ;  /* 0x0000001a0e0e7c20 */ /* 0x000fc80008400000 */
[----:B------:R-:W-:Y:S01]  /*7f520*/  FFMA R14, R154, UR27, R14 ;  /* 0x0000001b9a0e7c23 */ /* 0x000fe2000800000e */
[----:B------:R-:W-:Y:S02]  /*7f530*/  LOP3.LUT P4, RZ, R10, 0x4000000, RZ, 0xc0, !PT ;  /* 0x040000000aff7812 */ /* 0x000fe4000788c0ff */
[----:B------:R-:W-:Y:S01]  /*7f540*/  PRMT R16, RZ, 0x7610, R16 ;  /* 0x00007610ff107816 */ /* 0x000fe20000000010 */
[----:B------:R-:W3:Y:S01]  /*7f550*/  LDL.LU R154, [R1+0x12e4] ;  /* 0x0012e400019a7983 */ /* 0x000ee20000300800 */
[----:B------:R-:W-:Y:S02]  /*7f560*/  F2FP.SATFINITE.E4M3.F32.PACK_AB_MERGE_C R15, RZ, R14, RZ ;  /* 0x0000000eff0f723e */ /* 0x000fe400048070ff */
[----:B------:R-:W-:-:S03]  /*7f570*/  PRMT R14, RZ, 0x7610, R14 ;  /* 0x00007610ff0e7816 */ /* 0x000fc6000000000e */
[----:B------:R0:W-:Y:S04]  /*7f580*/  @!P6 STG.E.U8 desc[UR34][R12.64+0x169], R15 ;  /* 0x0001690f0c00e986 */ /* 0x0001e8000c101122 */
[----:B------:R-:W2:Y:S01]  /*7f590*/  @!P5 LDG.E.U8 R14, desc[UR34][R18.64+0x170] ;  /* 0x00017022120ed981 */ /* 0x000ea2000c1e1100 */
[----:B------:R-:W-:Y:S01]  /*7f5a0*/  ISETP.LT.OR P6, PT, R30, 0x172, !P1 ;  /* 0x000001721e00780c */ /* 0x000fe20004fc1670 */
[----:B0-----:R-:W0:Y:S01]  /*7f5b0*/  @!P4 LDC.64 R12, c[0x0][0x5c0] ;  /* 0x00017000ff0ccb82 */ /* 0x001e220000000a00 */
        /* <DEDUP_REMOVED lines=17> */
[----:B------:R-:W-:Y:S04]  /*7f6d0*/  @!P6 STG.E.U8 desc[UR34][R42.64+0x171], R23 ;  /* 0x000171172a00e986 */ /* 0x000fe8000c101122 */
[----:B------:R-:W3:Y:S01]  /*7f6e0*/  @!P4 LDG.E.U8 R16, desc[UR34][R20.64+0x170] ;  /* 0x000170221410c981 */ /* 0x000ee2000c1e1100 */
[----:B0-----:R-:W-:-:S05]  /*7f6f0*/  @!P4 IADD3 R14, P5, R39, R12, RZ ;  /* 0x0000000c270ec210 */ /* 0x001fca0007fbe0ff */
[----:B------:R-:W-:Y:S02]  /*7f700*/  @!P4 IMAD.X R15, R64, 0x1, R13, P5 ;  /* 0x00000001400fc824 */ /* 0x000fe400028e060d */
[----:B------:R-:W0:Y:S01]  /*7f710*/  @!P2 LDC.64 R12, c[0x0][0x5c0] ;  /* 0x00017000ff0cab82 */ /* 0x000e220000000a00 */
[----:B---3--:R-:W-:-:S04]  /*7f720*/  LOP3.LUT R16, R16, 0xff, RZ, 0xc0, !PT ;  /* 0x000000ff10107812 */ /* 0x008fc800078ec0ff */
[----:B------:R-:W-:-:S05]  /*7f730*/  F2FP.F16.E4M3.UNPACK_B R16, R16 ;  /* 0x00000010ff10723e */ /* 0x000fca00020006ff */
[----:B------:R-:W-:-:S05]  /*7f740*/  HADD2.F32 R16, -RZ, R16.H0_H0 ;  /* 0x20000010ff107230 */ /* 0x000fca0000004100 */
[----:B------:R-:W-:-:S04]  /*7f750*/  FMUL R16, R16, UR26 ;  /* 0x0000001a10107c20 */ /* 0x000fc80008400000 */
[----:B------:R-:W-:Y:S01]  /*7f760*/  FFMA R16, R154, UR27, R16 ;  /* 0x0000001b9a107c23 */ /* 0x000fe20008000010 */
[----:B------:R-:W-:Y:S02]  /*7f770*/  ISETP.LT.OR P6, PT, R30, 0x179, !P1 ;  /* 0x000001791e00780c */ /* 0x000fe40004fc1670 */
[----:B0-----:R-:W-:Y:S01]  /*7f780*/  @!P2 IADD3 R12, P5, R37, R12, RZ ;  /* 0x0000000c250ca210 */ /* 0x001fe20007fbe0ff */
[----:B------:R-:W3:Y:S01]  /*7f790*/  LDL.LU R154, [R1+0x12f0] ;  /* 0x0012f000019a7983 */ /* 0x000ee20000300800 */
[----:B-1----:R-:W-:Y:S02]  /*7f7a0*/  F2FP.SATFINITE.E4M3.F32.PACK_AB_MERGE_C R17, RZ, R16, RZ ;  /* 0x00000010ff11723e */ /* 0x002fe400048070ff */
[----:B------:R-:W-:-:S03]  /*7f7b0*/  PRMT R16, RZ, 0x7610, R16 ;  /* 0x00007610ff107816 */ /* 0x000fc60000000010 */
[----:B------:R0:W-:Y:S04]  /*7f7c0*/  @!P4 STG.E.U8 desc[UR34][R14.64+0x170], R17 ;  /* 0x000170110e00c986 */ /* 0x0001e8000c101122 */
[----:B------:R-:W2:Y:S01]  /*7f7d0*/  @!P2 LDG.E.U8 R16, desc[UR34][R20.64+0x171] ;  /* 0x000171221410a981 */ /* 0x000ea2000c1e1100 */
[----:B------:R-:W-:Y:S01]  /*7f7e0*/  @!P2 IMAD.X R13, R38, 0x1, R13, P5 ;  /* 0x00000001260da824 */ /* 0x000fe200028e060d */
[----:B--2---:R-:W-:-:S04]  /*7f7f0*/  LOP3.LUT R16, R16, 0xff, RZ, 0xc0, !PT ;  /* 0x000000ff10107812 */ /* 0x004fc800078ec0ff */
[----:B------:R-:W-:-:S05]  /*7f800*/  F2FP.F16.E4M3.UNPACK_B R16, R16 ;  /* 0x00000010ff10723e */ /* 0x000fca00020006ff */
[----:B------:R-:W-:-:S05]  /*7f810*/  HADD2.F32 R16, -RZ, R16.H0_H0 ;  /* 0x20000010ff107230 */ /* 0x000fca0000004100 */
[----:B------:R-:W-:-:S04]  /*7f820*/  FMUL R16, R16, UR26 ;  /* 0x0000001a10107c20 */ /* 0x000fc80008400000 */
[----:B------:R-:W-:Y:S01]  /*7f830*/  FFMA R16, R155, UR27, R16 ;  /* 0x0000001b9b107c23 */ /* 0x000fe20008000010 */
[----:B0-----:R-:W-:Y:S01]  /*7f840*/  PRMT R14, RZ, 0x7610, R14 ;  /* 0x00007610ff0e7816 */ /* 0x001fe2000000000e */
[----:B------:R-:W2:Y:S03]  /*7f850*/  LDL.LU R155, [R1+0x12f4] ;  /* 0x0012f400019b7983 */ /* 0x000ea60000300800 */
[----:B------:R-:W-:Y:S02]  /*7f860*/  F2FP.SATFINITE.E4M3.F32.PACK_AB_MERGE_C R23, RZ, R16, RZ ;  /* 0x00000010ff17723e */ /* 0x000fe400048070ff */
[----:B------:R-:W-:-:S03]  /*7f870*/  PRMT R16, RZ, 0x7610, R16 ;  /* 0x00007610ff107816 */ /* 0x000fc60000000010 */
[----:B------:R0:W-:Y:S04]  /*7f880*/  @!P2 STG.E.U8 desc[UR34][R12.64+0x171], R23 ;  /* 0x000171170c00a986 */ /* 0x0001e8000c101122 */
[----:B------:R-:W4:Y:S01]  /*7f890*/  @!P6 LDG.E.U8 R16, desc[UR34][R18.64+0x178] ;  /* 0x000178221210e981 */ /* 0x000f22000c1e1100 */
[----:B------:R-:W-:-:S13]  /*7f8a0*/  ISETP.LT.OR P2, PT, R30, 0x17a, !P1 ;  /* 0x0000017a1e00780c */ /* 0x000fda0004f41670 */
[----:B0-----:R-:W0:Y:S01]  /*7f8b0*/  @!P2 LDC.64 R12, c[0x0][0x5c0] ;  /* 0x00017000ff0cab82 */ /* 0x001e220000000a00 */
        /* <DEDUP_REMOVED lines=8> */
[----:B0-----:R-:W-:-:S04]  /*7f940*/  @!P2 IADD3 R12, P1, P4, R26, UR13, R12 ;  /* 0x0000000d1a0cac10 */ /* 0x001fc8000fc3e00c */
[----:B------:R-:W-:Y:S02]  /*7f950*/  @!P2 IADD3.X R13, R31, UR12, R13, P1, P4 ;  /* 0x0000000c1f0dac10 */ /* 0x000fe40008fe840d */
[----:B------:R-:W-:Y:S02]  /*7f960*/  ISETP.LT.OR P1, PT, R30, 0x179, !P0 ;  /* 0x000001791e00780c */ /* 0x000fe40004721670 */
[----:B----4-:R-:W-:-:S04]  /*7f970*/  LOP3.LUT R14, R14, 0xff, RZ, 0xc0, !PT ;  /* 0x000000ff0e0e7812 */ /* 0x010fc800078ec0ff */
[----:B------:R-:W-:-:S05]  /*7f980*/  F2FP.F16.E4M3.UNPACK_B R14, R14 ;  /* 0x0000000eff0e723e */ /* 0x000fca00020006ff */
[----:B------:R-:W-:-:S05]  /*7f990*/  HADD2.F32 R14, -RZ, R14.H0_H0 ;  /* 0x2000000eff0e7230 */ /* 0x000fca0000004100 */
[----:B------:R-:W-:-:S04]  /*7f9a0*/  FMUL R14, R14, UR26 ;  /* 0x0000001a0e0e7c20 */ /* 0x000fc80008400000 */
[----:B---3--:R-:W-:Y:S01]  /*7f9b0*/  FFMA R14, R154, UR27, R14 ;  /* 0x0000001b9a0e7c23 */ /* 0x008fe2000800000e */
[----:B------:R-:W-:Y:S02]  /*7f9c0*/  IMAD.U32 R17, RZ, RZ, UR11 ;  /* 0x0000000bff117e24 */ /* 0x000fe4000f8e00ff */
[----:B------:R-:W-:Y:S01]  /*7f9d0*/  IMAD.U32 R16, RZ, RZ, UR10 ;  /* 0x0000000aff107e24 */ /* 0x000fe2000f8e00ff */
[----:B------:R-:W-:Y:S01]  /*7f9e0*/  ISETP.LT.OR P0, PT, R30, 0x17a, !P0 ;  /* 0x0000017a1e00780c */ /* 0x000fe20004701670 */
[----:B------:R-:W3:Y:S01]  /*7f9f0*/  LDL.LU R154, [R1+0x12f8] ;  /* 0x0012f800019a7983 */ /* 0x000ee20000300800 */
[----:B-1----:R-:W-:Y:S02]  /*7fa00*/  F2FP.SATFINITE.E4M3.F32.PACK_AB_MERGE_C R15, RZ, R14, RZ ;  /* 0x0000000eff0f723e */ /* 0x002fe400048070ff */
[----:B------:R-:W-:-:S03]  /*7fa10*/  PRMT R14, RZ, 0x7610, R14 ;  /* 0x00007610ff0e7816 */ /* 0x000fc6000000000e */
[----:B------:R0:W-:Y:S04]  /*7fa20*/  @!P2 STG.E.U8 desc[UR34][R12.64+0x179], R15 ;  /* 0x0001790f0c00a986 */ /* 0x0001e8000c101122 */
[----:B------:R-:W4:Y:S01]  /*7fa30*/  @!P1 LDG.E.U8 R14, desc[UR34][R20.64+0x178] ;  /* 0x00017822140e9981 */ /* 0x000f22000c1e1100 */
[----:B0-----:R-:W0:Y:S01]  /*7fa40*/  @!P1 LDC.64 R12, c[0x0][0x5c0] ;  /* 0x00017000ff0c9b82 */ /* 0x001e220000000a00 */
[----:B------:R-:W-:-:S04]  /*7fa50*/  @!P1 IADD3 R17, P2, P4, R17, UR13, R26 ;  /* 0x0000000d11119c10 */ /* 0x000fc8000fc5e01a */
[----:B------:R-:W-:Y:S02]  /*7fa60*/  @!P1 IADD3.X R16, R16, UR12, R31, P2, P4 ;  /* 0x0000000c10109c10 */ /* 0x000fe400097e841f */
[----:B0-----:R-:W-:-:S05]  /*7fa70*/  @!P1 IADD3 R12, P2, R17, R12, RZ ;  /* 0x0000000c110c9210 */ /* 0x001fca0007f5e0ff */
[----:B------:R-:W-:Y:S01]  /*7fa80*/  @!P1 IMAD.X R13, R16, 0x1, R13, P2 ;  /* 0x00000001100d9824 */ /* 0x000fe200010e060d */
[----:B----4-:R-:W-:-:S04]  /*7fa90*/  LOP3.LUT R14, R14, 0xff, RZ, 0xc0, !PT ;  /* 0x000000ff0e0e7812 */ /* 0x010fc800078ec0ff */
[----:B------:R-:W-:-:S05]  /*7faa0*/  F2FP.F16.E4M3.UNPACK_B R14, R14 ;  /* 0x0000000eff0e723e */ /* 0x000fca00020006ff */
[----:B------:R-:W-:-:S05]  /*7fab0*/  HADD2.F32 R14, -RZ, R14.H0_H0 ;  /* 0x2000000eff0e7230 */ /* 0x000fca0000004100 */
[----:B------:R-:W-:-:S04]  /*7fac0*/  FMUL R14, R14, UR26 ;  /* 0x0000001a0e0e7c20 */ /* 0x000fc80008400000 */
[----:B--2---:R-:W-:Y:S01]  /*7fad0*/  FFMA R14, R155, UR27, R14 ;  /* 0x0000001b9b0e7c23 */ /* 0x004fe2000800000e */
[----:B------:R-:W-:Y:S01]  /*7fae0*/  IMAD.U32 R17, RZ, RZ, UR11 ;  /* 0x0000000bff117e24 */ /* 0x000fe2000f8e00ff */
[----:B------:R-:W-:Y:S01]  /*7faf0*/  LOP3.LUT P3, RZ, R10, 0x400000, RZ, 0xc0, !PT ;  /* 0x004000000aff7812 */ /* 0x000fe2000786c0ff */
[----:B------:R-:W-:Y:S01]  /*7fb00*/  IMAD.U32 R16, RZ, RZ, UR10 ;  /* 0x0000000aff107e24 */ /* 0x000fe2000f8e00ff */
[----:B------:R-:W2:Y:S01]  /*7fb10*/  LDL.LU R155, [R1+0x12fc] ;  /* 0x0012fc00019b7983 */ /* 0x000ea20000300800 */
[----:B------:R-:W-:Y:S02]  /*7fb20*/  F2FP.SATFINITE.E4M3.F32.PACK_AB_MERGE_C R15, RZ, R14, RZ ;  /* 0x0000000eff0f723e */ /* 0x000fe400048070ff */
[----:B------:R-:W-:-:S03]  /*7fb30*/  PRMT R14, RZ, 0x7610, R14 ;  /* 0x00007610ff0e7816 */ /* 0x000fc6000000000e */
[----:B------:R0:W-:Y:S04]  /*7fb40*/  @!P1 STG.E.U8 desc[UR34][R12.64+0x178], R15 ;  /* 0x0001780f0c009986 */ /* 0x0001e8000c101122 */
[----:B------:R-:W4:Y:S01]  /*7fb50*/  @!P0 LDG.E.U8 R14, desc[UR34][R20.64+0x179] ;  /* 0x00017922140e8981 */ /* 0x000f22000c1e1100 */
[----:B0-----:R-:W0:Y:S01]  /*7fb60*/  @!P0 LDC.64 R12, c[0x0][0x5c0] ;  /* 0x00017000ff0c8b82 */ /* 0x001e220000000a00 */
[----:B------:R-:W-:Y:S02]  /*7fb70*/  @!P0 IADD3 R17, P2, P4, R17, UR13, R26 ;  /* 0x0000000d11118c10 */ /* 0x000fe4000fc5e01a */
[----:B------:R-:W-:Y:S02]  /*7fb80*/  ISETP.LT.OR P1, PT, R30, 0xc1, !P3 ;  /* 0x000000c11e00780c */ /* 0x000fe40005f21670 */
[----:B------:R-:W-:-:S02]  /*7fb90*/  @!P0 IADD3.X R16, R16, UR12, R31, P2, P4 ;  /* 0x0000000c10108c10 */ /* 0x000fc400097e841f */
[----:B0-----:R-:W-:-:S05]  /*7fba0*/  @!P0 IADD3 R12, P2, R17, R12, RZ ;  /* 0x0000000c110c8210 */ /* 0x001fca0007f5e0ff */
[----:B------:R-:W-:Y:S01]  /*7fbb0*/  @!P0 IMAD.X R13, R16, 0x1, R13, P2 ;  /* 0x00000001100d8824 */ /* 0x000fe200010e060d */
[----:B----4-:R-:W-:-:S04]  /*7fbc0*/  LOP3.LUT R14, R14, 0xff, RZ, 0xc0, !PT ;  /* 0x000000ff0e0e7812 */ /* 0x010fc800078ec0ff */
[----:B------:R-:W-:-:S05]  /*7fbd0*/  F2FP.F16.E4M3.UNPACK_B R14, R14 ;  /* 0x0000000eff0e723e */ /* 0x000fca00020006ff */
[----:B------:R-:W-:-:S05]  /*7fbe0*/  HADD2.F32 R14, -RZ, R14.H0_H0 ;  /* 0x2000000eff0e7230 */ /* 0x000fca0000004100 */
[----:B------:R-:W-:-:S04]  /*7fbf0*/  FMUL R14, R14, UR26 ;  /* 0x0000001a0e0e7c20 */ /* 0x000fc80008400000 */
[----:B---3--:R-:W-:Y:S01]  /*7fc00*/  FFMA R14, R154, UR27, R14 ;  /* 0x0000001b9a0e7c23 */ /* 0x008fe2000800000e */
[----:B------:R-:W-:Y:S01]  /*7fc10*/  @!P1 IMAD.MOV.U32 R15, RZ, RZ, R31 ;  /* 0x000000ffff0f9224 */ /* 0x000fe200078e001f */
[----:B------:R-:W3:Y:S03]  /*7fc20*/  LDL.LU R154, [R1+0x1300] ;  /* 0x00130000019a7983 */ /* 0x000ee60000300800 */
[----:B------:R-:W-:Y:S02]  /*7fc30*/  F2FP.SATFINITE.E4M3.F32.PACK_AB_MERGE_C R17, RZ, R14, RZ ;  /* 0x0000000eff11723e */ /* 0x000fe400048070ff */
[----:B------:R-:W-:-:S03]  /*7fc40*/  PRMT R14, RZ, 0x7610, R14 ;  /* 0x00007610ff0e7816 */ /* 0x000fc6000000000e */
[----:B------:R0:W-:Y:S04]  /*7fc50*/  @!P0 STG.E.U8 desc[UR34][R12.64+0x179], R17 ;  /* 0x000179110c008986 */ /* 0x0001e8000c101122 */
[----:B------:R-:W4:Y:S01]  /*7fc60*/  @!P1 LDG.E.U8 R14, desc[UR34][R32.64+0xc0] ;  /* 0x0000c022200e9981 */ /* 0x000f22000c1e1100 */
[----:B0-----:R-:W0:Y:S01]  /*7fc70*/  @!P1 LDC.64 R12, c[0x0][0x5c0] ;  /* 0x00017000ff0c9b82 */ /* 0x001e220000000a00 */
[----:B------:R-:W-:Y:S01]  /*7fc80*/  ISETP.LT.OR P0, PT, R30, 0xc2, !P3 ;  /* 0x000000c21e00780c */ /* 0x000fe20005f01670 */
[----:B------:R-:W-:Y:S01]  /*7fc90*/  @!P1 IMAD R17, R25, 0x180, RZ ;  /* 0x0000018019119824 */ /* 0x000fe200078e02ff */
[----:B----4-:R-:W-:-:S04]  /*7fca0*/  LOP3.LUT R14, R14, 0xff, RZ, 0xc0, !PT ;  /* 0x000000ff0e0e7812 */ /* 0x010fc800078ec0ff */
[----:B------:R-:W-:-:S05]  /*7fcb0*/  F2FP.F16.E4M3.UNPACK_B R14, R14 ;  /* 0x0000000eff0e723e */ /* 0x000fca00020006ff */
[----:B------:R-:W-:-:S05]  /*7fcc0*/  HADD2.F32 R14, -RZ, R14.H0_H0 ;  /* 0x2000000eff0e7230 */ /* 0x000fca0000004100 */
[----:B------:R-:W-:Y:S01]  /*7fcd0*/  FMUL R16, R14, UR26 ;  /* 0x0000001a0e107c20 */ /* 0x000fe20008400000 */
[----:B------:R-:W-:-:S04]  /*7fce0*/  @!P1 IMAD.MOV.U32 R14, RZ, RZ, R26 ;  /* 0x000000ffff0e9224 */ /* 0x000fc800078e001a */
[----:B------:R-:W-:-:S04]  /*7fcf0*/  @!P1 IMAD.WIDE.U32 R14, R24, 0x180, R14 ;  /* 0x00000180180e9825 */ /* 0x000fc800078e000e */
[----:B--2---:R-:W-:Y:S01]  /*7fd00*/  FFMA R16, R155, UR27, R16 ;  /* 0x0000001b9b107c23 */ /* 0x004fe20008000010 */
[----:B------:R-:W-:Y:S02]  /*7fd10*/  ISETP.GE.AND P6, PT, R11, 0x189, PT ;  /* 0x000001890b00780c */ /* 0x000fe40003fc6270 */
[----:B0-----:R-:W-:Y:S02]  /*7fd20*/  @!P1 IADD3 R12, P2, R14, R12, RZ ;  /* 0x0000000c0e0c9210 */ /* 0x001fe40007f5e0ff */
[----:B------:R-:W-:Y:S01]  /*7fd30*/  PRMT R14, RZ, 0x7610, R14 ;  /* 0x00007610ff0e7816 */ /* 0x000fe2000000000e */
[----:B------:R-:W2:Y:S01]  /*7fd40*/  LDL.LU R155, [R1+0x1304] ;  /* 0x00130400019b7983 */ /* 0x000ea20000300800 */
[----:B------:R-:W-:Y:S01]  /*7fd50*/  @!P0 IMAD R11, R25, 0x180, RZ ;  /* 0x00000180190b8824 */ /* 0x000fe200078e02ff */
[----:B------:R-:W-:Y:S02]  /*7fd60*/  @!P1 IADD3.X R13, R13, R15, R17, P2, !PT ;  /* 0x0000000f0d0d9210 */ /* 0x000fe400017fe411 */
[----:B------:R-:W-:Y:S01]  /*7fd70*/  F2FP.SATFINITE.E4M3.F32.PACK_AB_MERGE_C R17, RZ, R16, RZ ;  /* 0x00000010ff11723e */ /* 0x000fe200048070ff */
[----:B------:R-:W4:Y:S04]  /*7fd80*/  LDL.LU R157, [R1+0x1308] ;  /* 0x00130800019d7983 */ /* 0x000f280000300800 */
[----:B------:R0:W-:Y:S04]  /*7fd90*/  @!P1 STG.E.U8 desc[UR34][R12.64+0xc0], R17 ;  /* 0x0000c0110c009986 */ /* 0x0001e8000c101122 */
[----:B------:R-:W3:Y:S01]  /*7fda0*/  @!P0 LDG.E.U8 R14, desc[UR34][R32.64+0xc1] ;  /* 0x0000c122200e8981 */ /* 0x000ee2000c1e1100 */
[----:B0-----:R-:W0:Y:S01]  /*7fdb0*/  @!P0 LDC.64 R12, c[0x0][0x5c0] ;  /* 0x00017000ff0c8b82 */ /* 0x001e220000000a00 */
[----:B------:R-:W-:Y:S01]  /*7fdc0*/  @!P0 IMAD.MOV.U32 R15, RZ, RZ, R31 ;  /* 0x000000ffff0f8224 */ /* 0x000fe200078e001f */
[----:B------:R-:W-:-:S02]  /*7fdd0*/  ISETP.LT.OR P1, PT, R30, 0xc1, !P6 ;  /* 0x000000c11e00780c */ /* 0x000fc40007721670 */
[----:B---3--:R-:W-:-:S04]  /*7fde0*/  LOP3.LUT R14, R14, 0xff, RZ, 0xc0, !PT ;  /* 0x000000ff0e0e7812 */ /* 0x008fc800078ec0ff */
[----:B------:R-:W-:-:S05]  /*7fdf0*/  F2FP.F16.E4M3.UNPACK_B R14, R14 ;  /* 0x0000000eff0e723e */ /* 0x000fca00020006ff */
[----:B------:R-:W-:-:S05]  /*7fe00*/  HADD2.F32 R14, -RZ, R14.H0_H0 ;  /* 0x2000000eff0e7230 */ /* 0x000fca0000004100 */
[----:B------:R-:W-:Y:S01]  /*7fe10*/  FMUL R16, R14, UR26 ;  /* 0x0000001a0e107c20 */ /* 0x000fe20008400000 */
[----:B------:R-:W-:-:S04]  /*7fe20*/  @!P0 IMAD.MOV.U32 R14, RZ, RZ, R26 ;  /* 0x000000ffff0e8224 */ /* 0x000fc800078e001a */
[----:B------:R-:W-:-:S04]  /*7fe30*/  @!P0 IMAD.WIDE.U32 R14, R24, 0x180, R14 ;  /* 0x00000180180e8825 */ /* 0x000fc800078e000e */
[----:B------:R-:W-:Y:S01]  /*7fe40*/  FFMA R16, R154, UR27, R16 ;  /* 0x0000001b9a107c23 */ /* 0x000fe20008000010 */
[----:B0-----:R-:W-:-:S04]  /*7fe50*/  @!P0 IADD3 R12, P2, R14, R12, RZ ;  /* 0x0000000c0e0c8210 */ /* 0x001fc80007f5e0ff */
[----:B------:R-:W-:Y:S02]  /*7fe60*/  F2FP.SATFINITE.E4M3.F32.PACK_AB_MERGE_C R17, RZ, R16, RZ ;  /* 0x00000010ff11723e */ /* 0x000fe400048070ff */
[--C-:B------:R-:W-:Y:S02]  /*7fe70*/  @!P0 IADD3.X R13, R13, R15, R11.reuse, P2, !PT ;  /* 0x0000000f0d0d8210 */ /* 0x100fe400017fe40b */
[----:B------:R-:W-:Y:S01]  /*7fe80*/  PRMT R11, RZ, 0x7610, R11 ;  /* 0x00007610ff0b7816 */ /* 0x000fe2000000000b */
[----:B------:R-:W0:Y:S02]  /*7fe90*/  @!P1 LDC.64 R14, c[0x0][0x5c0] ;  /* 0x00017000ff0e9b82 */ /* 0x000e240000000a00 */
[----:B------:R1:W-:Y:S04]  /*7fea0*/  @!P0 STG.E.U8 desc[UR34][R12.64+0xc1], R17 ;  /* 0x0000c1110c008986 */ /* 0x0003e8000c101122 */
[----:B------:R-:W3:Y:S01]  /*7feb0*/  @!P1 LDG.E.U8 R11, desc[UR34][R34.64+0xc0] ;  /* 0x0000c022220b9981 */ /* 0x000ee2000c1e1100 */
[----:B------:R-:W-:Y:S01]  /*7fec0*/  @!P1 IMAD R19, R25, 0x180, RZ ;  /* 0x0000018019139824 */ /* 0x000fe200078e02ff */
[----:B------:R-:W-:Y:S01]  /*7fed0*/  ISETP.LT.OR P0, PT, R30, 0xc2, !P6 ;  /* 0x000000c21e00780c */ /* 0x000fe20007701670 */
[----:B-1----:R-:W-:-:S02]  /*7fee0*/  @!P1 IMAD.MOV.U32 R12, RZ, RZ, R26 ;  /* 0x000000ffff0c9224 */ /* 0x002fc400078e001a */
[----:B------:R-:W-:Y:S02]  /*7fef0*/  @!P1 IMAD.MOV.U32 R13, RZ, RZ, R31 ;  /* 0x000000ffff0d9224 */ /* 0x000fe400078e001f */
[----:B------:R-:W-:-:S04]  /*7ff00*/  @!P1 IMAD.WIDE.U32 R12, R24, 0x180, R12 ;  /* 0x00000180180c9825 */ /* 0x000fc800078e000c */
[----:B------:R-:W-:Y:S01]  /*7ff10*/  @!P1 IMAD.IADD R16, R13, 0x1, R19 ;  /* 0x000000010d109824 */ /* 0x000fe200078e0213 */
[----:B0-----:R-:W-:-:S04]  /*7ff20*/  @!P1 IADD3 R12, P2, P4, R12, UR11, R14 ;  /* 0x0000000b0c0c9c10 */ /* 0x001fc8000fc5e00e */
[----:B------:R-:W-:Y:S02]  /*7ff30*/  @!P1 IADD3.X R13, R16, UR10, R15, P2, P4 ;  /* 0x0000000a100d9c10 */ /* 0x000fe400097e840f */
[----:B------:R-:W0:Y:S01]  /*7ff40*/  @!P0 LDC.64 R14, c[0x0][0x5c0] ;  /* 0x00017000ff0e8b82 */ /* 0x000e220000000a00 */
[----:B---3--:R-:W-:-:S04]  /*7ff50*/  LOP3.LUT R11, R11, 0xff, RZ, 0xc0, !PT ;  /* 0x000000ff0b0b7812 */ /* 0x008fc800078ec0ff */
[----:B------:R-:W-:-:S05]  /*7ff60*/  F2FP.F16.E4M3.UNPACK_B R11, R11 ;  /* 0x0000000bff0b723e */ /* 0x000fca00020006ff */
[----:B------:R-:W-:-:S05]  /*7ff70*/  HADD2.F32 R11, -RZ, R11.H0_H0 ;  /* 0x2000000bff0b7230 */ /* 0x000fca0000004100 */
[----:B------:R-:W-:-:S04]  /*7ff80*/  FMUL R11, R11, UR26 ;  /* 0x0000001a0b0b7c20 */ /* 0x000fc80008400000 */
[----:B--2---:R-:W-:Y:S01]  /*7ff90*/  FFMA R11, R155, UR27, R11 ;  /* 0x0000001b9b0b7c23 */ /* 0x004fe2000800000b */
[----:B------:R-:W-:Y:S01]  /*7ffa0*/  @!P0 IMAD R21, R25, 0x180, RZ ;  /* 0x0000018019158824 */ /* 0x000fe200078e02ff */
[----:B------:R-:W2:Y:S04]  /*7ffb0*/  LDL.LU R155, [R1+0x130c] ;  /* 0x00130c00019b7983 */ /* 0x000ea80000300800 */
[----:B------:R-:W3:Y:S01]  /*7ffc0*/  LDL.LU R154, [R1+0x1310] ;  /* 0x00131000019a7983 */ /* 0x000ee20000300800 */
[----:B------:R-:W-:Y:S02]  /*7ffd0*/  F2FP.SATFINITE.E4M3.F32.PACK_AB_MERGE_C R19, RZ, R11, RZ ;  /* 0x0000000bff13723e */ /* 0x000fe400048070ff */
[----:B------:R-:W-:-:S03]  /*7ffe0*/  PRMT R11, RZ, 0x7610, R11 ;  /* 0x00007610ff0b7816 */ /* 0x000fc6000000000b */
[----:B------:R1:W-:Y:S04]  /*7fff0*/  @!P1 STG.E.U8 desc[UR34][R12.64+0xc0], R19 ;  /* 0x0000c0130c009986 */ /* 0x0003e8000c101122 */
[----:B------:R-:W4:Y:S01]  /*80000*/  @!P0 LDG.E.U8 R11, desc[UR34][R34.64+0xc1] ;  /* 0x0000c122220b8981 */ /* 0x000f22000c1e1100 */
[----:B------:R-:W-:Y:S01]  /*80010*/  ISETP.LT.OR P1, PT, R30, 0xc9, !P3 ;  /* 0x000000c91e00780c */ /* 0x000fe20005f21670 */
[----:B-1----:R-:W-:Y:S02]  /*80020*/  @!P0 IMAD.MOV.U32 R12, RZ, RZ, R26 ;  /* 0x000000ffff0c8224 */ /* 0x002fe400078e001a */
[----:B------:R-:W-:Y:S02]  /*80030*/  @!P0 IMAD.MOV.U32 R13, RZ, RZ, R31 ;  /* 0x000000ffff0d8224 */ /* 0x000fe400078e001f */
[----:B------:R-:W-:-:S04]  /*80040*/  @!P0 IMAD.WIDE.U32 R16, R24, 0x180, R12 ;  /* 0x0000018018108825 */ /* 0x000fc800078e000c */
[----:B------:R-:W-:Y:S01]  /*80050*/  @!P0 IMAD.IADD R12, R17, 0x1, R21 ;  /* 0x00000001110c8824 */ /* 0x000fe200078e0215 */
[----:B0-----:R-:W-:-:S04]  /*80060*/  @!P0 IADD3 R14, P2, P4, R16, UR11, R14 ;  /* 0x0000000b100e8c10 */ /* 0x001fc8000fc5e00e */
[----:B------:R-:W-:Y:S02]  /*80070*/  @!P0 IADD3.X R15, R12, UR10, R15, P2, P4 ;  /* 0x0000000a0c0f8c10 */ /* 0x000fe400097e840f */
[----:B------:R-:W0:Y:S01]  /*80080*/  @!P1 LDC.64 R12, c[0x0][0x5c0] ;  /* 0x00017000ff0c9b82 */ /* 0x000e220000000a00 */
        /* <DEDUP_REMOVED lines=13> */
[----:B------:R-:W-:Y:S01]  /*80160*/  @!P1 IMAD R15, R25, 0x180, RZ ;  /* 0x00000180190f9824 */ /* 0x000fe200078e02ff */
[----:B0-----:R-:W-:-:S04]  /*80170*/  @!P1 IADD3 R14, P2, R16, R12, RZ ;  /* 0x0000000c100e9210 */ /* 0x001fc80007f5e0ff */
[----:B------:R-:W-:Y:S02]  /*80180*/  @!P1 IADD3.X R15, R13, R17, R15, P2, !PT ;  /* 0x000000110d0f9210 */ /* 0x000fe400017fe40f */
[----:B------:R-:W0:Y:S01]  /*80190*/  @!P0 LDC.64 R12, c[0x0][0x5c0] ;  /* 0x00017000ff0c8b82 */ /* 0x000e220000000a00 */
[----:B----4-:R-:W-:-:S04]  /*801a0*/  LOP3.LUT R11, R11, 0xff, RZ, 0xc0, !PT ;  /* 0x000000ff0b0b7812 */ /* 0x010fc800078ec0ff */
[----:B------:R-:W-:-:S05]  /*801b0*/  F2FP.F16.E4M3.UNPACK_B R11, R11 ;  /* 0x0000000bff0b723e */ /* 0x000fca00020006ff */
[----:B------:R-:W-:-:S05]  /*801c0*/  HADD2.F32 R11, -RZ, R11.H0_H0 ;  /* 0x2000000bff0b7230 */ /* 0x000fca0000004100 */
[----:B------:R-:W-:-:S04]  /*801d0*/  FMUL R11, R11, UR26 ;  /* 0x0000001a0b0b7c20 */ /* 0x000fc80008400000 */
[----:B--2---:R-:W-:Y:S02]  /*801e0*/  FFMA R11, R155, UR27, R11 ;  /* 0x0000001b9b0b7c23 */ /* 0x004fe4000800000b */
[----:B------:R-:W2:Y:S04]  /*801f0*/  LDL.LU R155, [R1+0x1314] ;  /* 0x00131400019b7983 */ /* 0x000ea80000300800 */
[----:B------:R-:W4:Y:S01]  /*80200*/  LDL.LU R157, [R1+0x1318] ;  /* 0x00131800019d7983 */ /* 0x000f220000300800 */
[----:B------:R-:W-:Y:S02]  /*80210*/  F2FP.SATFINITE.E4M3.F32.PACK_AB_MERGE_C R19, RZ, R11, RZ ;  /* 0x0000000bff13723e */ /* 0x000fe400048070ff */
[----:B------:R-:W-:-:S03]  /*80220*/  PRMT R11, RZ, 0x7610, R11 ;  /* 0x00007610ff0b7816 */ /* 0x000fc6000000000b */
[----:B------:R1:W-:Y:S04]  /*80230*/  @!P1 STG.E.U8 desc[UR34][R14.64+0xc8], R19 ;  /* 0x0000c8130e009986 */ /* 0x0003e8000c101122 */
[----:B------:R-:W3:Y:S01]  /*80240*/  @!P0 LDG.E.U8 R11, desc[UR34][R32.64+0xc9] ;  /* 0x0000c922200b8981 */ /* 0x000ee2000c1e1100 */
        /* <DEDUP_REMOVED lines=17> */
[----:B------:R-:W-:Y:S01]  /*80360*/  @!P1 IMAD R21, R25, 0x180, RZ ;  /* 0x0000018019159824 */ /* 0x000fe200078e02ff */
        /* <DEDUP_REMOVED lines=87> */
[----:B------:R-:W-:Y:S02]  /*808e0*/  @!P0 IMAD.MOV.U32 R14, RZ, RZ, R26 ;  /* 0x000000ffff0e8224 */ /* 0x000fe400078e001a */
[----:B------:R-:W-:Y:S02]  /*808f0*/  @!P0 IMAD.MOV.U32 R15, RZ, RZ, R31 ;  /* 0x000000ffff0f8224 */ /* 0x000fe400078e001f */
[----:B------:R-:W-:Y:S01]  /*80900*/  @!P0 IMAD R21, R25, 0x180, RZ ;  /* 0x0000018019158824 */ /* 0x000fe200078e02ff */
[----:B------:R-:W2:Y:S01]  /*80910*/  LDL.LU R155, [R1+0x132c] ;  /* 0x00132c00019b7983 */ /* 0x000ea20000300800 */
[----:B------:R-:W-:Y:S02]  /*80920*/  F2FP.SATFINITE.E4M3.F32.PACK_AB_MERGE_C R19, RZ, R11, RZ ;  /* 0x0000000bff13723e */ /* 0x000fe400048070ff */
[----:B------:R-:W-:Y:S01]  /*80930*/  PRMT R11, RZ, 0x7610, R11 ;  /* 0x00007610ff0b7816 */ /* 0x000fe2000000000b */
[----:B------:R-:W-:Y:S01]  /*80940*/  @!P0 IMAD.WIDE.U32 R14, R24, 0x180, R14 ;  /* 0x00000180180e8825 */ /* 0x000fe200078e000e */
[----:B------:R-:W3:Y:S04]  /*80950*/  LDL.LU R154, [R1+0x1330] ;  /* 0x00133000019a7983 */ /* 0x000ee80000300800 */
[----:B------:R1:W-:Y:S04]  /*80960*/  @!P1 STG.E.U8 desc[UR34][R16.64+0xd0], R19 ;  /* 0x0000d01310009986 */ /* 0x0003e8000c101122 */
[----:B------:R-:W4:Y:S01]  /*80970*/  @!P0 LDG.E.U8 R11, desc[UR34][R34.64+0xd1] ;  /* 0x0000d122220b8981 */ /* 0x000f22000c1e1100 */
[----:B------:R-:W-:-:S02]  /*80980*/  ISETP.LT.OR P1, PT, R30, 0xd9, !P3 ;  /* 0x000000d91e00780c */ /* 0x000fc40005f21670 */
[----:B0-----:R-:W-:Y:S01]  /*80990*/  @!P0 IADD3 R12, P2, P4, R14, UR11, R12 ;  /* 0x0000000b0e0c8c10 */ /* 0x001fe2000fc5e00c */
[----:B-1----:R-:W-:-:S10]  /*809a0*/  @!P0 IMAD.IADD R16, R15, 0x1, R21 ;  /* 0x000000010f108824 */ /* 0x002fd400078e0215 */
[----:B------:R-:W0:Y:S01]  /*809b0*/  @!P1 LDC.64 R18, c[0x0][0x5c0] ;  /* 0x00017000ff129b82 */ /* 0x000e220000000a00 */
[----:B------:R-:W-:Y:S02]  /*809c0*/  @!P0 IADD3.X R13, R16, UR10, R13, P2, P4 ;  /* 0x0000000a100d8c10 */ /* 0x000fe400097e840d */
        /* <DEDUP_REMOVED lines=30> */
[----:B------:R-:W-:-:S10]  /*80bb0*/  @!P0 IMAD.MOV.U32 R13, RZ, RZ, R31 ;  /* 0x000000ffff0d8224 */ /* 0x000fd400078e001f */
[----:B------:R-:W1:Y:S01]  /*80bc0*/  @!P1 LDC.64 R20, c[0x0][0x5c0] ;  /* 0x00017000ff149b82 */ /* 0x000e620000000a00 */
[----:B------:R-:W-:-:S04]  /*80bd0*/  @!P0 IMAD.WIDE.U32 R14, R24, 0x180, R12 ;  /* 0x00000180180e8825 */ /* 0x000fc800078e000c */
[----:B------:R-:W-:Y:S01]  /*80be0*/  @!P0 IMAD R13, R25, 0x180, RZ ;  /* 0x00000180190d8824 */ /* 0x000fe200078e02ff */
[----:B0-----:R-:W-:-:S04]  /*80bf0*/  @!P0 IADD3 R12, P2, R14, R18, RZ ;  /* 0x000000120e0c8210 */ /* 0x001fc80007f5e0ff */
[----:B------:R-:W-:Y:S02]  /*80c00*/  @!P0 IADD3.X R13, R19, R15, R13, P2, !PT ;  /* 0x0000000f130d8210 */ /* 0x000fe400017fe40d */
        /* <DEDUP_REMOVED lines=11> */
[----:B0-----:R-:W-:Y:S02]  /*80cc0*/  @!P1 IMAD.MOV.U32 R12, RZ, RZ, R26 ;  /* 0x000000ffff0c9224 */ /* 0x001fe400078e001a */
[----:B------:R-:W-:Y:S02]  /*80cd0*/  @!P1 IMAD.MOV.U32 R13, RZ, RZ, R31 ;  /* 0x000000ffff0d9224 */ /* 0x000fe400078e001f */
[----:B------:R-:W-:-:S04]  /*80ce0*/  @!P1 IMAD.WIDE.U32 R14, R24, 0x180, R12 ;  /* 0x00000180180e9825 */ /* 0x000fc800078e000c */
[----:B------:R-:W-:Y:S01]  /*80cf0*/  @!P1 IMAD.IADD R12, R15, 0x1, R19 ;  /* 0x000000010f0c9824 */ /* 0x000fe200078e0213 */
[----:B-1----:R-:W-:-:S04]  /*80d00*/  @!P1 IADD3 R14, P2, P4, R14, UR11, R20 ;  /* 0x0000000b0e0e9c10 */ /* 0x002fc8000fc5e014 */
        /* <DEDUP_REMOVED lines=1449> */
[----:B--2---:R-:W-:Y:S01]  /*867a0*/  FFMA R11, R155, UR27, R11 ;  /* 0x0000001b9b0b7c23 */ /* 0x004fe2000800000b */
[----:B------:R-:W-:Y:S01]  /*867b0*/  ISETP.LT.OR P0, PT, R30, 0x179, !P6 ;  /* 0x000001791e00780c */ /* 0x000fe20007701670 */
[----:B------:R-:W2:Y:S03]  /*867c0*/  LDL.LU R155, [R1+0x1474] ;  /* 0x00147400019b7983 */ /* 0x000ea60000300800 */
[----:B------:R-:W-:Y:S02]  /*867d0*/  F2FP.SATFINITE.E4M3.F32.PACK_AB_MERGE_C R17, RZ, R11, RZ ;  /* 0x0000000bff11723e */ /* 0x000fe400048070ff */
[----:B------:R-:W-:-:S03]  /*867e0*/  PRMT R11, RZ, 0x7610, R11 ;  /* 0x00007610ff0b7816 */ /* 0x000fc6000000000b */
[----:B------:R1:W-:Y:S04]  /*867f0*/  @!P1 STG.E.U8 desc[UR34][R12.64+0x178], R17 ;  /* 0x000178110c009986 */ /* 0x0003e8000c101122 */
[----:B------:R-:W4:Y:S01]  /*86800*/  @!P3 LDG.E.U8 R11, desc[UR34][R32.64+0x179] ;  /* 0x00017922200bb981 */ /* 0x000f22000c1e1100 */
[----:B------:R-:W3:Y:S01]  /*86810*/  @!P0 LDC.64 R20, c[0x0][0x5c0] ;  /* 0x00017000ff148b82 */ /* 0x000ee20000000a00 */
[----:B-1----:R-:W-:Y:S02]  /*86820*/  @!P3 IMAD.MOV.U32 R12, RZ, RZ, R26 ;  /* 0x000000ffff0cb224 */ /* 0x002fe400078e001a */
[----:B------:R-:W-:Y:S02]  /*86830*/  @!P3 IMAD.MOV.U32 R13, RZ, RZ, R31 ;  /* 0x000000ffff0db224 */ /* 0x000fe400078e001f */
[----:B------:R-:W-:-:S04]  /*86840*/  @!P3 IMAD.WIDE.U32 R14, R24, 0x180, R12 ;  /* 0x00000180180eb825 */ /* 0x000fc800078e000c */
[----:B------:R-:W-:Y:S01]  /*86850*/  @!P3 IMAD R13, R25, 0x180, RZ ;  /* 0x00000180190db824 */ /* 0x000fe200078e02ff */
[----:B0-----:R-:W-:-:S04]  /*86860*/  @!P3 IADD3 R12, P1, R14, R18, RZ ;  /* 0x000000120e0cb210 */ /* 0x001fc80007f3e0ff */
[----:B------:R-:W-:Y:S02]  /*86870*/  @!P3 IADD3.X R13, R19, R15, R13, P1, !PT ;  /* 0x0000000f130db210 */ /* 0x000fe40000ffe40d */
[----:B----4-:R-:W-:-:S04]  /*86880*/  LOP3.LUT R11, R11, 0xff, RZ, 0xc0, !PT ;  /* 0x000000ff0b0b7812 */ /* 0x010fc800078ec0ff */
[----:B------:R-:W-:-:S05]  /*86890*/  F2FP.F16.E4M3.UNPACK_B R11, R11 ;  /* 0x0000000bff0b723e */ /* 0x000fca00020006ff */
[----:B------:R-:W-:-:S05]  /*868a0*/  HADD2.F32 R11, -RZ, R11.H0_H0 ;  /* 0x2000000bff0b7230 */ /* 0x000fca0000004100 */
[----:B------:R-:W-:-:S04]  /*868b0*/  FMUL R11, R11, UR26 ;  /* 0x0000001a0b0b7c20 */ /* 0x000fc80008400000 */
[----:B---3--:R-:W-:-:S05]  /*868c0*/  FFMA R11, R154, UR27, R11 ;  /* 0x0000001b9a0b7c23 */ /* 0x008fca000800000b */
[----:B------:R-:W-:Y:S02]  /*868d0*/  F2FP.SATFINITE.E4M3.F32.PACK_AB_MERGE_C R17, RZ, R11, RZ ;  /* 0x0000000bff11723e */ /* 0x000fe400048070ff */
[----:B------:R-:W-:-:S03]  /*868e0*/  PRMT R11, RZ, 0x7610, R11 ;  /* 0x00007610ff0b7816 */ /* 0x000fc6000000000b */
[----:B------:R0:W-:Y:S04]  /*868f0*/  @!P3 STG.E.U8 desc[UR34][R12.64+0x179], R17 ;  /* 0x000179110c00b986 */ /* 0x0001e8000c101122 */
[----:B------:R-:W3:Y:S01]  /*86900*/  @!P0 LDG.E.U8 R11, desc[UR34][R34.64+0x178] ;  /* 0x00017822220b8981 */ /* 0x000ee2000c1e1100 */
[----:B------:R-:W-:Y:S02]  /*86910*/  @!P0 IMAD R19, R25, 0x180, RZ ;  /* 0x0000018019138824 */ /* 0x000fe400078e02ff */
[----:B0-----:R-:W-:Y:S02]  /*86920*/  @!P0 IMAD.MOV.U32 R12, RZ, RZ, R26 ;  /* 0x000000ffff0c8224 */ /* 0x001fe400078e001a */
[----:B------:R-:W-:Y:S02]  /*86930*/  @!P0 IMAD.MOV.U32 R13, RZ, RZ, R31 ;  /* 0x000000ffff0d8224 */ /* 0x000fe400078e001f */
[----:B------:R-:W-:-:S04]  /*86940*/  @!P0 IMAD.WIDE.U32 R14, R24, 0x180, R12 ;  /* 0x00000180180e8825 */ /* 0x000fc800078e000c */
[----:B------:R-:W-:Y:S01]  /*86950*/  @!P0 IMAD.IADD R16, R15, 0x1, R19 ;  /* 0x000000010f108824 */ /* 0x000fe200078e0213 */
[----:B------:R-:W-:-:S04]  /*86960*/  @!P0 IADD3 R14, P1, P2, R14, UR11, R20 ;  /* 0x0000000b0e0e8c10 */ /* 0x000fc8000fa3e014 */
[----:B------:R-:W-:Y:S01]  /*86970*/  @!P0 IADD3.X R15, R16, UR10, R21, P1, P2 ;  /* 0x0000000a100f8c10 */ /* 0x000fe20008fe4415 */
[----:B------:R-:W-:Y:S01]  /*86980*/  BSSY B1, `(.L_x_37) ;  /* 0x000000c000017945 */ /* 0x000fe20003800000 */
[----:B---3--:R-:W-:-:S04]  /*86990*/  LOP3.LUT R11, R11, 0xff, RZ, 0xc0, !PT ;  /* 0x000000ff0b0b7812 */ /* 0x008fc800078ec0ff */
[----:B------:R-:W-:-:S05]  /*869a0*/  F2FP.F16.E4M3.UNPACK_B R11, R11 ;  /* 0x0000000bff0b723e */ /* 0x000fca00020006ff */
[----:B------:R-:W-:-:S05]  /*869b0*/  HADD2.F32 R11, -RZ, R11.H0_H0 ;  /* 0x2000000bff0b7230 */ /* 0x000fca0000004100 */
[----:B------:R-:W-:-:S04]  /*869c0*/  FMUL R11, R11, UR26 ;  /* 0x0000001a0b0b7c20 */ /* 0x000fc80008400000 */
[----:B--2---:R-:W-:-:S05]  /*869d0*/  FFMA R11, R155, UR27, R11 ;  /* 0x0000001b9b0b7c23 */ /* 0x004fca000800000b */
[----:B------:R-:W-:-:S05]  /*869e0*/  F2FP.SATFINITE.E4M3.F32.PACK_AB_MERGE_C R13, RZ, R11, RZ ;  /* 0x0000000bff0d723e */ /* 0x000fca00048070ff */
[----:B------:R0:W-:Y:S01]  /*869f0*/  @!P0 STG.E.U8 desc[UR34][R14.64+0x178], R13 ;  /* 0x0001780d0e008986 */ /* 0x0001e2000c101122 */
[----:B------:R-:W-:Y:S02]  /*86a00*/  ISETP.LT.OR P0, PT, R30, 0x17a, !P6 ;  /* 0x0000017a1e00780c */ /* 0x000fe40007701670 */
[----:B------:R-:W-:-:S11]  /*86a10*/  PRMT R11, RZ, 0x7610, R11 ;  /* 0x00007610ff0b7816 */ /* 0x000fd6000000000b */
[----:B0-----:R-:W-:Y:S05]  /*86a20*/  @P0 BRA `(.L_x_38) ;  /* 0x0000000000040947 */ /* 0x001fea0003800000 */
[----:B------:R0:W5:Y:S02]  /*86a30*/  LDG.E.U8 R11, desc[UR34][R34.64+0x179] ;  /* 0x00017922220b7981 */ /* 0x000164000c1e1100 */
.L_x_38:
[----:B------:R-:W-:Y:S05]  /*86a40*/  BSYNC B1 ;  /* 0x0000000000017941 */ /* 0x000fea0003800000 */
.L_x_37:
[----:B------:R-:W-:Y:S05]  /*86a50*/  @P0 BRA `(.L_x_39) ;  /* 0x0000027c00680947 */ /* 0x000fea0003800000 */
[----:B------:R-:W2:Y:S01]  /*86a60*/  LDL.LU R12, [R1+0x1478] ;  /* 0x00147800010c7983 */ /* 0x000ea20000300800 */
[----:B-----5:R-:W-:Y:S01]  /*86a70*/  LOP3.LUT R11, R11, 0xff, RZ, 0xc0, !PT ;  /* 0x000000ff0b0b7812 */ /* 0x020fe200078ec0ff */
[----:B------:R-:W-:Y:S01]  /*86a80*/  IMAD.MOV.U32 R30, RZ, RZ, R26 ;  /* 0x000000ffff1e7224 */ /* 0x000fe200078e001a */
[----:B------:R-:W-:Y:S01]  /*86a90*/  ULDC.64 UR14, c[0x0][0x5c0] ;  /* 0x00017000000e7ab9 */ /* 0x000fe20000000a00 */
[----:B------:R-:W-:Y:S01]  /*86aa0*/  IMAD R25, R25, 0x180, RZ ;  /* 0x0000018019197824 */ /* 0x000fe200078e02ff */
[----:B------:R-:W-:Y:S01]  /*86ab0*/  F2FP.F16.E4M3.UNPACK_B R11, R11 ;  /* 0x0000000bff0b723e */ /* 0x000fe200020006ff */
[----:B------:R-:W-:-:S04]  /*86ac0*/  IMAD.WIDE.U32 R30, R24, 0x180, R30 ;  /* 0x00000180181e7825 */ /* 0x000fc800078e001e */
[----:B------:R-:W-:Y:S02]  /*86ad0*/  HADD2.F32 R11, -RZ, R11.H0_H0 ;  /* 0x2000000bff0b7230 */ /* 0x000fe40000004100 */
[----:B------:R-:W-:Y:S02]  /*86ae0*/  IMAD.U32 R13, RZ, RZ, UR14 ;  /* 0x0000000eff0d7e24 */ /* 0x000fe4000f8e00ff */
[----:B------:R-:W-:Y:S02]  /*86af0*/  IMAD.IADD R25, R31, 0x1, R25 ;  /* 0x000000011f197824 */ /* 0x000fe400078e0219 */
[----:B------:R-:W-:Y:S01]  /*86b00*/  FMUL R11, R11, UR26 ;  /* 0x0000001a0b0b7c20 */ /* 0x000fe20008400000 */
[----:B------:R-:W-:-:S03]  /*86b10*/  IADD3 R30, P0, P1, R30, UR11, R13 ;  /* 0x0000000b1e1e7c10 */ /* 0x000fc6000f91e00d */
[----:B--2---:R-:W-:Y:S01]  /*86b20*/  FFMA R11, R12, UR27, R11 ;  /* 0x0000001b0c0b7c23 */ /* 0x004fe2000800000b */
[----:B------:R-:W-:-:S04]  /*86b30*/  IMAD.U32 R12, RZ, RZ, UR15 ;  /* 0x0000000fff0c7e24 */ /* 0x000fc8000f8e00ff */
[----:B------:R-:W-:Y:S02]  /*86b40*/  F2FP.SATFINITE.E4M3.F32.PACK_AB_MERGE_C R11, RZ, R11, RZ ;  /* 0x0000000bff0b723e */ /* 0x000fe400048070ff */
[----:B------:R-:W-:-:S05]  /*86b50*/  IADD3.X R31, R25, UR10, R12, P0, P1 ;  /* 0x0000000a191f7c10 */ /* 0x000fca00087e240c */
[----:B------:R1:W-:Y:S01]  /*86b60*/  STG.E.U8 desc[UR34][R30.64+0x179], R11 ;  /* 0x0001790b1e007986 */ /* 0x0003e2000c101122 */
[----:B------:R-:W-:Y:S05]  /*86b70*/  BRA `(.L_x_39) ;  /* 0x0000027c00207947 */ /* 0x000fea0003800000 */
.L_x_36:
[----:B------:R-:W-:Y:S01]  /*86b80*/  ISETP.GE.AND P0, PT, R11, 0x9, PT ;  /* 0x000000090b00780c */ /* 0x000fe20003f06270 */
[----:B------:R-:W2:Y:S03]  /*86b90*/  LDL.LU R63, [R1+0x900] ;  /* 0x00090000013f7983 */ /* 0x000ea60000300800 */
[C---:B------:R-:W-:Y:S01]  /*86ba0*/  ISETP.LT.OR P4, PT, R30.reuse, 0x1, !P0 ;  /* 0x000000011e00780c */ /* 0x040fe20004781670 */
[----:B------:R-:W-:Y:S01]  /*86bb0*/  FMUL R13, R13, UR27 ;  /* 0x0000001b0d0d7c20 */ /* 0x000fe20008400000 */
[----:B------:R-:W-:Y:S01]  /*86bc0*/  ISETP.LT.OR P3, PT, R30, 0x2, !P0 ;  /* 0x000000021e00780c */ /* 0x000fe20004761670 */
[----:B------:R-:W-:Y:S01]  /*86bd0*/  FMUL R14, R14, UR27 ;  /* 0x0000001b0e0e7c20 */ /* 0x000fe20008400000 */
[----:B------:R-:W-:Y:S01]  /*86be0*/  FMUL R15, R15, UR27 ;  /* 0x0000001b0f0f7c20 */ /* 0x000fe20008400000 */
[----:B-----5:R-:W-:Y:S01]  /*86bf0*/  LOP3.LUT R10, R10, 0xfffffff7, RZ, 0xc0, !PT ;  /* 0xfffffff70a0a7812 */ /* 0x020fe200078ec0ff */
[----:B------:R-:W-:Y:S01]  /*86c00*/  FMUL R16, R16, UR27 ;  /* 0x0000001b10107c20 */ /* 0x000fe20008400000 */
[----:B------:R-:W-:Y:S01]  /*86c10*/  FMUL R17, R17, UR27 ;  /* 0x0000001b11117c20 */ /* 0x000fe20008400000 */
[----:B------:R-:W-:Y:S01]  /*86c20*/  FMUL R18, R18, UR27 ;  /* 0x0000001b12127c20 */ /* 0x000fe20008400000 */
[----:B------:R-:W-:Y:S01]  /*86c30*/  FMUL R19, R19, UR27 ;  /* 0x0000001b13137c20 */ /* 0x000fe20008400000 */
[----:B------:R-:W-:Y:S01]  /*86c40*/  FMUL R20, R20, UR27 ;  /* 0x0000001b14147c20 */ /* 0x000fe20008400000 */
[----:B------:R-:W-:Y:S01]  /*86c50*/  FMUL R21, R21, UR27 ;  /* 0x0000001b15157c20 */ /* 0x000fe20008400000 */
[----:B------:R-:W-:Y:S01]  /*86c60*/  FMUL R22, R22, UR27 ;  /* 0x0000001b16167c20 */ /* 0x000fe20008400000 */
[----:B------:R-:W3:Y:S01]  /*86c70*/  @!P4 LDC.64 R32, c[0x0][0x5c0] ;  /* 0x00017000ff20cb82 */ /* 0x000ee20000000a00 */
[----:B------:R-:W-:Y:S01]  /*86c80*/  FMUL R23, R23, UR27 ;  /* 0x0000001b17177c20 */ /* 0x000fe20008400000 */
[----:B------:R-:W-:Y:S01]  /*86c90*/  FMUL R216, R216, UR27 ;  /* 0x0000001bd8d87c20 */ /* 0x000fe20008400000 */
[----:B------:R-:W-:Y:S01]  /*86ca0*/  FMUL R217, R217, UR27 ;  /* 0x0000001bd9d97c20 */ /* 0x000fe20008400000 */
[----:B------:R-:W-:Y:S01]  /*86cb0*/  FMUL R218, R218, UR27 ;  /* 0x0000001bdada7c20 */ /* 0x000fe20008400000 */
[----:B------:R-:W-:Y:S01]  /*86cc0*/  FMUL R219, R219, UR27 ;  /* 0x0000001bdbdb7c20 */ /* 0x000fe20008400000 */
[----:B------:R-:W-:Y:S01]  /*86cd0*/  FMUL R220, R220, UR27 ;  /* 0x0000001bdcdc7c20 */ /* 0x000fe20008400000 */
[----:B------:R-:W-:Y:S01]  /*86ce0*/  FMUL R221, R221, UR27 ;  /* 0x0000001bdddd7c20 */ /* 0x000fe20008400000 */
[----:B------:R-:W4:Y:S01]  /*86cf0*/  @!P3 LDC.64 R28, c[0x0][0x5c0] ;  /* 0x00017000ff1cbb82 */ /* 0x000f220000000a00 */
[----:B------:R-:W-:Y:S01]  /*86d00*/  FMUL R222, R222, UR27 ;  /* 0x0000001bdede7c20 */ /* 0x000fe20008400000 */
[----:B------:R-:W-:Y:S01]  /*86d10*/  FMUL R223, R223, UR27 ;  /* 0x0000001bdfdf7c20 */ /* 0x000fe20008400000 */
[----:B------:R-:W-:Y:S01]  /*86d20*/  FMUL R224, R224, UR27 ;  /* 0x0000001be0e07c20 */ /* 0x000fe20008400000 */
[----:B------:R-:W-:Y:S01]  /*86d30*/  FMUL R225, R225, UR27 ;  /* 0x0000001be1e17c20 */ /* 0x000fe20008400000 */
[----:B------:R-:W-:Y:S01]  /*86d40*/  FMUL R226, R226, UR27 ;  /* 0x0000001be2e27c20 */ /* 0x000fe20008400000 */
[----:B0-----:R-:W-:Y:S01]  /*86d50*/  LOP3.LUT R12, R12, 0xbfffffff, RZ, 0xc0, !PT ;  /* 0xbfffffff0c0c7812 */ /* 0x001fe200078ec0ff */
[----:B------:R-:W-:Y:S01]  /*86d60*/  FMUL R227, R227, UR27 ;  /* 0x0000001be3e37c20 */ /* 0x000fe20008400000 */
[----:B-1----:R-:W-:Y:S01]  /*86d70*/  LOP3.LUT R0, R0, 0xffffffef, RZ, 0xc0, !PT ;  /* 0xffffffef00007812 */ /* 0x002fe200078ec0ff */
[----:B------:R-:W-:Y:S01]  /*86d80*/  FMUL R228, R228, UR27 ;  /* 0x0000001be4e47c20 */ /* 0x000fe20008400000 */
[----:B------:R-:W-:Y:S01]  /*86d90*/  FMUL R229, R229, UR27 ;  /* 0x0000001be5e57c20 */ /* 0x000fe20008400000 */
[----:B------:R-:W-:Y:S01]  /*86da0*/  FMUL R230, R230, UR27 ;  /* 0x0000001be6e67c20 */ /* 0x000fe20008400000 */
[----:B------:R-:W-:Y:S01]  /*86db0*/  FMUL R231, R231, UR27 ;  /* 0x0000001be7e77c20 */ /* 0x000fe20008400000 */
[----:B------:R-:W-:Y:S01]  /*86dc0*/  FMUL R232, R232, UR27 ;  /* 0x0000001be8e87c20 */ /* 0x000fe20008400000 */
[----:B------:R-:W2:Y:S01]  /*86dd0*/  LDL.LU R62, [R1+0x904] ;  /* 0x00090400013e7983 */ /* 0x000ea20000300800 */
[----:B---3--:R-:W-:-:S02]  /*86de0*/  @!P4 IADD3 R32, P1, P2, R26, UR11, R32 ;  /* 0x0000000b1a20cc10 */ /* 0x008fc4000fa3e020 */
[----:B------:R-:W-:Y:S01]  /*86df0*/  F2FP.SATFINITE.E4M3.F32.PACK_AB_MERGE_C R13, RZ, R13, RZ ;  /* 0x0000000dff0d723e */ /* 0x000fe200048070ff */
[----:B------:R-:W-:Y:S01]  /*86e00*/  FMUL R233, R233, UR27 ;  /* 0x0000001be9e97c20 */ /* 0x000fe20008400000 */
[----:B------:R-:W-:Y:S01]  /*86e10*/  @!P4 IADD3.X R33, R31, UR10, R33, P1, P2 ;  /* 0x0000000a1f21cc10 */ /* 0x000fe20008fe4421 */
[----:B------:R-:W3:Y:S01]  /*86e20*/  LDL.LU R64, [R1+0x908] ;  /* 0x0009080001407983 */ /* 0x000ee20000300800 */
[----:B------:R-:W-:Y:S01]  /*86e30*/  ISETP.GE.AND P1, PT, R11, 0x1, PT ;  /* 0x000000010b00780c */ /* 0x000fe20003f26270 */
[----:B------:R-:W-:Y:S01]  /*86e40*/  FMUL R234, R234, UR27 ;  /* 0x0000001beaea7c20 */ /* 0x000fe20008400000 */
[----:B----4-:R-:W-:Y:S01]  /*86e50*/  @!P3 IADD3 R34, P2, P5, R26, UR11, R28 ;  /* 0x0000000b1a22bc10 */ /* 0x010fe2000fd5e01c */
[----:B------:R-:W-:Y:S01]  /*86e60*/  FMUL R235, R235, UR27 ;  /* 0x0000001bebeb7c20 */ /* 0x000fe20008400000 */
[----:B------:R-:W-:Y:S01]  /*86e70*/  F2FP.SATFINITE.E4M3.F32.PACK_AB_MERGE_C R14, RZ, R14, RZ ;  /* 0x0000000eff0e723e */ /* 0x000fe200048070ff */
[----:B------:R-:W-:Y:S01]  /*86e80*/  FMUL R236, R236, UR27 ;  /* 0x0000001becec7c20 */ /* 0x000fe20008400000 */
[----:B------:R-:W-:Y:S01]  /*86e90*/  @!P3 IADD3.X R35, R31, UR10, R29, P2, P5 ;  /* 0x0000000a1f23bc10 */ /* 0x000fe200097ea41d */
[----:B------:R-:W-:Y:S01]  /*86ea0*/  FMUL R237, R237, UR27 ;  /* 0x0000001beded7c20 */ /* 0x000fe20008400000 */
[----:B------:R-:W-:Y:S01]  /*86eb0*/  ISETP.LT.OR P5, PT, R30, 0x1, !P1 ;  /* 0x000000011e00780c */ /* 0x000fe20004fa1670 */
[----:B------:R-:W4:Y:S01]  /*86ec0*/  LDL.LU R66, [R1+0x90c] ;  /* 0x00090c0001427983 */ /* 0x000f220000300800 */
[----:B------:R-:W-:-:S02]  /*86ed0*/  F2FP.SATFINITE.E4M3.F32.PACK_AB_MERGE_C R15, RZ, R15, RZ ;  /* 0x0000000fff0f723e */ /* 0x000fc400048070ff */
[----:B------:R-:W-:Y:S01]  /*86ee0*/  @P3 LOP3.LUT R10, R10, 0x8, RZ, 0xfc, !PT ;  /* 0x000000080a0a3812 */ /* 0x000fe200078efcff */
[----:B------:R-:W4:Y:S01]  /*86ef0*/  LDL.LU R65, [R1+0x910] ;  /* 0x0009100001417983 */ /* 0x000f220000300800 */
[----:B------:R-:W-:Y:S02]  /*86f00*/  F2FP.SATFINITE.E4M3.F32.PACK_AB_MERGE_C R16, RZ, R16, RZ ;  /* 0x00000010ff10723e */ /* 0x000fe400048070ff */
[----:B------:R-:W-:Y:S02]  /*86f10*/  LOP3.LUT R10, R10, 0xfffffffb, RZ, 0xc0, !PT ;  /* 0xfffffffb0a0a7812 */ /* 0x000fe400078ec0ff */
[----:B------:R-:W-:Y:S02]  /*86f20*/  F2FP.SATFINITE.E4M3.F32.PACK_AB_MERGE_C R17, RZ, R17, RZ ;  /* 0x00000011ff11723e */ /* 0x000fe400048070ff */
[----:B------:R-:W-:Y:S01]  /*86f30*/  F2FP.SATFINITE.E4M3.F32.PACK_AB_MERGE_C R18, RZ, R18, RZ ;  /* 0x00000012ff12723e */ /* 0x000fe200048070ff */
[----:B------:R-:W0:Y:S01]  /*86f40*/  @!P5 LDC.64 R28, c[0x0][0x5c0] ;  /* 0x00017000ff1cdb82 */ /* 0x000e220000000a00 */
[----:B------:R-:W-:-:S02]  /*86f50*/  F2FP.SATFINITE.E4M3.F32.PACK_AB_MERGE_C R19, RZ, R19, RZ ;  /* 0x00000013ff13723e */ /* 0x000fc400048070ff */
[----:B------:R-:W-:Y:S02]  /*86f60*/  F2FP.SATFINITE.E4M3.F32.PACK_AB_MERGE_C R20, RZ, R20, RZ ;  /* 0x00000014ff14723e */ /* 0x000fe400048070ff */
[----:B------:R-:W-:Y:S02]  /*86f70*/  F2FP.SATFINITE.E4M3.F32.PACK_AB_MERGE_C R21, RZ, R21, RZ ;  /* 0x00000015ff15723e */ /* 0x000fe400048070ff */
[----:B------:R-:W-:Y:S02]  /*86f80*/  F2FP.SATFINITE.E4M3.F32.PACK_AB_MERGE_C R22, RZ, R22, RZ ;  /* 0x00000016ff16723e */ /* 0x000fe400048070ff */
[----:B------:R-:W-:Y:S02]  /*86f90*/  F2FP.SATFINITE.E4M3.F32.PACK_AB_MERGE_C R23, RZ, R23, RZ ;  /* 0x00000017ff17723e */ /* 0x000fe400048070ff */
[----:B------:R-:W-:Y:S02]  /*86fa0*/  F2FP.SATFINITE.E4M3.F32.PACK_AB_MERGE_C R216, RZ, R216, RZ ;  /* 0x000000d8ffd8723e */ /* 0x000fe400048070ff */
[----:B------:R-:W-:-:S02]  /*86fb0*/  F2FP.SATFINITE.E4M3.F32.PACK_AB_MERGE_C R217, RZ, R217, RZ ;  /* 0x000000d9ffd9723e */ /* 0x000fc400048070ff */
[----:B------:R-:W-:Y:S02]  /*86fc0*/  F2FP.SATFINITE.E4M3.F32.PACK_AB_MERGE_C R218, RZ, R218, RZ ;  /* 0x000000daffda723e */ /* 0x000fe400048070ff */
[----:B------:R-:W-:Y:S02]  /*86fd0*/  F2FP.SATFINITE.E4M3.F32.PACK_AB_MERGE_C R219, RZ, R219, RZ ;  /* 0x000000dbffdb723e */ /* 0x000fe400048070ff */
[----:B------:R-:W-:Y:S02]  /*86fe0*/  F2FP.SATFINITE.E4M3.F32.PACK_AB_MERGE_C R220, RZ, R220, RZ ;  /* 0x000000dcffdc723e */ /* 0x000fe400048070ff */
[----:B------:R-:W-:Y:S02]  /*86ff0*/  F2FP.SATFINITE.E4M3.F32.PACK_AB_MERGE_C R221, RZ, R221, RZ ;  /* 0x000000ddffdd723e */ /* 0x000fe400048070ff */
[----:B------:R-:W-:Y:S02]  /*87000*/  F2FP.SATFINITE.E4M3.F32.PACK_AB_MERGE_C R222, RZ, R222, RZ ;  /* 0x000000deffde723e */ /* 0x000fe400048070ff */
[----:B0-----:R-:W-:-:S02]  /*87010*/  @!P5 IADD3 R28, P2, R26, R28, RZ ;  /* 0x0000001c1a1cd210 */ /* 0x001fc40007f5e0ff */
[----:B------:R-:W-:Y:S02]  /*87020*/  F2FP.SATFINITE.E4M3.F32.PACK_AB_MERGE_C R223, RZ, R223, RZ ;  /* 0x000000dfffdf723e */ /* 0x000fe400048070ff */
[----:B------:R-:W-:Y:S01]  /*87030*/  F2FP.SATFINITE.E4M3.F32.PACK_AB_MERGE_C R224, RZ, R224, RZ ;  /* 0x000000e0ffe0723e */ /* 0x000fe200048070ff */
[----:B------:R-:W-:Y:S01]  /*87040*/  @!P5 IMAD.X R29, R31, 0x1, R29, P2 ;  /* 0x000000011f1dd824 */ /* 0x000fe200010e061d */
[----:B------:R-:W-:Y:S02]  /*87050*/  ISETP.LT.OR P2, PT, R30, 0x9, !P0 ;  /* 0x000000091e00780c */ /* 0x000fe40004741670 */
[----:B------:R-:W-:Y:S02]  /*87060*/  F2FP.SATFINITE.E4M3.F32.PACK_AB_MERGE_C R225, RZ, R225, RZ ;  /* 0x000000e1ffe1723e */ /* 0x000fe400048070ff */
[----:B------:R0:W-:Y:S01]  /*87070*/  @!P5 STG.E.U8 desc[UR34][R28.64], R13 ;  /* 0x0000000d1c00d986 */ /* 0x0001e2000c101122 */
[----:B------:R-:W-:Y:S02]  /*87080*/  F2FP.SATFINITE.E4M3.F32.PACK_AB_MERGE_C R226, RZ, R226, RZ ;  /* 0x000000e2ffe2723e */ /* 0x000fe400048070ff */
[----:B------:R-:W-:-:S02]  /*87090*/  F2FP.SATFINITE.E4M3.F32.PACK_AB_MERGE_C R227, RZ, R227, RZ ;  /* 0x000000e3ffe3723e */ /* 0x000fc400048070ff */
[----:B------:R-:W-:Y:S02]  /*870a0*/  F2FP.SATFINITE.E4M3.F32.PACK_AB_MERGE_C R228, RZ, R228, RZ ;  /* 0x000000e4ffe4723e */ /* 0x000fe400048070ff */
[----:B------:R-:W-:Y:S02]  /*870b0*/  F2FP.SATFINITE.E4M3.F32.PACK_AB_MERGE_C R229, RZ, R229, RZ ;  /* 0x000000e5ffe5723e */ /* 0x000fe400048070ff */
[----:B------:R-:W-:Y:S02]  /*870c0*/  @P2 LOP3.LUT R10, R10, 0x4, RZ, 0xfc, !PT ;  /* 0x000000040a0a2812 */ /* 0x000fe400078efcff */
[----:B------:R-:W-:Y:S01]  /*870d0*/  F2FP.SATFINITE.E4M3.F32.PACK_AB_MERGE_C R230, RZ, R230, RZ ;  /* 0x000000e6ffe6723e */ /* 0x000fe200048070ff */
[----:B0-----:R-:W0:Y:S01]  /*870e0*/  @!P2 LDC.64 R28, c[0x0][0x5c0] ;  /* 0x00017000ff1cab82 */ /* 0x001e220000000a00 */
[----:B------:R-:W-:Y:S02]  /*870f0*/  F2FP.SATFINITE.E4M3.F32.PACK_AB_MERGE_C R231, RZ, R231, RZ ;  /* 0x000000e7ffe7723e */ /* 0x000fe400048070ff */
[----:B------:R-:W-:-:S02]  /*87100*/  F2FP.SATFINITE.E4M3.F32.PACK_AB_MERGE_C R232, RZ, R232, RZ ;  /* 0x000000e8ffe8723e */ /* 0x000fc400048070ff */
[----:B------:R-:W-:Y:S02]  /*87110*/  F2FP.SATFINITE.E4M3.F32.PACK_AB_MERGE_C R233, RZ, R233, RZ ;  /* 0x000000e9ffe9723e */ /* 0x000fe400048070ff */
[----:B------:R-:W-:Y:S02]  /*87120*/  F2FP.SATFINITE.E4M3.F32.PACK_AB_MERGE_C R234, RZ, R234, RZ ;  /* 0x000000eaffea723e */ /* 0x000fe400048070ff */
[----:B------:R-:W-:Y:S02]  /*87130*/  F2FP.SATFINITE.E4M3.F32.PACK_AB_MERGE_C R235, RZ, R235, RZ ;  /* 0x000000ebffeb723e */ /* 0x000fe400048070ff */
[----:B------:R-:W-:Y:S02]  /*87140*/  F2FP.SATFINITE.E4M3.F32.PACK_AB_MERGE_C R236, RZ, R236, RZ ;  /* 0x000000ecffec723e */ /* 0x000fe400048070ff */
[----:B------:R-:W-:Y:S02]  /*87150*/  F2FP.SATFINITE.E4M3.F32.PACK_AB_MERGE_C R237, RZ, R237, RZ ;  /* 0x000000edffed723e */ /* 0x000fe400048070ff */
[----:B0-----:R-:W-:-:S04]  /*87160*/  @!P2 IADD3 R36, P5, P6, R26, UR11, R28 ;  /* 0x0000000b1a24ac10 */ /* 0x001fc8000febe01c */
[----:B------:R-:W-:Y:S02]  /*87170*/  @!P2 IADD3.X R37, R31, UR10, R29, P5, P6 ;  /* 0x0000000a1f25ac10 */ /* 0x000fe4000afec41d */
[----:B------:R-:W-:-:S13]  /*87180*/  ISETP.LT.OR P5, PT, R30, 0x2, !P1 ;  /* 0x000000021e00780c */ /* 0x000fda0004fa1670 */
[----:B------:R-:W0:Y:S02]  /*87190*/  @!P5 LDC.64 R28, c[0x0][0x5c0] ;  /* 0x00017000ff1cdb82 */ /* 0x000e240000000a00 */
[----:B0-----:R-:W-:-:S05]  /*871a0*/  @!P5 IADD3 R28, P6, R26, R28, RZ ;  /* 0x0000001c1a1cd210 */ /* 0x001fca0007fde0ff */
[----:B------:R-:W-:-:S05]  /*871b0*/  @!P5 IMAD.X R29, R31, 0x1, R29, P6 ;  /* 0x000000011f1dd824 */ /* 0x000fca00030e061d */
[----:B------:R0:W-:Y:S01]  /*871c0*/  @!P5 STG.E.U8 desc[UR34][R28.64+0x1], R14 ;  /* 0x0000010e1c00d986 */ /* 0x0001e2000c101122 */
[----:B------:R-:W-:-:S03]  /*871d0*/  ISETP.LT.OR P5, PT, R30, 0xa, !P0 ;  /* 0x0000000a1e00780c */ /* 0x000fc600047a1670 */
[----:B------:R1:W-:Y:S01]  /*871e0*/  @!P4 STG.E.U8 desc[UR34][R32.64], R15 ;  /* 0x0000000f2000c986 */ /* 0x0003e2000c101122 */
[----:B------:R-:W-:-:S09]  /*871f0*/  ISETP.LT.OR P4, PT, R30, 0x11, !P0 ;  /* 0x000000111e00780c */ /* 0x000fd20004781670 */
[----:B0-----:R-:W0:Y:S08]  /*87200*/  @!P5 LDC.64 R28, c[0x0][0x5c0] ;  /* 0x00017000ff1cdb82 */ /* 0x001e300000000a00 */
[----:B-1----:R-:W1:Y:S01]  /*87210*/  @!P4 LDC.64 R14, c[0x0][0x5c0] ;  /* 0x00017000ff0ecb82 */ /* 0x002e620000000a00 */
[----:B0-----:R-:W-:-:S04]  /*87220*/  @!P5 IADD3 R28, P3, P6, R26, UR11, R28 ;  /* 0x0000000b1a1cdc10 */ /* 0x001fc8000fe7e01c */
[----:B------:R-:W-:Y:S02]  /*87230*/  @!P5 IADD3.X R29, R31, UR10, R29, P3, P6 ;  /* 0x0000000a1f1ddc10 */ /* 0x000fe40009fec41d */
[----:B------:R-:W-:Y:S02]  /*87240*/  ISETP.LT.OR P3, PT, R30, 0x12, !P0 ;  /* 0x000000121e00780c */ /* 0x000fe40004761670 */
[----:B-1----:R-:W-:-:S04]  /*87250*/  @!P4 IADD3 R32, P2, P6, R26, UR11, R14 ;  /* 0x0000000b1a20cc10 */ /* 0x002fc8000fe5e00e */
[----:B------:R-:W-:-:S07]  /*87260*/  @!P4 IADD3.X R33, R31, UR10, R15, P2, P6 ;  /* 0x0000000a1f21cc10 */ /* 0x000fce00097ec40f */
[----:B------:R-:W0:Y:S02]  /*87270*/  @!P3 LDC.64 R14, c[0x0][0x5c0] ;  /* 0x00017000ff0ebb82 */ /* 0x000e240000000a00 */
[----:B0-----:R-:W-:-:S04]  /*87280*/  @!P3 IADD3 R38, P2, P6, R26, UR11, R14 ;  /* 0x0000000b1a26bc10 */ /* 0x001fc8000fe5e00e */
[----:B------:R-:W-:Y:S02]  /*87290*/  @!P3 IADD3.X R39, R31, UR10, R15, P2, P6 ;  /* 0x0000000a1f27bc10 */ /* 0x000fe400097ec40f */
[----:B------:R-:W-:Y:S02]  /*872a0*/  LOP3.LUT P3, RZ, R10, 0x8, RZ, 0xc0, !PT ;  /* 0x000000080aff7812 */ /* 0x000fe4000786c0ff */
[----:B------:R-:W-:-:S11]  /*872b0*/  ISETP.LT.OR P2, PT, R30, 0x19, !P0 ;  /* 0x000000191e00780c */ /* 0x000fd60004741670 */
[----:B------:R-:W-:Y:S01]  /*872c0*/  @!P3 STG.E.U8 desc[UR34][R34.64+0x1], R16 ;  /* 0x000001102200b986 */ /* 0x000fe2000c101122 */
[----:B------:R-:W-:Y:S01]  /*872d0*/  ISETP.LT.OR P3, PT, R30, 0x9, !P1 ;  /* 0x000000091e00780c */ /* 0x000fe20004f61670 */
[----:B--2---:R-:W-:-:S12]  /*872e0*/  FMUL R13, R63, UR27 ;  /* 0x0000001b3f0d7c20 */ /* 0x004fd80008400000 */
[----:B------:R-:W0:Y:S02]  /*872f0*/  @!P3 LDC.64 R14, c[0x0][0x5c0] ;  /* 0x00017000ff0ebb82 */ /* 0x000e240000000a00 */
[----:B0-----:R-:W-:-:S05]  /*87300*/  @!P3 IADD3 R14, P6, R26, R14, RZ ;  /* 0x0000000e1a0eb210 */ /* 0x001fca0007fde0ff */
[----:B------:R-:W-:-:S05]  /*87310*/  @!P3 IMAD.X R15, R31, 0x1, R15, P6 ;  /* 0x000000011f0fb824 */ /* 0x000fca00030e060f */
[----:B------:R0:W-:Y:S02]  /*87320*/  @!P3 STG.E.U8 desc[UR34][R14.64+0x8], R17 ;  /* 0x000008110e00b986 */ /* 0x0001e4000c101122 */
[----:B0-----:R-:W0:Y:S02]  /*87330*/  @!P2 LDC.64 R14, c[0x0][0x5c0] ;  /* 0x00017000ff0eab82 */ /* 0x001e240000000a00 */
[----:B0-----:R-:W-:-:S04]  /*87340*/  @!P2 IADD3 R34, P3, P6, R26, UR11, R14 ;  /* 0x0000000b1a22ac10 */ /* 0x001fc8000fe7e00e */
[----:B------:R-:W-:Y:S02]  /*87350*/  @!P2 IADD3.X R35, R31, UR10, R15, P3, P6 ;  /* 0x0000000a1f23ac10 */ /* 0x000fe40009fec40f */
[C---:B------:R-:W-:Y:S02]  /*87360*/  ISETP.LT.OR P3, PT, R30.reuse, 0xa, !P1 ;  /* 0x0000000a1e00780c */ /* 0x040fe40004f61670 */
[----:B------:R-:W-:-:S11]  /*87370*/  ISETP.LT.OR P2, PT, R30, 0x1a, !P0 ;  /* 0x0000001a1e00780c */ /* 0x000fd60004741670 */
[----:B------:R-:W0:Y:S02]  /*87380*/  @!P3 LDC.64 R14, c[0x0][0x5c0] ;  /* 0x00017000ff0ebb82 */ /* 0x000e240000000a00 */
[----:B0-----:R-:W-:-:S05]  /*87390*/  @!P3 IADD3 R14, P6, R26, R14, RZ ;  /* 0x0000000e1a0eb210 */ /* 0x001fca0007fde0ff */
[----:B------:R-:W-:-:S05]  /*873a0*/  @!P3 IMAD.X R15, R31, 0x1, R15, P6 ;  /* 0x000000011f0fb824 */ /* 0x000fca00030e060f */
[----:B------:R0:W-:Y:S02]  /*873b0*/  @!P3 STG.E.U8 desc[UR34][R14.64+0x9], R18 ;  /* 0x000009120e00b986 */ /* 0x0001e4000c101122 */
[----:B0-----:R-:W0:Y:S02]  /*873c0*/  @!P2 LDC.64 R14, c[0x0][0x5c0] ;  /* 0x00017000ff0eab82 */ /* 0x001e240000000a00 */
[----:B0-----:R-:W-:-:S04]  /*873d0*/  @!P2 IADD3 R16, P3, P6, R26, UR11, R14 ;  /* 0x0000000b1a10ac10 */ /* 0x001fc8000fe7e00e */
[----:B------:R-:W-:Y:S02]  /*873e0*/  @!P2 IADD3.X R17, R31, UR10, R15, P3, P6 ;  /* 0x0000000a1f11ac10 */ /* 0x000fe40009fec40f */
[C---:B------:R-:W-:Y:S02]  /*873f0*/  LOP3.LUT P2, RZ, R10.reuse, 0x4, RZ, 0xc0, !PT ;  /* 0x000000040aff7812 */ /* 0x040fe4000784c0ff */
[----:B------:R-:W-:-:S11]  /*87400*/  LOP3.LUT R10, R10, 0xfffffffe, RZ, 0xc0, !PT ;  /* 0xfffffffe0a0a7812 */ /* 0x000fd600078ec0ff */
[----:B------:R0:W-:Y:S01]  /*87410*/  @!P2 STG.E.U8 desc[UR34][R36.64+0x8], R19 ;  /* 0x000008132400a986 */ /* 0x0001e2000c101122 */
[----:B------:R-:W-:-:S03]  /*87420*/  ISETP.LT.OR P2, PT, R30, 0x21, !P0 ;  /* 0x000000211e00780c */ /* 0x000fc60004741670 */
[----:B------:R-:W-:Y:S01]  /*87430*/  @!P5 STG.E.U8 desc[UR34][R28.64+0x9], R20 ;  /* 0x000009141c00d986 */ /* 0x000fe2000c101122 */
[----:B------:R-:W-:-:S09]  /*87440*/  ISETP.LT.OR P5, PT, R30, 0x11, !P1 ;  /* 0x000000111e00780c */ /* 0x000fd20004fa1670 */
[----:B------:R-:W0:Y:S01]  /*87450*/  @!P2 LDC.64 R14, c[0x0][0x5c0] ;  /* 0x00017000ff0eab82 */ /* 0x000e220000000a00 */
[----:B------:R-:W-:-:S04]  /*87460*/  @P2 LOP3.LUT R10, R10, 0x1, RZ, 0xfc, !PT ;  /* 0x000000010a0a2812 */ /* 0x000fc800078efcff */
[----:B------:R-:W-:Y:S02]  /*87470*/  LOP3.LUT R10, R10, 0xfffffffd, RZ, 0xc0, !PT ;  /* 0xfffffffd0a0a7812 */ /* 0x000fe400078ec0ff */
[----:B0-----:R-:W-:-:S04]  /*87480*/  @!P2 IADD3 R36, P3, P6, R26, UR11, R14 ;  /* 0x0000000b1a24ac10 */ /* 0x001fc8000fe7e00e */
[----:B------:R-:W-:Y:S02]  /*87490*/  @!P2 IADD3.X R37, R31, UR10, R15, P3, P6 ;  /* 0x0000000a1f25ac10 */ /* 0x000fe40009fec40f */
[----:B------:R-:W-:-:S13]  /*874a0*/  ISETP.LT.OR P3, PT, R30, 0x22, !P0 ;  /* 0x000000221e00780c */ /* 0x000fda0004761670 */
[----:B------:R-:W0:Y:S01]  /*874b0*/  @!P3 LDC.64 R14, c[0x0][0x5c0] ;  /* 0x00017000ff0ebb82 */ /* 0x000e220000000a00 */
[----:B------:R-:W-:Y:S02]  /*874c0*/  @P3 LOP3.LUT R10, R10, 0x2, RZ, 0xfc, !PT ;  /* 0x000000020a0a3812 */ /* 0x000fe400078efcff */
[----:B0-----:R-:W-:-:S04]  /*874d0*/  @!P3 IADD3 R40, P2, P6, R26, UR11, R14 ;  /* 0x0000000b1a28bc10 */ /* 0x001fc8000fe5e00e */
[----:B------:R-:W-:Y:S02]  /*874e0*/  @!P3 IADD3.X R41, R31, UR10, R15, P2, P6 ;  /* 0x0000000a1f29bc10 */ /* 0x000fe400097ec40f */
[----:B------:R-:W0:Y:S01]  /*874f0*/  @!P5 LDC.64 R14, c[0x0][0x5c0] ;  /* 0x00017000ff0edb82 */ /* 0x000e220000000a00 */
[C---:B------:R-:W-:Y:S02]  /*87500*/  ISETP.LT.OR P2, PT, R30.reuse, 0x29, !P0 ;  /* 0x000000291e00780c */ /* 0x040fe40004741670 */
[----:B------:R-:W-:Y:S02]  /*87510*/  ISETP.LT.OR P3, PT, R30, 0x32, !P0 ;  /* 0x000000321e00780c */ /* 0x000fe40004761670 */
[----:B0-----:R-:W-:-:S05]  /*87520*/  @!P5 IADD3 R14, P6, R26, R14, RZ ;  /* 0x0000000e1a0ed210 */ /* 0x001fca0007fde0ff */
[----:B------:R-:W-:-:S05]  /*87530*/  @!P5 IMAD.X R15, R31, 0x1, R15, P6 ;  /* 0x000000011f0fd824 */ /* 0x000fca00030e060f */
[----:B------:R0:W-:Y:S02]  /*87540*/  @!P5 STG.E.U8 desc[UR34][R14.64+0x10], R21 ;  /* 0x000010150e00d986 */ /* 0x0001e4000c101122 */
[----:B0-----:R-:W0:Y:S02]  /*87550*/  @!P2 LDC.64 R14, c[0x0][0x5c0] ;  /* 0x00017000ff0eab82 */ /* 0x001e240000000a00 */
        /* <DEDUP_REMOVED lines=8> */
[----:B------:R1:W-:Y:S10]  /*875e0*/  @!P4 STG.E.U8 desc[UR34][R32.64+0x10], R23 ;  /* 0x000010172000c986 */ /* 0x0003f4000c101122 */
[----:B0-----:R-:W0:Y:S02]  /*875f0*/  @!P5 LDC.64 R14, c[0x0][0x5c0] ;  /* 0x00017000ff0edb82 */ /* 0x001e240000000a00 */
[----:B0-----:R-:W-:-:S04]  /*87600*/  @!P5 IADD3 R18, P2, P6, R26, UR11, R14 ;  /* 0x0000000b1a12dc10 */ /* 0x001fc8000fe5e00e */
[----:B------:R-:W-:Y:S02]  /*87610*/  @!P5 IADD3.X R19, R31, UR10, R15, P2, P6 ;  /* 0x0000000a1f13dc10 */ /* 0x000fe400097ec40f */
[----:B------:R-:W-:-:S13]  /*87620*/  ISETP.LT.OR P2, PT, R30, 0x31, !P0 ;  /* 0x000000311e00780c */ /* 0x000fda0004741670 */
[----:B------:R-:W0:Y:S02]  /*87630*/  @!P2 LDC.64 R14, c[0x0][0x5c0] ;  /* 0x00017000ff0eab82 */ /* 0x000e240000000a00 */
[----:B0-----:R-:W-:-:S04]  /*87640*/  @!P2 IADD3 R22, P4, P6, R26, UR11, R14 ;  /* 0x0000000b1a16ac10 */ /* 0x001fc8000fe9e00e */
[----:B-1----:R-:W-:Y:S02]  /*87650*/  @!P2 IADD3.X R23, R31, UR10, R15, P4, P6 ;  /* 0x0000000a1f17ac10 */ /* 0x002fe4000a7ec40f */
[----:B------:R-:W0:Y:S01]  /*87660*/  @!P3 LDC.64 R14, c[0x0][0x5c0] ;  /* 0x00017000ff0ebb82 */ /* 0x000e220000000a00 */
[----:B------:R-:W-:-:S13]  /*87670*/  ISETP.LT.OR P2, PT, R30, 0x12, !P0 ;  /* 0x000000121e00780c */ /* 0x000fda0004741670 */
[----:B------:R-:W-:Y:S01]  /*87680*/  @!P2 STG.E.U8 desc[UR34][R38.64+0x11], R216 ;  /* 0x000011d82600a986 */ /* 0x000fe2000c101122 */
[----:B------:R-:W-:Y:S02]  /*87690*/  ISETP.LT.OR P2, PT, R30, 0x39, !P0 ;  /* 0x000000391e00780c */ /* 0x000fe40004741670 */
        /* <DEDUP_REMOVED lines=16> */
[----:B------:R0:W-:Y:S04]  /*877a0*/  @!P4 STG.E.U8 desc[UR34][R14.64+0x19], R218 ;  /* 0x000019da0e00c986 */ /* 0x0001e8000c101122 */
[----:B------:R1:W-:Y:S01]  /*877b0*/  @!P2 STG.E.U8 desc[UR34][R34.64+0x18], R219 ;  /* 0x000018db2200a986 */ /* 0x0003e2000c101122 */
[----:B------:R-:W-:Y:S01]  /*877c0*/  ISETP.LT.OR P2, PT, R30, 0x41, !P0 ;  /* 0x000000411e00780c */ /* 0x000fe20004741670 */
[----:B0-----:R-:W0:Y:S02]  /*877d0*/  @!P3 LDC.64 R14, c[0x0][0x5c0] ;  /* 0x00017000ff0ebb82 */ /* 0x001e240000000a00 */
[----:B0-----:R-:W-:-:S04]  /*877e0*/  @!P3 IADD3 R20, P4, P6, R26, UR11, R14 ;  /* 0x0000000b1a14bc10 */ /* 0x001fc8000fe9e00e */
[----:B------:R-:W-:-:S06]  /*877f0*/  @!P3 IADD3.X R21, R31, UR10, R15, P4, P6 ;  /* 0x0000000a1f15bc10 */ /* 0x000fcc000a7ec40f */
[----:B------:R-:W1:Y:S01]  /*87800*/  @!P2 LDC.64 R14, c[0x0][0x5c0] ;  /* 0x00017000ff0eab82 */ /* 0x000e620000000a00 */
[----:B------:R-:W-:Y:S02]  /*87810*/  ISETP.LT.OR P3, PT, R30, 0x42, !P0 ;  /* 0x000000421e00780c */ /* 0x000fe40004761670 */
[----:B-1----:R-:W-:-:S04]  /*87820*/  @!P2 IADD3 R34, P4, P6, R26, UR11, R14 ;  /* 0x0000000b1a22ac10 */ /* 0x002fc8000fe9e00e */
[----:B------:R-:W-:-:S07]  /*87830*/  @!P2 IADD3.X R35, R31, UR10, R15, P4, P6 ;  /* 0x0000000a1f23ac10 */ /* 0x000fce000a7ec40f */
[----:B------:R-:W0:Y:S01]  /*87840*/  @!P3 LDC.64 R14, c[0x0][0x5c0] ;  /* 0x00017000ff0ebb82 */ /* 0x000e220000000a00 */
[----:B------:R-:W-:-:S13]  /*87850*/  ISETP.LT.OR P2, PT, R30, 0x1a, !P0 ;  /* 0x0000001a1e00780c */ /* 0x000fda0004741670 */
[----:B------:R-:W-:Y:S01]  /*87860*/  @!P2 STG.E.U8 desc[UR34][R16.64+0x19], R220 ;  /* 0x000019dc1000a986 */ /* 0x000fe2000c101122 */
[----:B------:R-:W-:Y:S02]  /*87870*/  ISETP.LT.OR P2, PT, R30, 0x49, !P0 ;  /* 0x000000491e00780c */ /* 0x000fe40004741670 */
[----:B0-----:R-:W-:-:S04]  /*87880*/  @!P3 IADD3 R44, P4, P6, R26, UR11, R14 ;  /* 0x0000000b1a2cbc10 */ /* 0x001fc8000fe9e00e */
[----:B------:R-:W-:Y:S02]  /*87890*/  @!P3 IADD3.X R45, R31, UR10, R15, P4, P6 ;  /* 0x0000000a1f2dbc10 */ /* 0x000fe4000a7ec40f */
[----:B------:R-:W-:Y:S02]  /*878a0*/  ISETP.LT.OR P4, PT, R30, 0x21, !P1 ;  /* 0x000000211e00780c */ /* 0x000fe40004f81670 */
[----:B------:R-:W-:-:S11]  /*878b0*/  LOP3.LUT P3, RZ, R10, 0x2, RZ, 0xc0, !PT ;  /* 0x000000020aff7812 */ /* 0x000fd6000786c0ff */
        /* <DEDUP_REMOVED lines=16> */
[----:B------:R-:W-:Y:S02]  /*879c0*/  ISETP.LT.OR P6, PT, R30, 0x51, !P0 ;  /* 0x000000511e00780c */ /* 0x000fe400047c1670 */
[----:B------:R-:W-:-:S11]  /*879d0*/  LOP3.LUT P2, RZ, R10, 0x1, RZ, 0xc0, !PT ;  /* 0x000000010aff7812 */ /* 0x000fd6000784c0ff */
[----:B------:R-:W0:Y:S02]  /*879e0*/  @!P6 LDC.64 R14, c[0x0][0x5c0] ;  /* 0x00017000ff0eeb82 */ /* 0x000e240000000a00 */
[----:B------:R-:W-:Y:S04]  /*879f0*/  @!P2 STG.E.U8 desc[UR34][R36.64+0x20], R223 ;  /* 0x000020df2400a986 */ /* 0x000fe8000c101122 */
[----:B------:R-:W-:Y:S01]  /*87a00*/  @!P3 STG.E.U8 desc[UR34][R40.64+0x21], R224 ;  /* 0x000021e02800b986 */ /* 0x000fe2000c101122 */
[----:B------:R-:W-:Y:S02]  /*87a10*/  ISETP.LT.OR P3, PT, R30, 0x29, !P1 ;  /* 0x000000291e00780c */ /* 0x000fe40004f61670 */
[----:B0-----:R-:W-:-:S04]  /*87a20*/  @!P6 IADD3 R46, P2, P4, R26, UR11, R14 ;  /* 0x0000000b1a2eec10 */ /* 0x001fc8000fc5e00e */
[----:B------:R-:W-:Y:S02]  /*87a30*/  @!P6 IADD3.X R47, R31, UR10, R15, P2, P4 ;  /* 0x0000000a1f2fec10 */ /* 0x000fe400097e840f */
[----:B------:R-:W-:-:S13]  /*87a40*/  ISETP.LT.OR P2, PT, R30, 0x52, !P0 ;  /* 0x000000521e00780c */ /* 0x000fda0004741670 */
[----:B------:R-:W0:Y:S01]  /*87a50*/  @!P2 LDC.64 R14, c[0x0][0x5c0] ;  /* 0x00017000ff0eab82 */ /* 0x000e220000000a00 */
[----:B------:R-:W-:-:S04]  /*87a60*/  @P2 LOP3.LUT R12, R12, 0x40000000, RZ, 0xfc, !PT ;  /* 0x400000000c0c2812 */ /* 0x000fc800078efcff */
[----:B------:R-:W-:Y:S02]  /*87a70*/  LOP3.LUT R12, R12, 0x7fffffff, RZ, 0xc0, !PT ;  /* 0x7fffffff0c0c7812 */ /* 0x000fe400078ec0ff */
[----:B0-----:R-:W-:-:S04]  /*87a80*/  @!P2 IADD3 R48, P4, P6, R26, UR11, R14 ;  /* 0x0000000b1a30ac10 */ /* 0x001fc8000fe9e00e */
[----:B------:R-:W-:Y:S02]  /*87a90*/  @!P2 IADD3.X R49, R31, UR10, R15, P4, P6 ;  /* 0x0000000a1f31ac10 */ /* 0x000fe4000a7ec40f */
[----:B------:R-:W0:Y:S01]  /*87aa0*/  @!P3 LDC.64 R14, c[0x0][0x5c0] ;  /* 0x00017000ff0ebb82 */ /* 0x000e220000000a00 */
[----:B------:R-:W-:Y:S02]  /*87ab0*/  ISETP.LT.OR P2, PT, R30, 0x29, !P0 ;  /* 0x000000291e00780c */ /* 0x000fe40004741670 */
[----:B0-----:R-:W-:-:S05]  /*87ac0*/  @!P3 IADD3 R14, P4, R26, R14, RZ ;  /* 0x0000000e1a0eb210 */ /* 0x001fca0007f9e0ff */
[----:B------:R-:W-:-:S05]  /*87ad0*/  @!P3 IMAD.X R15, R31, 0x1, R15, P4 ;  /* 0x000000011f0fb824 */ /* 0x000fca00020e060f */
[----:B------:R0:W-:Y:S01]  /*87ae0*/  @!P3 STG.E.U8 desc[UR34][R14.64+0x28], R225 ;  /* 0x000028e10e00b986 */ /* 0x0001e2000c101122 */
[----:B------:R-:W-:-:S13]  /*87af0*/  ISETP.LT.OR P3, PT, R30, 0x59, !P0 ;  /* 0x000000591e00780c */ /* 0x000fda0004761670 */
[----:B0-----:R-:W0:Y:S01]  /*87b00*/  @!P3 LDC.64 R14, c[0x0][0x5c0] ;  /* 0x00017000ff0ebb82 */ /* 0x001e220000000a00 */
[----:B------:R-:W-:Y:S02]  /*87b10*/  @P3 LOP3.LUT R12, R12, 0x80000000, RZ, 0xfc, !PT ;  /* 0x800000000c0c3812 */ /* 0x000fe400078efcff */
        /* <DEDUP_REMOVED lines=8> */
[----:B------:R1:W-:Y:S04]  /*87ba0*/  @!P2 STG.E.U8 desc[UR34][R28.64+0x28], R227 ;  /* 0x000028e31c00a986 */ /* 0x0003e8000c101122 */
[----:B------:R-:W-:Y:S01]  /*87bb0*/  @!P5 STG.E.U8 desc[UR34][R18.64+0x29], R228 ;  /* 0x000029e41200d986 */ /* 0x000fe2000c101122 */
[----:B------:R-:W-:-:S05]  /*87bc0*/  ISETP.LT.OR P5, PT, R30, 0x31, !P1 ;  /* 0x000000311e00780c */ /* 0x000fca0004fa1670 */
[----:B0-----:R-:W0:Y:S02]  /*87bd0*/  @!P4 LDC.64 R14, c[0x0][0x5c0] ;  /* 0x00017000ff0ecb82 */ /* 0x001e240000000a00 */
[----:B0-----:R-:W-:-:S04]  /*87be0*/  @!P4 IADD3 R36, P3, P6, R26, UR11, R14 ;  /* 0x0000000b1a24cc10 */ /* 0x001fc8000fe7e00e */
[----:B------:R-:W-:Y:S02]  /*87bf0*/  @!P4 IADD3.X R37, R31, UR10, R15, P3, P6 ;  /* 0x0000000a1f25cc10 */ /* 0x000fe40009fec40f */
[----:B------:R-:W-:-:S13]  /*87c00*/  ISETP.LT.OR P3, PT, R30, 0x61, !P0 ;  /* 0x000000611e00780c */ /* 0x000fda0004761670 */
[----:B------:R-:W1:Y:S01]  /*87c10*/  @!P3 LDC.64 R14, c[0x0][0x5c0] ;  /* 0x00017000ff0ebb82 */ /* 0x000e620000000a00 */
[----:B------:R-:W-:-:S04]  /*87c20*/  @P3 LOP3.LUT R0, R0, 0x10, RZ, 0xfc, !PT ;  /* 0x0000001000003812 */ /* 0x000fc800078efcff */
[----:B------:R-:W-:Y:S02]  /*87c30*/  LOP3.LUT R0, R0, 0xfffff7ff, RZ, 0xc0, !PT ;  /* 0xfffff7ff00007812 */ /* 0x000fe400078ec0ff */
[----:B-1----:R-:W-:-:S04]  /*87c40*/  @!P3 IADD3 R28, P2, P6, R26, UR11, R14 ;  /* 0x0000000b1a1cbc10 */ /* 0x002fc8000fe5e00e */
        /* <DEDUP_REMOVED lines=8> */
[C---:B------:R-:W-:Y:S02]  /*87cd0*/  ISETP.LT.OR P2, PT, R30.reuse, 0x69, !P0 ;  /* 0x000000691e00780c */ /* 0x040fe40004741670 */
[----:B------:R-:W-:-:S11]  /*87ce0*/  ISETP.LT.OR P3, PT, R30, 0x6a, !P0 ;  /* 0x0000006a1e00780c */ /* 0x000fd60004761670 */
[----:B------:R-:W-:-:S04]  /*87cf0*/  @P2 LOP3.LUT R0, R0, 0x1000, RZ, 0xfc, !PT ;  /* 0x0000100000002812 */ /* 0x000fc800078efcff */
[----:B------:R-:W-:-:S04]  /*87d00*/  LOP3.LUT R0, R0, 0xfffffffe, RZ, 0xc0, !PT ;  /* 0xfffffffe00007812 */ /* 0x000fc800078ec0ff */
[----:B------:R-:W-:Y:S02]  /*87d10*/  @P3 LOP3.LUT R0, R0, 0x1, RZ, 0xfc, !PT ;  /* 0x0000000100003812 */ /* 0x000fe400078efcff */
[----:B0-----:R-:W-:Y:S02]  /*87d20*/  @!P5 IADD3 R14, P6, R26, R14, RZ ;  /* 0x0000000e1a0ed210 */ /* 0x001fe40007fde0ff */
[----:B------:R-:W-:-:S03]  /*87d30*/  LOP3.LUT R0, R0, 0xffffffdf, RZ, 0xc0, !PT ;  /* 0xffffffdf00007812 */ /* 0x000fc600078ec0ff */
        /* <DEDUP_REMOVED lines=11> */
[----:B------:R-:W-:Y:S01]  /*87df0*/  @!P2 STG.E.U8 desc[UR34][R22.64+0x30], R231 ;  /* 0x000030e71600a986 */ /* 0x000fe2000c101122 */
[----:B------:R-:W-:Y:S01]  /*87e00*/  ISETP.LT.OR P2, PT, R30, 0x71, !P0 ;  /* 0x000000711e00780c */ /* 0x000fe20004741670 */
[----:B0-----:R-:W0:-:S12]  /*87e10*/  @!P3 LDC.64 R14, c[0x0][0x5c0] ;  /* 0x00017000ff0ebb82 */ /* 0x001e180000000a00 */
[----:B------:R-:W-:-:S04]  /*87e20*/  @P2 LOP3.LUT R0, R0, 0x20, RZ, 0xfc, !PT ;  /* 0x0000002000002812 */ /* 0x000fc800078efcff */
[----:B------:R-:W-:Y:S02]  /*87e30*/  LOP3.LUT R0, R0, 0xffffdfff, RZ, 0xc0, !PT ;  /* 0xffffdfff00007812 */ /* 0x000fe400078ec0ff */
[----:B0-----:R-:W-:-:S04]  /*87e40*/  @!P3 IADD3 R18, P5, P6, R26, UR11, R14 ;  /* 0x0000000b1a12bc10 */ /* 0x001fc8000febe00e */
[----:B------:R-:W-:Y:S02]  /*87e50*/  @!P3 IADD3.X R19, R31, UR10, R15, P5, P6 ;  /* 0x0000000a1f13bc10 */ /* 0x000fe4000afec40f */
[----:B------:R-:W0:Y:S01]  /*87e60*/  @!P2 LDC.64 R14, c[0x0][0x5c0] ;  /* 0x00017000ff0eab82 */ /* 0x000e220000000a00 */
[----:B------:R-:W-:-:S13]  /*87e70*/  ISETP.LT.OR P3, PT, R30, 0x72, !P0 ;  /* 0x000000721e00780c */ /* 0x000fda0004761670 */
[----:B------:R-:W-:-:S04]  /*87e80*/  @P3 LOP3.LUT R0, R0, 0x2000, RZ, 0xfc, !PT ;  /* 0x0000200000003812 */ /* 0x000fc800078efcff */
[----:B------:R-:W-:Y:S02]  /*87e90*/  LOP3.LUT R0, R0, 0xffffbfff, RZ, 0xc0, !PT ;  /* 0xffffbfff00007812 */ /* 0x000fe400078ec0ff */
[----:B0-----:R-:W-:-:S04]  /*87ea0*/  @!P2 IADD3 R54, P5, P6, R26, UR11, R14 ;  /* 0x0000000b1a36ac10 */ /* 0x001fc8000febe00e */
[----:B------:R-:W-:Y:S02]  /*87eb0*/  @!P2 IADD3.X R55, R31, UR10, R15, P5, P6 ;  /* 0x0000000a1f37ac10 */ /* 0x000fe4000afec40f */
[----:B------:R-:W0:Y:S01]  /*87ec0*/  @!P3 LDC.64 R14, c[0x0][0x5c0] ;  /* 0x00017000ff0ebb82 */ /* 0x000e220000000a00 */
[----:B------:R-:W-:-:S13]  /*87ed0*/  ISETP.LT.OR P2, PT, R30, 0x32, !P0 ;  /* 0x000000321e00780c */ /* 0x000fda0004741670 */
[----:B------:R-:W-:Y:S01]  /*87ee0*/  @!P2 STG.E.U8 desc[UR34][R42.64+0x31], R232 ;  /* 0x000031e82a00a986 */ /* 0x000fe2000c101122 */
[----:B------:R-:W-:Y:S02]  /*87ef0*/  ISETP.LT.OR P2, PT, R30, 0x79, !P0 ;  /* 0x000000791e00780c */ /* 0x000fe40004741670 */
[----:B0-----:R-:W-:-:S04]  /*87f00*/  @!P3 IADD3 R56, P5, P6, R26, UR11, R14 ;  /* 0x0000000b1a38bc10 */ /* 0x001fc8000febe00e */
[----:B------:R-:W-:Y:S02]  /*87f10*/  @!P3 IADD3.X R57, R31, UR10, R15, P5, P6 ;  /* 0x0000000a1f39bc10 */ /* 0x000fe4000afec40f */
[C---:B------:R-:W-:Y:S02]  /*87f20*/  ISETP.LT.OR P5, PT, R30.reuse, 0x39, !P1 ;  /* 0x000000391e00780c */ /* 0x040fe40004fa1670 */
[----:B------:R-:W-:-:S03]  /*87f30*/  ISETP.LT.OR P3, PT, R30, 0x7a, !P0 ;  /* 0x0000007a1e00780c */ /* 0x000fc60004761670 */
[----:B------:R-:W-:-:S04]  /*87f40*/  @P2 LOP3.LUT R0, R0, 0x4000, RZ, 0xfc, !PT ;  /* 0x0000400000002812 */ /* 0x000fc800078efcff */
[----:B------:R-:W-:-:S04]  /*87f50*/  LOP3.LUT R0, R0, 0xffffffbf, RZ, 0xc0, !PT ;  /* 0xffffffbf00007812 */ /* 0x000fc800078ec0ff */
[----:B------:R-:W0:Y:S02]  /*87f60*/  @!P5 LDC.64 R14, c[0x0][0x5c0] ;  /* 0x00017000ff0edb82 */ /* 0x000e240000000a00 */
[----:B------:R-:W-:-:S04]  /*87f70*/  @P3 LOP3.LUT R0, R0, 0x40, RZ, 0xfc, !PT ;  /* 0x0000004000003812 */ /* 0x000fc800078efcff */
[----:B------:R-:W-:Y:S02]  /*87f80*/  LOP3.LUT R0, R0, 0xffffff7f, RZ, 0xc0, !PT ;  /* 0xffffff7f00007812 */ /* 0x000fe400078ec0ff */
        /* <DEDUP_REMOVED lines=14> */
[----:B0-----:R-:W0:-:S12]  /*88070*/  @!P3 LDC.64 R14, c[0x0][0x5c0] ;  /* 0x00017000ff0ebb82 */ /* 0x001e180000000a00 */
[----:B------:R-:W-:-:S04]  /*88080*/  @P2 LOP3.LUT R0, R0, 0x80, RZ, 0xfc, !PT ;  /* 0x0000008000002812 */ /* 0x000fc800078efcff */
[----:B------:R-:W-:Y:S02]  /*88090*/  LOP3.LUT R0, R0, 0xffff7fff, RZ, 0xc0, !PT ;  /* 0xffff7fff00007812 */ /* 0x000fe400078ec0ff */
[----:B0-----:R-:W-:-:S04]  /*880a0*/  @!P3 IADD3 R22, P5, P6, R26, UR11, R14 ;  /* 0x0000000b1a16bc10 */ /* 0x001fc8000febe00e */
[----:B------:R-:W-:Y:S02]  /*880b0*/  @!P3 IADD3.X R23, R31, UR10, R15, P5, P6 ;  /* 0x0000000a1f17bc10 */ /* 0x000fe4000afec40f */
[----:B------:R-:W1:Y:S01]  /*880c0*/  @!P2 LDC.64 R14, c[0x0][0x5c0] ;  /* 0x00017000ff0eab82 */ /* 0x000e620000000a00 */
[----:B------:R-:W-:Y:S02]  /*880d0*/  ISETP.LT.OR P3, PT, R30, 0x82, !P0 ;  /* 0x000000821e00780c */ /* 0x000fe40004761670 */
[----:B------:R-:W-:-:S11]  /*880e0*/  F2FP.SATFINITE.E4M3.F32.PACK_AB_MERGE_C R13, RZ, R13, RZ ;  /* 0x0000000dff0d723e */ /* 0x000fd600048070ff */
[----:B------:R-:W-:-:S04]  /*880f0*/  @P3 LOP3.LUT R0, R0, 0x8000, RZ, 0xfc, !PT ;  /* 0x0000800000003812 */ /* 0x000fc800078efcff */
[----:B------:R-:W-:Y:S02]  /*88100*/  LOP3.LUT R0, R0, 0xfffeffff, RZ, 0xc0, !PT ;  /* 0xfffeffff00007812 */ /* 0x000fe400078ec0ff */
[----:B-1----:R-:W-:-:S04]  /*88110*/  @!P2 IADD3 R32, P5, P6, R26, UR11, R14 ;  /* 0x0000000b1a20ac10 */ /* 0x002fc8000febe00e */
[----:B------:R-:W-:Y:S02]  /*88120*/  @!P2 IADD3.X R33, R31, UR10, R15, P5, P6 ;  /* 0x0000000a1f21ac10 */ /* 0x000fe4000afec40f */
[----:B------:R-:W0:Y:S01]  /*88130*/  @!P3 LDC.64 R14, c[0x0][0x5c0] ;  /* 0x00017000ff0ebb82 */ /* 0x000e220000000a00 */
[----:B------:R-:W-:-:S13]  /*88140*/  ISETP.LT.OR P2, PT, R30, 0x3a, !P0 ;  /* 0x0000003a1e00780c */ /* 0x000fda0004741670 */
[----:B------:R-:W-:Y:S01]  /*88150*/  @!P2 STG.E.U8 desc[UR34][R20.64+0x39], R236 ;  /* 0x000039ec1400a986 */ /* 0x000fe2000c101122 */
[----:B------:R-:W-:Y:S02]  /*88160*/  ISETP.LT.OR P2, PT, R30, 0x89, !P0 ;  /* 0x000000891e00780c */ /* 0x000fe40004741670 */
[----:B0-----:R-:W-:-:S04]  /*88170*/  @!P3 IADD3 R60, P5, P6, R26, UR11, R14 ;  /* 0x0000000b1a3cbc10 */ /* 0x001fc8000febe00e */
[----:B------:R-:W-:Y:S02]  /*88180*/  @!P3 IADD3.X R61, R31, UR10, R15, P5, P6 ;  /* 0x0000000a1f3dbc10 */ /* 0x000fe4000afec40f */
[----:B------:R-:W-:-:S05]  /*88190*/  ISETP.LT.OR P5, PT, R30, 0x41, !P1 ;  /* 0x000000411e00780c */ /* 0x000fca0004fa1670 */
[----:B------:R-:W-:-:S08]  /*881a0*/  @P2 LOP3.LUT R0, R0, 0x10000, RZ, 0xfc, !PT ;  /* 0x0001000000002812 */ /* 0x000fd000078efcff */
[----:B------:R-:W0:Y:S02]  /*881b0*/  @!P5 LDC.64 R14, c[0x0][0x5c0] ;  /* 0x00017000ff0edb82 */ /* 0x000e240000000a00 */
[----:B0-----:R-:W-:-:S05]  /*881c0*/  @!P5 IADD3 R14, P6, R26, R14, RZ ;  /* 0x0000000e1a0ed210 */ /* 0x001fca0007fde0ff */
[----:B------:R-:W-:-:S05]  /*881d0*/  @!P5 IMAD.X R15, R31, 0x1, R15, P6 ;  /* 0x000000011f0fd824 */ /* 0x000fca00030e060f */
[----:B------:R0:W-:Y:S02]  /*881e0*/  @!P5 STG.E.U8 desc[UR34][R14.64+0x40], R237 ;  /* 0x000040ed0e00d986 */ /* 0x0001e4000c101122 */
[----:B0-----:R-:W0:Y:S02]  /*881f0*/  @!P2 LDC.64 R14, c[0x0][0x5c0] ;  /* 0x00017000ff0eab82 */ /* 0x001e240000000a00 */
[----:B0-----:R-:W-:-:S04]  /*88200*/  @!P2 IADD3 R58, P5, P6, R26, UR11, R14 ;  /* 0x0000000b1a3aac10 */ /* 0x001fc8000febe00e */
[----:B------:R-:W-:Y:S02]  /*88210*/  @!P2 IADD3.X R59, R31, UR10, R15, P5, P6 ;  /* 0x0000000a1f3bac10 */ /* 0x000fe4000afec40f */
[----:B------:R-:W-:-:S13]  /*88220*/  ISETP.LT.OR P5, PT, R30, 0x42, !P1 ;  /* 0x000000421e00780c */ /* 0x000fda0004fa1670 */
[----:B------:R-:W0:Y:S01]  /*88230*/  @!P5 LDC.64 R14, c[0x0][0x5c0] ;  /* 0x00017000ff0edb82 */ /* 0x000e220000000a00 */
[----:B------:R-:W-:Y:S02]  /*88240*/  ISETP.LT.OR P2, PT, R30, 0x41, !P0 ;  /* 0x000000411e00780c */ /* 0x000fe40004741670 */
[----:B0-----:R-:W-:-:S05]  /*88250*/  @!P5 IADD3 R14, P6, R26, R14, RZ ;  /* 0x0000000e1a0ed210 */ /* 0x001fca0007fde0ff */
[----:B------:R-:W-:-:S05]  /*88260*/  @!P5 IMAD.X R15, R31, 0x1, R15, P6 ;  /* 0x000000011f0fd824 */ /* 0x000fca00030e060f */
[----:B------:R0:W-:Y:S02]  /*88270*/  @!P5 STG.E.U8 desc[UR34][R14.64+0x41], R13 ;  /* 0x0000410d0e00d986 */ /* 0x0001e4000c101122 */
[----:B0-----:R-:W-:-:S05]  /*88280*/  FMUL R13, R62, UR27 ;  /* 0x0000001b3e0d7c20 */ /* 0x001fca0008400000 */
[----:B------:R-:W-:-:S05]  /*88290*/  F2FP.SATFINITE.E4M3.F32.PACK_AB_MERGE_C R13, RZ, R13, RZ ;  /* 0x0000000dff0d723e */ /* 0x000fca00048070ff */
[----:B------:R3:W-:Y:S02]  /*882a0*/  @!P2 STG.E.U8 desc[UR34][R34.64+0x40], R13 ;  /* 0x0000400d2200a986 */ /* 0x0007e4000c101122 */
[----:B---3--:R-:W-:Y:S02]  /*882b0*/  FMUL R13, R64, UR27 ;  /* 0x0000001b400d7c20 */ /* 0x008fe40008400000 */
[----:B------:R-:W2:Y:S01]  /*882c0*/  LDL.LU R64, [R1+0x914] ;  /* 0x0009140001407983 */ /* 0x000ea20000300800 */
[C---:B------:R-:W-:Y:S02]  /*882d0*/  ISETP.LT.OR P3, PT, R30.reuse, 0x8a, !P0 ;  /* 0x0000008a1e00780c */ /* 0x040fe40004761670 */
[----:B------:R-:W-:Y:S01]  /*882e0*/  ISETP.LT.OR P2, PT, R30, 0x91, !P0 ;  /* 0x000000911e00780c */ /* 0x000fe20004741670 */
[----:B------:R-:W3:Y:S10]  /*882f0*/  LDL.LU R72, [R1+0x918] ;  /* 0x0009180001487983 */ /* 0x000ef40000300800 */
[----:B------:R-:W0:Y:S01]  /*88300*/  @!P3 LDC.64 R14, c[0x0][0x5c0] ;  /* 0x00017000ff0ebb82 */ /* 0x000e220000000a00 */
[----:B------:R-:W-:-:S02]  /*88310*/  LOP3.LUT R0, R0, 0xfffffffd, RZ, 0xc0, !PT ;  /* 0xfffffffd00007812 */ /* 0x000fc400078ec0ff */
[----:B0-----:R-:W-:-:S04]  /*88320*/  @!P3 IADD3 R20, P5, P6, R26, UR11, R14 ;  /* 0x0000000b1a14bc10 */ /* 0x001fc8000febe00e */
[----:B------:R-:W-:Y:S02]  /*88330*/  @!P3 IADD3.X R21, R31, UR10, R15, P5, P6 ;  /* 0x0000000a1f15bc10 */ /* 0x000fe4000afec40f */
[----:B------:R-:W0:Y:S01]  /*88340*/  @!P2 LDC.64 R14, c[0x0][0x5c0] ;  /* 0x00017000ff0eab82 */ /* 0x000e220000000a00 */
[----:B------:R-:W-:Y:S02]  /*88350*/  @P3 LOP3.LUT R0, R0, 0x2, RZ, 0xfc, !PT ;  /* 0x0000000200003812 */ /* 0x000fe400078efcff */
[----:B------:R-:W-:Y:S02]  /*88360*/  ISETP.LT.OR P3, PT, R30, 0x92, !P0 ;  /* 0x000000921e00780c */ /* 0x000fe40004761670 */
[----:B0-----:R-:W-:-:S04]  /*88370*/  @!P2 IADD3 R62, P5, P6, R26, UR11, R14 ;  /* 0x0000000b1a3eac10 */ /* 0x001fc8000febe00e */
[----:B------:R-:W-:-:S07]  /*88380*/  @!P2 IADD3.X R63, R31, UR10, R15, P5, P6 ;  /* 0x0000000a1f3fac10 */ /* 0x000fce000afec40f */
[----:B------:R-:W0:Y:S01]  /*88390*/  @!P3 LDC.64 R14, c[0x0][0x5c0] ;  /* 0x00017000ff0ebb82 */ /* 0x000e220000000a00 */
[----:B------:R-:W-:Y:S02]  /*883a0*/  LOP3.LUT R0, R0, 0xfffffff7, RZ, 0xc0, !PT ;  /* 0xfffffff700007812 */ /* 0x000fe400078ec0ff */
[----:B0-----:R-:W-:-:S04]  /*883b0*/  @!P3 IADD3 R68, P5, P6, R26, UR11, R14 ;  /* 0x0000000b1a44bc10 */ /* 0x001fc8000febe00e */
[----:B------:R-:W-:Y:S02]  /*883c0*/  @!P3 IADD3.X R69, R31, UR10, R15, P5, P6 ;  /* 0x0000000a1f45bc10 */ /* 0x000fe4000afec40f */
[----:B------:R-:W-:Y:S02]  /*883d0*/  ISETP.LT.OR P5, PT, R30, 0x49, !P1 ;  /* 0x000000491e00780c */ /* 0x000fe40004fa1670 */
[----:B------:R-:W-:Y:S02]  /*883e0*/  @P2 LOP3.LUT R0, R0, 0x8, RZ, 0xfc, !PT ;  /* 0x0000000800002812 */ /* 0x000fe400078efcff */
[----:B------:R-:W-:-:S09]  /*883f0*/  ISETP.LT.OR P2, PT, R30, 0x42, !P0 ;  /* 0x000000421e00780c */ /* 0x000fd20004741670 */
[----:B------:R-:W0:Y:S01]  /*88400*/  @!P5 LDC.64 R14, c[0x0][0x5c0] ;  /* 0x00017000ff0edb82 */ /* 0x000e220000000a00 */
[----:B------:R-:W-:-:S05]  /*88410*/  F2FP.SATFINITE.E4M3.F32.PACK_AB_MERGE_C R13, RZ, R13, RZ ;  /* 0x0000000dff0d723e */ /* 0x000fca00048070ff */
[----:B------:R4:W-:Y:S01]  /*88420*/  @!P2 STG.E.U8 desc[UR34][R44.64+0x41], R13 ;  /* 0x0000410d2c00a986 */ /* 0x0009e2000c101122 */
[----:B------:R-:W-:Y:S01]  /*88430*/  ISETP.LT.OR P2, PT, R30, 0x99, !P0 ;  /* 0x000000991e00780c */ /* 0x000fe20004741670 */
[----:B----4-:R-:W-:Y:S01]  /*88440*/  FMUL R13, R66, UR27 ;  /* 0x0000001b420d7c20 */ /* 0x010fe20008400000 */
[----:B0-----:R-:W-:-:S04]  /*88450*/  @!P5 IADD3 R14, P6, R26, R14, RZ ;  /* 0x0000000e1a0ed210 */ /* 0x001fc80007fde0ff */
[----:B------:R-:W-:Y:S01]  /*88460*/  F2FP.SATFINITE.E4M3.F32.PACK_AB_MERGE_C R13, RZ, R13, RZ ;  /* 0x0000000dff0d723e */ /* 0x000fe200048070ff */
[----:B------:R-:W-:-:S05]  /*88470*/  @!P5 IMAD.X R15, R31, 0x1, R15, P6 ;  /* 0x000000011f0fd824 */ /* 0x000fca00030e060f */
[----:B------:R0:W-:Y:S02]  /*88480*/  @!P5 STG.E.U8 desc[UR34][R14.64+0x48], R13 ;  /* 0x0000480d0e00d986 */ /* 0x0001e4000c101122 */
[----:B0-----:R-:W0:Y:S01]  /*88490*/  @!P2 LDC.64 R14, c[0x0][0x5c0] ;  /* 0x00017000ff0eab82 */ /* 0x001e220000000a00 */
[----:B------:R-:W-:Y:S02]  /*884a0*/  FMUL R13, R65, UR27 ;  /* 0x0000001b410d7c20 */ /* 0x000fe40008400000 */
[----:B------:R-:W4:Y:S01]  /*884b0*/  LDL.LU R65, [R1+0x91c] ;  /* 0x00091c0001417983 */ /* 0x000f220000300800 */
[----:B0-----:R-:W-:-:S04]  /*884c0*/  @!P2 IADD3 R66, P5, P6, R26, UR11, R14 ;  /* 0x0000000b1a42ac10 */ /* 0x001fc8000febe00e */
[----:B------:R-:W-:Y:S02]  /*884d0*/  @!P2 IADD3.X R67, R31, UR10, R15, P5, P6 ;  /* 0x0000000a1f43ac10 */ /* 0x000fe4000afec40f */
[----:B------:R-:W-:-:S13]  /*884e0*/  ISETP.LT.OR P5, PT, R30, 0x4a, !P1 ;  /* 0x0000004a1e00780c */ /* 0x000fda0004fa1670 */
[----:B------:R-:W0:Y:S01]  /*884f0*/  @!P5 LDC.64 R14, c[0x0][0x5c0] ;  /* 0x00017000ff0edb82 */ /* 0x000e220000000a00 */
[----:B------:R-:W-:Y:S02]  /*88500*/  F2FP.SATFINITE.E4M3.F32.PACK_AB_MERGE_C R13, RZ, R13, RZ ;  /* 0x0000000dff0d723e */ /* 0x000fe400048070ff */
[----:B0-----:R-:W-:-:S05]  /*88510*/  @!P5 IADD3 R14, P6, R26, R14, RZ ;  /* 0x0000000e1a0ed210 */ /* 0x001fca0007fde0ff */
[----:B------:R-:W-:-:S05]  /*88520*/  @!P5 IMAD.X R15, R31, 0x1, R15, P6 ;  /* 0x000000011f0fd824 */ /* 0x000fca00030e060f */
[----:B------:R2:W-:Y:S02]  /*88530*/  @!P5 STG.E.U8 desc[UR34][R14.64+0x49], R13 ;  /* 0x0000490d0e00d986 */ /* 0x0005e4000c101122 */
[----:B--2---:R-:W-:Y:S02]  /*88540*/  FMUL R13, R64, UR27 ;  /* 0x0000001b400d7c20 */ /* 0x004fe40008400000 */
[----:B------:R-:W2:Y:S04]  /*88550*/  LDL.LU R64, [R1+0x920] ;  /* 0x0009200001407983 */ /* 0x000ea80000300800 */
[----:B------:R-:W2:Y:S04]  /*88560*/  LDL.LU R76, [R1+0x924] ;  /* 0x00092400014c7983 */ /* 0x000ea80000300800 */
[----:B------:R-:W2:Y:S01]  /*88570*/  LDL.LU R80, [R1+0x928] ;  /* 0x0009280001507983 */ /* 0x000ea20000300800 */
[----:B------:R-:W-:-:S02]  /*88580*/  LOP3.LUT R0, R0, 0xfffdffff, RZ, 0xc0, !PT ;  /* 0xfffdffff00007812 */ /* 0x000fc400078ec0ff */
[----:B------:R-:W-:Y:S01]  /*88590*/  F2FP.SATFINITE.E4M3.F32.PACK_AB_MERGE_C R13, RZ, R13, RZ ;  /* 0x0000000dff0d723e */ /* 0x000fe200048070ff */
[----:B------:R-:W2:Y:S01]  /*885a0*/  LDL.LU R82, [R1+0x92c] ;  /* 0x00092c0001527983 */ /* 0x000ea20000300800 */
[----:B------:R-:W-:Y:S02]  /*885b0*/  @P3 LOP3.LUT R0, R0, 0x20000, RZ, 0xfc, !PT ;  /* 0x0002000000003812 */ /* 0x000fe400078efcff */
[----:B------:R-:W-:Y:S01]  /*885c0*/  ISETP.LT.OR P3, PT, R30, 0x9a, !P0 ;  /* 0x0000009a1e00780c */ /* 0x000fe20004761670 */
[----:B------:R-:W2:Y:S01]  /*885d0*/  LDL.LU R81, [R1+0x930] ;  /* 0x0009300001517983 */ /* 0x000ea20000300800 */
[----:B------:R-:W-:-:S04]  /*885e0*/  LOP3.LUT R0, R0, 0xfffbffff, RZ, 0xc0, !PT ;  /* 0xfffbffff00007812 */ /* 0x000fc800078ec0ff */
[----:B------:R-:W-:Y:S02]  /*885f0*/  @P2 LOP3.LUT R0, R0, 0x40000, RZ, 0xfc, !PT ;  /* 0x0004000000002812 */ /* 0x000fe400078efcff */
[----:B------:R-:W-:-:S05]  /*88600*/  ISETP.LT.OR P2, PT, R30, 0x49, !P0 ;  /* 0x000000491e00780c */ /* 0x000fca0004741670 */
[----:B------:R-:W0:Y:S08]  /*88610*/  @!P3 LDC.64 R14, c[0x0][0x5c0] ;  /* 0x00017000ff0ebb82 */ /* 0x000e300000000a00 */
[----:B------:R3:W-:Y:S01]  /*88620*/  @!P2 STG.E.U8 desc[UR34][R38.64+0x48], R13 ;  /* 0x0000480d2600a986 */ /* 0x0007e2000c101122 */
[----:B------:R-:W-:Y:S02]  /*88630*/  ISETP.LT.OR P2, PT, R30, 0xa1, !P0 ;  /* 0x000000a11e00780c */ /* 0x000fe40004741670 */
[----:B0-----:R-:W-:-:S04]  /*88640*/  @!P3 IADD3 R44, P5, P6, R26, UR11, R14 ;  /* 0x0000000b1a2cbc10 */ /* 0x001fc8000febe00e */
[----:B------:R-:W-:-:S07]  /*88650*/  @!P3 IADD3.X R45, R31, UR10, R15, P5, P6 ;  /* 0x0000000a1f2dbc10 */ /* 0x000fce000afec40f */
[----:B------:R-:W0:Y:S01]  /*88660*/  @!P2 LDC.64 R14, c[0x0][0x5c0] ;  /* 0x00017000ff0eab82 */ /* 0x000e220000000a00 */
[----:B------:R-:W-:-:S04]  /*88670*/  LOP3.LUT R0, R0, 0xfffffeff, RZ, 0xc0, !PT ;  /* 0xfffffeff00007812 */ /* 0x000fc800078ec0ff */
        /* <DEDUP_REMOVED lines=12> */
[----:B---3--:R-:W-:-:S05]  /*88740*/  FMUL R13, R72, UR27 ;  /* 0x0000001b480d7c20 */ /* 0x008fca0008400000 */
[----:B------:R-:W-:-:S05]  /*88750*/  F2FP.SATFINITE.E4M3.F32.PACK_AB_MERGE_C R13, RZ, R13, RZ ;  /* 0x0000000dff0d723e */ /* 0x000fca00048070ff */
[----:B------:R4:W-:Y:S01]  /*88760*/  @!P2 STG.E.U8 desc[UR34][R16.64+0x49], R13 ;  /* 0x0000490d1000a986 */ /* 0x0009e2000c101122 */
[----:B------:R-:W-:Y:S02]  /*88770*/  ISETP.LT.OR P2, PT, R30, 0xa9, !P0 ;  /* 0x000000a91e00780c */ /* 0x000fe40004741670 */
[----:B0-----:R-:W-:Y:S01]  /*88780*/  @!P5 IADD3 R14, P6, R26, R14, RZ ;  /* 0x0000000e1a0ed210 */ /* 0x001fe20007fde0ff */
[----:B----4-:R-:W-:-:S04]  /*88790*/  FMUL R13, R65, UR27 ;  /* 0x0000001b410d7c20 */ /* 0x010fc80008400000 */
[----:B------:R-:W-:Y:S01]  /*887a0*/  @!P5 IMAD.X R15, R31, 0x1, R15, P6 ;  /* 0x000000011f0fd824 */ /* 0x000fe200030e060f */
[----:B------:R-:W-:-:S05]  /*887b0*/  F2FP.SATFINITE.E4M3.F32.PACK_AB_MERGE_C R13, RZ, R13, RZ ;  /* 0x0000000dff0d723e */ /* 0x000fca00048070ff */
[----:B------:R0:W-:Y:S02]  /*887c0*/  @!P5 STG.E.U8 desc[UR34][R14.64+0x50], R13 ;  /* 0x0000500d0e00d986 */ /* 0x0001e4000c101122 */
[----:B0-----:R-:W0:Y:S02]  /*887d0*/  @!P2 LDC.64 R14, c[0x0][0x5c0] ;  /* 0x00017000ff0eab82 */ /* 0x001e240000000a00 */
[----:B0-----:R-:W-:-:S04]  /*887e0*/  @!P2 IADD3 R72, P5, P6, R26, UR11, R14 ;  /* 0x0000000b1a48ac10 */ /* 0x001fc8000febe00e */
[----:B------:R-:W-:Y:S02]  /*887f0*/  @!P2 IADD3.X R73, R31, UR10, R15, P5, P6 ;  /* 0x0000000a1f49ac10 */ /* 0x000fe4000afec40f */
[----:B------:R-:W-:-:S13]  /*88800*/  ISETP.LT.OR P5, PT, R30, 0x52, !P1 ;  /* 0x000000521e00780c */ /* 0x000fda0004fa1670 */
[----:B------:R-:W0:Y:S01]  /*88810*/  @!P5 LDC.64 R14, c[0x0][0x5c0] ;  /* 0x00017000ff0edb82 */ /* 0x000e220000000a00 */
[----:B------:R-:W-:-:S04]  /*88820*/  LOP3.LUT R0, R0, 0xffefffff, RZ, 0xc0, !PT ;  /* 0xffefffff00007812 */ /* 0x000fc800078ec0ff */
[----:B------:R-:W-:Y:S02]  /*88830*/  @P3 LOP3.LUT R0, R0, 0x100000, RZ, 0xfc, !PT ;  /* 0x0010000000003812 */ /* 0x000fe400078efcff */
[----:B------:R-:W-:Y:S02]  /*88840*/  ISETP.LT.OR P3, PT, R30, 0xaa, !P0 ;  /* 0x000000aa1e00780c */ /* 0x000fe40004761670 */
[----:B------:R-:W-:Y:S02]  /*88850*/  LOP3.LUT R0, R0, 0xffdfffff, RZ, 0xc0, !PT ;  /* 0xffdfffff00007812 */ /* 0x000fe400078ec0ff */
[----:B0-----:R-:W-:-:S05]  /*88860*/  @!P5 IADD3 R14, P6, R26, R14, RZ ;  /* 0x0000000e1a0ed210 */ /* 0x001fca0007fde0ff */
[----:B------:R-:W-:Y:S01]  /*88870*/  @!P5 IMAD.X R15, R31, 0x1, R15, P6 ;  /* 0x000000011f0fd824 */ /* 0x000fe200030e060f */
[----:B------:R-:W-:Y:S02]  /*88880*/  @P2 LOP3.LUT R0, R0, 0x200000, RZ, 0xfc, !PT ;  /* 0x0020000000002812 */ /* 0x000fe400078efcff */
[----:B------:R-:W-:Y:S01]  /*88890*/  ISETP.LT.OR P2, PT, R30, 0x51, !P0 ;  /* 0x000000511e00780c */ /* 0x000fe20004741670 */
[----:B--2---:R-:W-:-:S05]  /*888a0*/  FMUL R13, R64, UR27 ;  /* 0x0000001b400d7c20 */ /* 0x004fca0008400000 */
[----:B------:R-:W-:-:S05]  /*888b0*/  F2FP.SATFINITE.E4M3.F32.PACK_AB_MERGE_C R13, RZ, R13, RZ ;  /* 0x0000000dff0d723e */ /* 0x000fca00048070ff */
[----:B------:R0:W-:Y:S02]  /*888c0*/  @!P5 STG.E.U8 desc[UR34][R14.64+0x51], R13 ;  /* 0x0000510d0e00d986 */ /* 0x0001e4000c101122 */
[----:B0-----:R-:W0:Y:S01]  /*888d0*/  @!P3 LDC.64 R14, c[0x0][0x5c0] ;  /* 0x00017000ff0ebb82 */ /* 0x001e220000000a00 */
[----:B------:R-:W-:-:S05]  /*888e0*/  FMUL R13, R76, UR27 ;  /* 0x0000001b4c0d7c20 */ /* 0x000fca0008400000 */
[----:B------:R-:W-:-:S05]  /*888f0*/  F2FP.SATFINITE.E4M3.F32.PACK_AB_MERGE_C R13, RZ, R13, RZ ;  /* 0x0000000dff0d723e */ /* 0x000fca00048070ff */
[----:B------:R1:W-:Y:S01]  /*88900*/  @!P2 STG.E.U8 desc[UR34][R46.64+0x50], R13 ;  /* 0x0000500d2e00a986 */ /* 0x0003e2000c101122 */
[----:B------:R-:W-:Y:S02]  /*88910*/  ISETP.LT.OR P2, PT, R30, 0xb1, !P0 ;  /* 0x000000b11e00780c */ /* 0x000fe40004741670 */
[----:B0-----:R-:W-:Y:S01]  /*88920*/  @!P3 IADD3 R64, P5, P6, R26, UR11, R14 ;  /* 0x0000000b1a40bc10 */ /* 0x001fe2000febe00e */
[----:B-1----:R-:W-:Y:S02]  /*88930*/  FMUL R13, R80, UR27 ;  /* 0x0000001b500d7c20 */ /* 0x002fe40008400000 */
[----:B------:R-:W2:Y:S01]  /*88940*/  LDL.LU R80, [R1+0x934] ;  /* 0x0009340001507983 */ /* 0x000ea20000300800 */
[----:B------:R-:W-:-:S07]  /*88950*/  @!P3 IADD3.X R65, R31, UR10, R15, P5, P6 ;  /* 0x0000000a1f41bc10 */ /* 0x000fce000afec40f */
[----:B------:R-:W0:Y:S01]  /*88960*/  @!P2 LDC.64 R14, c[0x0][0x5c0] ;  /* 0x00017000ff0eab82 */ /* 0x000e220000000a00 */
[----:B------:R-:W-:-:S04]  /*88970*/  LOP3.LUT R0, R0, 0xfffffffb, RZ, 0xc0, !PT ;  /* 0xfffffffb00007812 */ /* 0x000fc800078ec0ff */
[----:B------:R-:W-:-:S04]  /*88980*/  @P3 LOP3.LUT R0, R0, 0x4, RZ, 0xfc, !PT ;  /* 0x0000000400003812 */ /* 0x000fc800078efcff */
[----:B------:R-:W-:-:S04]  /*88990*/  LOP3.LUT R0, R0, 0xfffffbff, RZ, 0xc0, !PT ;  /* 0xfffffbff00007812 */ /* 0x000fc800078ec0ff */
[----:B------:R-:W-:Y:S02]  /*889a0*/  @P2 LOP3.LUT R0, R0, 0x400, RZ, 0xfc, !PT ;  /* 0x0000040000002812 */ /* 0x000fe400078efcff */
[----:B0-----:R-:W-:-:S04]  /*889b0*/  @!P2 IADD3 R76, P5, P6, R26, UR11, R14 ;  /* 0x0000000b1a4cac10 */ /* 0x001fc8000febe00e */
[----:B------:R-:W-:Y:S02]  /*889c0*/  @!P2 IADD3.X R77, R31, UR10, R15, P5, P6 ;  /* 0x0000000a1f4dac10 */ /* 0x000fe4000afec40f */
[----:B------:R-:W-:-:S13]  /*889d0*/  ISETP.LT.OR P2, PT, R30, 0xb2, !P0 ;  /* 0x000000b21e00780c */ /* 0x000fda0004741670 */
[----:B------:R-:W0:Y:S01]  /*889e0*/  @!P2 LDC.64 R14, c[0x0][0x5c0] ;  /* 0x00017000ff0eab82 */ /* 0x000e220000000a00 */
[----:B------:R-:W-:-:S04]  /*889f0*/  LOP3.LUT R0, R0, 0xffbfffff, RZ, 0xc0, !PT ;  /* 0xffbfffff00007812 */ /* 0x000fc800078ec0ff */
[----:B------:R-:W-:Y:S02]  /*88a00*/  @P2 LOP3.LUT R0, R0, 0x400000, RZ, 0xfc, !PT ;  /* 0x0040000000002812 */ /* 0x000fe400078efcff */
[----:B------:R-:W-:Y:S02]  /*88a10*/  F2FP.SATFINITE.E4M3.F32.PACK_AB_MERGE_C R13, RZ, R13, RZ ;  /* 0x0000000dff0d723e */ /* 0x000fe400048070ff */
[----:B0-----:R-:W-:-:S04]  /*88a20*/  @!P2 IADD3 R78, P5, P6, R26, UR11, R14 ;  /* 0x0000000b1a4eac10 */ /* 0x001fc8000febe00e */
[----:B------:R-:W-:Y:S02]  /*88a30*/  @!P2 IADD3.X R79, R31, UR10, R15, P5, P6 ;  /* 0x0000000a1f4fac10 */ /* 0x000fe4000afec40f */
[----:B------:R-:W-:-:S13]  /*88a40*/  LOP3.LUT P2, RZ, R12, 0x40000000, RZ, 0xc0, !PT ;  /* 0x400000000cff7812 */ /* 0x000fda000784c0ff */
[----:B------:R0:W-:Y:S02]  /*88a50*/  @!P2 STG.E.U8 desc[UR34][R48.64+0x51], R13 ;  /* 0x0000510d3000a986 */ /* 0x0001e4000c101122 */
[----:B0-----:R-:W-:Y:S02]  /*88a60*/  FMUL R13, R82, UR27 ;  /* 0x0000001b520d7c20 */ /* 0x001fe40008400000 */
[----:B------:R-:W3:Y:S01]  /*88a70*/  LDL.LU R82, [R1+0x938] ;  /* 0x0009380001527983 */ /* 0x000ee20000300800 */
[----:B------:R-:W-:-:S13]  /*88a80*/  ISETP.LT.OR P2, PT, R30, 0x59, !P1 ;  /* 0x000000591e00780c */ /* 0x000fda0004f41670 */
[----:B------:R-:W0:Y:S01]  /*88a90*/  @!P2 LDC.64 R14, c[0x0][0x5c0] ;  /* 0x00017000ff0eab82 */ /* 0x000e220000000a00 */
[----:B------:R-:W-:Y:S02]  /*88aa0*/  F2FP.SATFINITE.E4M3.F32.PACK_AB_MERGE_C R13, RZ, R13, RZ ;  /* 0x0000000dff0d723e */ /* 0x000fe400048070ff */
[----:B0-----:R-:W-:-:S05]  /*88ab0*/  @!P2 IADD3 R14, P5, R26, R14, RZ ;  /* 0x0000000e1a0ea210 */ /* 0x001fca0007fbe0ff */
[----:B------:R-:W-:-:S05]  /*88ac0*/  @!P2 IMAD.X R15, R31, 0x1, R15, P5 ;  /* 0x000000011f0fa824 */ /* 0x000fca00028e060f */
[----:B------:R0:W-:Y:S01]  /*88ad0*/  @!P2 STG.E.U8 desc[UR34][R14.64+0x58], R13 ;  /* 0x0000580d0e00a986 */ /* 0x0001e2000c101122 */
[----:B------:R-:W-:-:S13]  /*88ae0*/  ISETP.LT.OR P2, PT, R30, 0xb9, !P0 ;  /* 0x000000b91e00780c */ /* 0x000fda0004741670 */
[----:B0-----:R-:W0:Y:S02]  /*88af0*/  @!P2 LDC.64 R14, c[0x0][0x5c0] ;  /* 0x00017000ff0eab82 */ /* 0x001e240000000a00 */
[----:B0-----:R-:W-:-:S04]  /*88b00*/  @!P2 IADD3 R48, P5, P6, R26, UR11, R14 ;  /* 0x0000000b1a30ac10 */ /* 0x001fc8000febe00e */
[----:B------:R-:W-:Y:S02]  /*88b10*/  @!P2 IADD3.X R49, R31, UR10, R15, P5, P6 ;  /* 0x0000000a1f31ac10 */ /* 0x000fe4000afec40f */
[----:B------:R-:W-:-:S13]  /*88b20*/  ISETP.LT.OR P5, PT, R30, 0x5a, !P1 ;  /* 0x0000005a1e00780c */ /* 0x000fda0004fa1670 */
[----:B------:R-:W0:Y:S01]  /*88b30*/  @!P5 LDC.64 R14, c[0x0][0x5c0] ;  /* 0x00017000ff0edb82 */ /* 0x000e220000000a00 */
[----:B------:R-:W-:Y:S02]  /*88b40*/  FMUL R13, R81, UR27 ;  /* 0x0000001b510d7c20 */ /* 0x000fe40008400000 */
[----:B------:R-:W4:Y:S03]  /*88b50*/  LDL.LU R81, [R1+0x93c] ;  /* 0x00093c0001517983 */ /* 0x000f260000300800 */
[----:B------:R-:W-:Y:S02]  /*88b60*/  F2FP.SATFINITE.E4M3.F32.PACK_AB_MERGE_C R13, RZ, R13, RZ ;  /* 0x0000000dff0d723e */ /* 0x000fe400048070ff */
[----:B0-----:R-:W-:-:S05]  /*88b70*/  @!P5 IADD3 R14, P6, R26, R14, RZ ;  /* 0x0000000e1a0ed210 */ /* 0x001fca0007fde0ff */
[----:B------:R-:W-:-:S05]  /*88b80*/  @!P5 IMAD.X R15, R31, 0x1, R15, P6 ;  /* 0x000000011f0fd824 */ /* 0x000fca00030e060f */
[----:B------:R2:W-:Y:S02]  /*88b90*/  @!P5 STG.E.U8 desc[UR34][R14.64+0x59], R13 ;  /* 0x0000590d0e00d986 */ /* 0x0005e4000c101122 */
[----:B--2---:R-:W-:Y:S02]  /*88ba0*/  FMUL R13, R80, UR27 ;  /* 0x0000001b500d7c20 */ /* 0x004fe40008400000 */
[----:B------:R-:W2:Y:S01]  /*88bb0*/  LDL.LU R80, [R1+0x940] ;  /* 0x0009400001507983 */ /* 0x000ea20000300800 */
[----:B------:R-:W-:Y:S02]  /*88bc0*/  LOP3.LUT P3, RZ, R12, 0x80000000, RZ, 0xc0, !PT ;  /* 0x800000000cff7812 */ /* 0x000fe4000786c0ff */
[----:B------:R-:W-:-:S11]  /*88bd0*/  F2FP.SATFINITE.E4M3.F32.PACK_AB_MERGE_C R13, RZ, R13, RZ ;  /* 0x0000000dff0d723e */ /* 0x000fd600048070ff */
[----:B------:R3:W-:Y:S01]  /*88be0*/  @!P3 STG.E.U8 desc[UR34][R40.64+0x58], R13 ;  /* 0x0000580d2800b986 */ /* 0x0007e2000c101122 */
[----:B------:R-:W-:-:S04]  /*88bf0*/  LOP3.LUT R12, R12, 0xefffffff, RZ, 0xc0, !PT ;  /* 0xefffffff0c0c7812 */ /* 0x000fc800078ec0ff */
[----:B------:R-:W-:Y:S02]  /*88c00*/  @P2 LOP3.LUT R12, R12, 0x10000000, RZ, 0xfc, !PT ;  /* 0x100000000c0c2812 */ /* 0x000fe400078efcff */
[----:B------:R-:W-:Y:S02]  /*88c10*/  ISETP.LT.OR P2, PT, R30, 0xba, !P0 ;  /* 0x000000ba1e00780c */ /* 0x000fe40004741670 */
[----:B------:R-:W-:-:S11]  /*88c20*/  LOP3.LUT R2, R2, 0xffbfffff, RZ, 0xc0, !PT ;  /* 0xffbfffff02027812 */ /* 0x000fd600078ec0ff */
[----:B------:R-:W0:Y:S01]  /*88c30*/  @!P2 LDC.64 R14, c[0x0][0x5c0] ;  /* 0x00017000ff0eab82 */ /* 0x000e220000000a00 */
[----:B---3--:R-:W-:Y:S02]  /*88c40*/  FMUL R13, R82, UR27 ;  /* 0x0000001b520d7c20 */ /* 0x008fe40008400000 */
[----:B------:R-:W3:Y:S01]  /*88c50*/  LDL.LU R82, [R1+0x944] ;  /* 0x0009440001527983 */ /* 0x000ee20000300800 */
[----:B------:R-:W-:Y:S02]  /*88c60*/  @P0 LOP3.LUT R2, R2, 0x400000, RZ, 0xfc, !PT ;  /* 0x0040000002020812 */ /* 0x000fe400078efcff */
[----:B------:R-:W-:-:S04]  /*88c70*/  ISETP.GE.AND P0, PT, R11, 0x81, PT ;  /* 0x000000810b00780c */ /* 0x000fc80003f06270 */
[----:B------:R-:W-:Y:S02]  /*88c80*/  ISETP.LT.OR P3, PT, R30, 0x1, !P0 ;  /* 0x000000011e00780c */ /* 0x000fe40004761670 */
[----:B0-----:R-:W-:-:S04]  /*88c90*/  @!P2 IADD3 R46, P5, P6, R26, UR11, R14 ;  /* 0x0000000b1a2eac10 */ /* 0x001fc8000febe00e */
[----:B------:R-:W-:-:S07]  /*88ca0*/  @!P2 IADD3.X R47, R31, UR10, R15, P5, P6 ;  /* 0x0000000a1f2fac10 */ /* 0x000fce000afec40f */
[----:B------:R-:W0:Y:S01]  /*88cb0*/  @!P3 LDC.64 R14, c[0x0][0x5c0] ;  /* 0x00017000ff0ebb82 */ /* 0x000e220000000a00 */
[----:B------:R-:W-:-:S04]  /*88cc0*/  LOP3.LUT R12, R12, 0xdfffffff, RZ, 0xc0, !PT ;  /* 0xdfffffff0c0c7812 */ /* 0x000fc800078ec0ff */
[----:B------:R-:W-:Y:S02]  /*88cd0*/  @P3 LOP3.LUT R12, R12, 0x20000000, RZ, 0xfc, !PT ;  /* 0x200000000c0c3812 */ /* 0x000fe400078efcff */
[----:B0-----:R-:W-:-:S04]  /*88ce0*/  @!P3 IADD3 R38, P5, P6, R26, UR9, R14 ;  /* 0x000000091a26bc10 */ /* 0x001fc8000febe00e */
[----:B------:R-:W-:Y:S02]  /*88cf0*/  @!P3 IADD3.X R39, R31, UR8, R15, P5, P6 ;  /* 0x000000081f27bc10 */ /* 0x000fe4000afec40f */
[----:B------:R-:W-:Y:S02]  /*88d00*/  ISETP.LT.OR P3, PT, R30, 0x2, !P0 ;  /* 0x000000021e00780c */ /* 0x000fe40004761670 */
[----:B------:R-:W-:-:S11]  /*88d10*/  F2FP.SATFINITE.E4M3.F32.PACK_AB_MERGE_C R13, RZ, R13, RZ ;  /* 0x0000000dff0d723e */ /* 0x000fd600048070ff */
[----:B------:R-:W0:Y:S01]  /*88d20*/  @!P3 LDC.64 R14, c[0x0][0x5c0] ;  /* 0x00017000ff0ebb82 */ /* 0x000e220000000a00 */
[----:B------:R4:W-:Y:S01]  /*88d30*/  @!P4 STG.E.U8 desc[UR34][R36.64+0x59], R13 ;  /* 0x0000590d2400c986 */ /* 0x0009e2000c101122 */
[----:B------:R-:W-:Y:S02]  /*88d40*/  ISETP.LT.OR P4, PT, R30, 0x61, !P1 ;  /* 0x000000611e00780c */ /* 0x000fe40004f81670 */
[----:B0-----:R-:W-:-:S04]  /*88d50*/  @!P3 IADD3 R16, P5, P6, R26, UR9, R14 ;  /* 0x000000091a10bc10 */ /* 0x001fc8000febe00e */
[----:B------:R-:W-:-:S07]  /*88d60*/  @!P3 IADD3.X R17, R31, UR8, R15, P5, P6 ;  /* 0x000000081f11bc10 */ /* 0x000fce000afec40f */
[----:B------:R-:W0:Y:S01]  /*88d70*/  @!P4 LDC.64 R14, c[0x0][0x5c0] ;  /* 0x00017000ff0ecb82 */ /* 0x000e220000000a00 */
[----:B------:R-:W-:Y:S01]  /*88d80*/  ISETP.LT.OR P6, PT, R30, 0x9, !P0 ;  /* 0x000000091e00780c */ /* 0x000fe200047c1670 */
[----:B----4-:R-:W-:Y:S02]  /*88d90*/  FMUL R13, R81, UR27 ;  /* 0x0000001b510d7c20 */ /* 0x010fe40008400000 */
[----:B------:R-:W4:Y:S03]  /*88da0*/  LDL.LU R81, [R1+0x948] ;  /* 0x0009480001517983 */ /* 0x000f260000300800 */
[----:B------:R-:W-:Y:S02]  /*88db0*/  F2FP.SATFINITE.E4M3.F32.PACK_AB_MERGE_C R13, RZ, R13, RZ ;  /* 0x0000000dff0d723e */ /* 0x000fe400048070ff */
[----:B0-----:R-:W-:-:S05]  /*88dc0*/  @!P4 IADD3 R14, P5, R26, R14, RZ ;  /* 0x0000000e1a0ec210 */ /* 0x001fca0007fbe0ff */
[----:B------:R-:W-:-:S05]  /*88dd0*/  @!P4 IMAD.X R15, R31, 0x1, R15, P5 ;  /* 0x000000011f0fc824 */ /* 0x000fca00028e060f */
[----:B------:R0:W-:Y:S02]  /*88de0*/  @!P4 STG.E.U8 desc[UR34][R14.64+0x60], R13 ;  /* 0x0000600d0e00c986 */ /* 0x0001e4000c101122 */
[----:B0-----:R-:W0:Y:S01]  /*88df0*/  @!P6 LDC.64 R14, c[0x0][0x5c0] ;  /* 0x00017000ff0eeb82 */ /* 0x001e220000000a00 */
[----:B--2---:R-:W-:Y:S02]  /*88e00*/  FMUL R13, R80, UR27 ;  /* 0x0000001b500d7c20 */ /* 0x004fe40008400000 */
[----:B------:R-:W2:Y:S01]  /*88e10*/  LDL.LU R80, [R1+0x94c] ;  /* 0x00094c0001507983 */ /* 0x000ea20000300800 */
[----:B0-----:R-:W-:-:S03]  /*88e20*/  @!P6 IADD3 R36, P4, P5, R26, UR9, R14 ;  /* 0x000000091a24ec10 */ /* 0x001fc6000fd9e00e */
[----:B------:R-:W2:Y:S01]  /*88e30*/  LDL.LU R84, [R1+0x950] ;  /* 0x0009500001547983 */ /* 0x000ea20000300800 */
[----:B------:R-:W-:Y:S02]  /*88e40*/  @!P6 IADD3.X R37, R31, UR8, R15, P4, P5 ;  /* 0x000000081f25ec10 */ /* 0x000fe4000a7ea40f */
[----:B------:R-:W-:-:S13]  /*88e50*/  ISETP.LT.OR P4, PT, R30, 0x62, !P1 ;  /* 0x000000621e00780c */ /* 0x000fda0004f81670 */
[----:B------:R-:W0:Y:S01]  /*88e60*/  @!P4 LDC.64 R14, c[0x0][0x5c0] ;  /* 0x00017000ff0ecb82 */ /* 0x000e220000000a00 */
[----:B------:R-:W-:Y:S02]  /*88e70*/  F2FP.SATFINITE.E4M3.F32.PACK_AB_MERGE_C R13, RZ, R13, RZ ;  /* 0x0000000dff0d723e */ /* 0x000fe400048070ff */
[----:B0-----:R-:W-:-:S05]  /*88e80*/  @!P4 IADD3 R14, P5, R26, R14, RZ ;  /* 0x0000000e1a0ec210 */ /* 0x001fca0007fbe0ff */
[----:B------:R-:W-:-:S05]  /*88e90*/  @!P4 IMAD.X R15, R31, 0x1, R15, P5 ;  /* 0x000000011f0fc824 */ /* 0x000fca00028e060f */
[----:B------:R3:W-:Y:S01]  /*88ea0*/  @!P4 STG.E.U8 desc[UR34][R14.64+0x61], R13 ;  /* 0x0000610d0e00c986 */ /* 0x0007e2000c101122 */
[----:B------:R-:W-:Y:S01]  /*88eb0*/  LOP3.LUT R0, R0, 0xff7fffff, RZ, 0xc0, !PT ;  /* 0xff7fffff00007812 */ /* 0x000fe200078ec0ff */
[----:B---3--:R-:W-:Y:S02]  /*88ec0*/  FMUL R13, R82, UR27 ;  /* 0x0000001b520d7c20 */ /* 0x008fe40008400000 */
[----:B------:R-:W3:Y:S01]  /*88ed0*/  LDL.LU R82, [R1+0x954] ;  /* 0x0009540001527983 */ /* 0x000ee20000300800 */
[----:B------:R-:W-:Y:S02]  /*88ee0*/  @P2 LOP3.LUT R0, R0, 0x800000, RZ, 0xfc, !PT ;  /* 0x0080000000002812 */ /* 0x000fe400078efcff */
[----:B------:R-:W-:Y:S01]  /*88ef0*/  F2FP.SATFINITE.E4M3.F32.PACK_AB_MERGE_C R13, RZ, R13, RZ ;  /* 0x0000000dff0d723e */ /* 0x000fe200048070ff */
[----:B------:R-:W3:Y:S01]  /*88f00*/  LDL.LU R83, [R1+0x958] ;  /* 0x0009580001537983 */ /* 0x000ee20000300800 */
[C---:B------:R-:W-:Y:S02]  /*88f10*/  LOP3.LUT P2, RZ, R0.reuse, 0x10, RZ, 0xc0, !PT ;  /* 0x0000001000ff7812 */ /* 0x040fe4000784c0ff */
[----:B------:R-:W-:-:S04]  /*88f20*/  LOP3.LUT R0, R0, 0xfff7ffff, RZ, 0xc0, !PT ;  /* 0xfff7ffff00007812 */ /* 0x000fc800078ec0ff */
[----:B------:R-:W-:-:S04]  /*88f30*/  @P0 LOP3.LUT R0, R0, 0x80000, RZ, 0xfc, !PT ;  /* 0x0008000000000812 */ /* 0x000fc800078efcff */
[----:B------:R-:W-:-:S04]  /*88f40*/  LOP3.LUT R0, R0, 0xfeffffff, RZ, 0xc0, !PT ;  /* 0xfeffffff00007812 */ /* 0x000fc800078ec0ff */
[----:B------:R-:W-:-:S04]  /*88f50*/  @P3 LOP3.LUT R0, R0, 0x1000000, RZ, 0xfc, !PT ;  /* 0x0100000000003812 */ /* 0x000fc800078efcff */
[C---:B------:R-:W-:Y:S02]  /*88f60*/  LOP3.LUT P3, RZ, R0.reuse, 0x800, RZ, 0xc0, !PT ;  /* 0x0000080000ff7812 */ /* 0x040fe4000786c0ff */
[----:B------:R-:W-:-:S04]  /*88f70*/  LOP3.LUT R0, R0, 0xfdffffff, RZ, 0xc0, !PT ;  /* 0xfdffffff00007812 */ /* 0x000fc800078ec0ff */
[----:B------:R-:W-:Y:S02]  /*88f80*/  @P6 LOP3.LUT R0, R0, 0x2000000, RZ, 0xfc, !PT ;  /* 0x0200000000006812 */ /* 0x000fe400078efcff */
[----:B------:R-:W-:-:S13]  /*88f90*/  ISETP.LT.OR P6, PT, R30, 0xa, !P0 ;  /* 0x0000000a1e00780c */ /* 0x000fda00047c1670 */
[----:B------:R-:W0:Y:S01]  /*88fa0*/  @!P6 LDC.64 R14, c[0x0][0x5c0] ;  /* 0x00017000ff0eeb82 */ /* 0x000e220000000a00 */
[----:B------:R1:W-:Y:S01]  /*88fb0*/  @!P2 STG.E.U8 desc[UR34][R28.64+0x60], R13 ;  /* 0x0000600d1c00a986 */ /* 0x0003e2000c101122 */
[----:B------:R-:W-:Y:S02]  /*88fc0*/  ISETP.LT.OR P2, PT, R30, 0x11, !P0 ;  /* 0x000000111e00780c */ /* 0x000fe40004741670 */
[----:B------:R-:W-:Y:S02]  /*88fd0*/  LOP3.LUT R0, R0, 0xfbffffff, RZ, 0xc0, !PT ;  /* 0xfbffffff00007812 */ /* 0x000fe400078ec0ff */
[----:B0-----:R-:W-:-:S04]  /*88fe0*/  @!P6 IADD3 R34, P4, P5, R26, UR9, R14 ;  /* 0x000000091a22ec10 */ /* 0x001fc8000fd9e00e */
[----:B------:R-:W-:-:S05]  /*88ff0*/  @!P6 IADD3.X R35, R31, UR8, R15, P4, P5 ;  /* 0x000000081f23ec10 */ /* 0x000fca000a7ea40f */
[----:B------:R-:W1:Y:S01]  /*89000*/  @!P2 LDC.64 R14, c[0x0][0x5c0] ;  /* 0x00017000ff0eab82 */ /* 0x000e620000000a00 */
[----:B------:R-:W-:Y:S02]  /*89010*/  @P6 LOP3.LUT R0, R0, 0x4000000, RZ, 0xfc, !PT ;  /* 0x0400000000006812 */ /* 0x000fe400078efcff */
[----:B------:R-:W-:Y:S02]  /*89020*/  ISETP.LT.OR P6, PT, R30, 0x12, !P0 ;  /* 0x000000121e00780c */ /* 0x000fe400047c1670 */
[----:B-1----:R-:W-:-:S04]  /*89030*/  @!P2 IADD3 R28, P4, P5, R26, UR9, R14 ;  /* 0x000000091a1cac10 */ /* 0x002fc8000fd9e00e */
[----:B------:R-:W-:-:S07]  /*89040*/  @!P2 IADD3.X R29, R31, UR8, R15, P4, P5 ;  /* 0x000000081f1dac10 */ /* 0x000fce000a7ea40f */
[----:B------:R-:W0:Y:S02]  /*89050*/  @!P6 LDC.64 R14, c[0x0][0x5c0] ;  /* 0x00017000ff0eeb82 */ /* 0x000e240000000a00 */
[----:B0-----:R-:W-:-:S04]  /*89060*/  @!P6 IADD3 R40, P4, P5, R26, UR9, R14 ;  /* 0x000000091a28ec10 */ /* 0x001fc8000fd9e00e */
[----:B------:R-:W-:Y:S02]  /*89070*/  @!P6 IADD3.X R41, R31, UR8, R15, P4, P5 ;  /* 0x000000081f29ec10 */ /* 0x000fe4000a7ea40f */
[----:B------:R-:W-:Y:S02]  /*89080*/  ISETP.LT.OR P4, PT, R30, 0x69, !P1 ;  /* 0x000000691e00780c */ /* 0x000fe40004f81670 */
[----:B------:R-:W-:-:S11]  /*89090*/  LOP3.LUT R0, R0, 0xffffffef, RZ, 0xc0, !PT ;  /* 0xffffffef00007812 */ /* 0x000fd600078ec0ff */
[----:B------:R-:W0:Y:S01]  /*890a0*/  @!P4 LDC.64 R14, c[0x0][0x5c0] ;  /* 0x00017000ff0ecb82 */ /* 0x000e220000000a00 */
[----:B------:R-:W-:Y:S01]  /*890b0*/  @P2 LOP3.LUT R0, R0, 0x10, RZ, 0xfc, !PT ;  /* 0x0000001000002812 */ /* 0x000fe200078efcff */
[----:B----4-:R-:W-:-:S03]  /*890c0*/  FMUL R13, R81, UR27 ;  /* 0x0000001b510d7c20 */ /* 0x010fc60008400000 */
[C---:B------:R-:W-:Y:S02]  /*890d0*/  LOP3.LUT P2, RZ, R0.reuse, 0x1000, RZ, 0xc0, !PT ;  /* 0x0000100000ff7812 */ /* 0x040fe4000784c0ff */
[----:B------:R-:W-:Y:S02]  /*890e0*/  LOP3.LUT R0, R0, 0xefffffff, RZ, 0xc0, !PT ;  /* 0xefffffff00007812 */ /* 0x000fe400078ec0ff */
[----:B------:R-:W-:Y:S02]  /*890f0*/  F2FP.SATFINITE.E4M3.F32.PACK_AB_MERGE_C R13, RZ, R13, RZ ;  /* 0x0000000dff0d723e */ /* 0x000fe400048070ff */
[----:B------:R-:W-:Y:S02]  /*89100*/  @P6 LOP3.LUT R0, R0, 0x10000000, RZ, 0xfc, !PT ;  /* 0x1000000000006812 */ /* 0x000fe400078efcff */
[----:B------:R-:W-:Y:S01]  /*89110*/  ISETP.LT.OR P6, PT, R30, 0x19, !P0 ;  /* 0x000000191e00780c */ /* 0x000fe200047c1670 */
[----:B------:R2:W-:Y:S01]  /*89120*/  @!P3 STG.E.U8 desc[UR34][R52.64+0x61], R13 ;  /* 0x0000610d3400b986 */ /* 0x0005e2000c101122 */
[----:B0-----:R-:W-:-:S05]  /*89130*/  @!P4 IADD3 R14, P5, R26, R14, RZ ;  /* 0x0000000e1a0ec210 */ /* 0x001fca0007fbe0ff */
[----:B------:R-:W-:Y:S02]  /*89140*/  @!P4 IMAD.X R15, R31, 0x1, R15, P5 ;  /* 0x000000011f0fc824 */ /* 0x000fe400028e060f */
[----:B--2---:R-:W-:-:S05]  /*89150*/  FMUL R13, R80, UR27 ;  /* 0x0000001b500d7c20 */ /* 0x004fca0008400000 */
[----:B------:R-:W-:-:S05]  /*89160*/  F2FP.SATFINITE.E4M3.F32.PACK_AB_MERGE_C R13, RZ, R13, RZ ;  /* 0x0000000dff0d723e */ /* 0x000fca00048070ff */
[----:B------:R0:W-:Y:S02]  /*89170*/  @!P4 STG.E.U8 desc[UR34][R14.64+0x68], R13 ;  /* 0x0000680d0e00c986 */ /* 0x0001e4000c101122 */
[----:B0-----:R-:W0:Y:S02]  /*89180*/  @!P6 LDC.64 R14, c[0x0][0x5c0] ;  /* 0x00017000ff0eeb82 */ /* 0x001e240000000a00 */
[----:B0-----:R-:W-:-:S04]  /*89190*/  @!P6 IADD3 R80, P4, P5, R26, UR9, R14 ;  /* 0x000000091a50ec10 */ /* 0x001fc8000fd9e00e */
[----:B------:R-:W-:Y:S02]  /*891a0*/  @!P6 IADD3.X R81, R31, UR8, R15, P4, P5 ;  /* 0x000000081f51ec10 */ /* 0x000fe4000a7ea40f */
[----:B------:R-:W-:-:S13]  /*891b0*/  ISETP.LT.OR P4, PT, R30, 0x6a, !P1 ;  /* 0x0000006a1e00780c */ /* 0x000fda0004f81670 */
[----:B------:R-:W0:Y:S01]  /*891c0*/  @!P4 LDC.64 R14, c[0x0][0x5c0] ;  /* 0x00017000ff0ecb82 */ /* 0x000e220000000a00 */
[----:B------:R-:W-:Y:S02]  /*891d0*/  FMUL R13, R84, UR27 ;  /* 0x0000001b540d7c20 */ /* 0x000fe40008400000 */
[----:B------:R-:W2:Y:S03]  /*891e0*/  LDL.LU R84, [R1+0x95c] ;  /* 0x00095c0001547983 */ /* 0x000ea60000300800 */
[----:B------:R-:W-:Y:S02]  /*891f0*/  F2FP.SATFINITE.E4M3.F32.PACK_AB_MERGE_C R13, RZ, R13, RZ ;  /* 0x0000000dff0d723e */ /* 0x000fe400048070ff */
[----:B0-----:R-:W-:-:S05]  /*89200*/  @!P4 IADD3 R14, P5, R26, R14, RZ ;  /* 0x0000000e1a0ec210 */ /* 0x001fca0007fbe0ff */
[----:B------:R-:W-:-:S05]  /*89210*/  @!P4 IMAD.X R15, R31, 0x1, R15, P5 ;  /* 0x000000011f0fc824 */ /* 0x000fca00028e060f */
[----:B------:R3:W-:Y:S02]  /*89220*/  @!P4 STG.E.U8 desc[UR34][R14.64+0x69], R13 ;  /* 0x0000690d0e00c986 */ /* 0x0007e4000c101122 */
[----:B---3--:R-:W-:Y:S02]  /*89230*/  FMUL R13, R82, UR27 ;  /* 0x0000001b520d7c20 */ /* 0x008fe40008400000 */
[----:B------:R-:W3:Y:S01]  /*89240*/  LDL.LU R82, [R1+0x960] ;  /* 0x0009600001527983 */ /* 0x000ee20000300800 */
[C---:B------:R-:W-:Y:S02]  /*89250*/  LOP3.LUT P3, RZ, R0.reuse, 0x1, RZ, 0xc0, !PT ;  /* 0x0000000100ff7812 */ /* 0x040fe4000786c0ff */
[----:B------:R-:W-:-:S04]  /*89260*/  LOP3.LUT R0, R0, 0xfffff7ff, RZ, 0xc0, !PT ;  /* 0xfffff7ff00007812 */ /* 0x000fc800078ec0ff */
[----:B------:R-:W-:Y:S02]  /*89270*/  @P6 LOP3.LUT R0, R0, 0x800, RZ, 0xfc, !PT ;  /* 0x0000080000006812 */ /* 0x000fe400078efcff */
[----:B------:R-:W-:Y:S02]  /*89280*/  ISETP.LT.OR P6, PT, R30, 0x1a, !P0 ;  /* 0x0000001a1e00780c */ /* 0x000fe400047c1670 */
[----:B------:R-:W-:-:S11]  /*89290*/  F2FP.SATFINITE.E4M3.F32.PACK_AB_MERGE_C R13, RZ, R13, RZ ;  /* 0x0000000dff0d723e */ /* 0x000fd600048070ff */
[----:B------:R-:W0:Y:S01]  /*892a0*/  @!P6 LDC.64 R14, c[0x0][0x5c0] ;  /* 0x00017000ff0eeb82 */ /* 0x000e220000000a00 */
[----:B------:R1:W-:Y:S01]  /*892b0*/  @!P2 STG.E.U8 desc[UR34][R50.64+0x68], R13 ;  /* 0x0000680d3200a986 */ /* 0x0003e2000c101122 */
[----:B------:R-:W-:Y:S02]  /*892c0*/  ISETP.LT.OR P2, PT, R30, 0x21, !P0 ;  /* 0x000000211e00780c */ /* 0x000fe40004741670 */
[----:B------:R-:W-:Y:S02]  /*892d0*/  LOP3.LUT R0, R0, 0xdfffffff, RZ, 0xc0, !PT ;  /* 0xdfffffff00007812 */ /* 0x000fe400078ec0ff */
[----:B0-----:R-:W-:-:S04]  /*892e0*/  @!P6 IADD3 R52, P4, P5, R26, UR9, R14 ;  /* 0x000000091a34ec10 */ /* 0x001fc8000fd9e00e */
[----:B------:R-:W-:-:S05]  /*892f0*/  @!P6 IADD3.X R53, R31, UR8, R15, P4, P5 ;  /* 0x000000081f35ec10 */ /* 0x000fca000a7ea40f */
[----:B------:R-:W0:Y:S01]  /*89300*/  @!P2 LDC.64 R14, c[0x0][0x5c0] ;  /* 0x00017000ff0eab82 */ /* 0x000e220000000a00 */
[----:B------:R-:W-:Y:S02]  /*89310*/  @P6 LOP3.LUT R0, R0, 0x20000000, RZ, 0xfc, !PT ;  /* 0x2000000000006812 */ /* 0x000fe400078efcff */
[----:B------:R-:W-:Y:S01]  /*89320*/  ISETP.LT.OR P6, PT, R30, 0x22, !P0 ;  /* 0x000000221e00780c */ /* 0x000fe200047c1670 */
[----:B-1----:R-:W-:Y:S02]  /*89330*/  FMUL R13, R83, UR27 ;  /* 0x0000001b530d7c20 */ /* 0x002fe40008400000 */
[----:B------:R-:W4:Y:S01]  /*89340*/  LDL.LU R83, [R1+0x964] ;  /* 0x0009640001537983 */ /* 0x000f220000300800 */
[----:B0-----:R-:W-:-:S04]  /*89350*/  @!P2 IADD3 R50, P4, P5, R26, UR9, R14 ;  /* 0x000000091a32ac10 */ /* 0x001fc8000fd9e00e */
[----:B------:R-:W-:-:S05]  /*89360*/  @!P2 IADD3.X R51, R31, UR8, R15, P4, P5 ;  /* 0x000000081f33ac10 */ /* 0x000fca000a7ea40f */
[----:B------:R-:W0:Y:S02]  /*89370*/  @!P6 LDC.64 R14, c[0x0][0x5c0] ;  /* 0x00017000ff0eeb82 */ /* 0x000e240000000a00 */
[----:B0-----:R-:W-:-:S04]  /*89380*/  @!P6 IADD3 R96, P4, P5, R26, UR9, R14 ;  /* 0x000000091a60ec10 */ /* 0x001fc8000fd9e00e */
[----:B------:R-:W-:Y:S02]  /*89390*/  @!P6 IADD3.X R97, R31, UR8, R15, P4, P5 ;  /* 0x000000081f61ec10 */ /* 0x000fe4000a7ea40f */
[----:B------:R-:W-:-:S13]  /*893a0*/  ISETP.LT.OR P4, PT, R30, 0x71, !P1 ;  /* 0x000000711e00780c */ /* 0x000fda0004f81670 */
[----:B------:R-:W0:Y:S01]  /*893b0*/  @!P4 LDC.64 R14, c[0x0][0x5c0] ;  /* 0x00017000ff0ecb82 */ /* 0x000e220000000a00 */
[----:B------:R-:W-:-:S05]  /*893c0*/  F2FP.SATFINITE.E4M3.F32.PACK_AB_MERGE_C R13, RZ, R13, RZ ;  /* 0x0000000dff0d723e */ /* 0x000fca00048070ff */
[----:B------:R2:W-:Y:S01]  /*893d0*/  @!P3 STG.E.U8 desc[UR34][R18.64+0x69], R13 ;  /* 0x0000690d1200b986 */ /* 0x0005e2000c101122 */
[----:B0-----:R-:W-:-:S05]  /*893e0*/  @!P4 IADD3 R14, P5, R26, R14, RZ ;  /* 0x0000000e1a0ec210 */ /* 0x001fca0007fbe0ff */
[----:B------:R-:W-:Y:S02]  /*893f0*/  @!P4 IMAD.X R15, R31, 0x1, R15, P5 ;  /* 0x000000011f0fc824 */ /* 0x000fe400028e060f */
[----:B--2---:R-:W-:Y:S02]  /*89400*/  FMUL R13, R84, UR27 ;  /* 0x0000001b540d7c20 */ /* 0x004fe40008400000 */
[----:B------:R-:W2:Y:S03]  /*89410*/  LDL.LU R84, [R1+0x968] ;  /* 0x0009680001547983 */ /* 0x000ea60000300800 */
[----:B------:R-:W-:-:S05]  /*89420*/  F2FP.SATFINITE.E4M3.F32.PACK_AB_MERGE_C R13, RZ, R13, RZ ;  /* 0x0000000dff0d723e */ /* 0x000fca00048070ff */
[----:B------:R3:W-:Y:S02]  /*89430*/  @!P4 STG.E.U8 desc[UR34][R14.64+0x70], R13 ;  /* 0x0000700d0e00c986 */ /* 0x0007e4000c101122 */
[----:B---3--:R-:W-:Y:S02]  /*89440*/  FMUL R13, R82, UR27 ;  /* 0x0000001b520d7c20 */ /* 0x008fe40008400000 */
[----:B------:R-:W3:Y:S01]  /*89450*/  LDL.LU R82, [R1+0x96c] ;  /* 0x00096c0001527983 */ /* 0x000ee20000300800 */
[----:B------:R-:W-:-:S04]  /*89460*/  LOP3.LUT R0, R0, 0xffffefff, RZ, 0xc0, !PT ;  /* 0xffffefff00007812 */ /* 0x000fc800078ec0ff */
[----:B------:R-:W-:-:S04]  /*89470*/  @P2 LOP3.LUT R0, R0, 0x1000, RZ, 0xfc, !PT ;  /* 0x0000100000002812 */ /* 0x000fc800078efcff */
[C---:B------:R-:W-:Y:S02]  /*89480*/  LOP3.LUT P2, RZ, R0.reuse, 0x20, RZ, 0xc0, !PT ;  /* 0x0000002000ff7812 */ /* 0x040fe4000784c0ff */
[----:B------:R-:W-:-:S04]  /*89490*/  LOP3.LUT R0, R0, 0xbfffffff, RZ, 0xc0, !PT ;  /* 0xbfffffff00007812 */ /* 0x000fc800078ec0ff */
[----:B------:R-:W-:Y:S02]  /*894a0*/  @P6 LOP3.LUT R0, R0, 0x40000000, RZ, 0xfc, !PT ;  /* 0x4000000000006812 */ /* 0x000fe400078efcff */
[----:B------:R-:W-:-:S13]  /*894b0*/  ISETP.LT.OR P6, PT, R30, 0x29, !P0 ;  /* 0x000000291e00780c */ /* 0x000fda00047c1670 */
[----:B------:R-:W0:Y:S02]  /*894c0*/  @!P6 LDC.64 R14, c[0x0][0x5c0] ;  /* 0x00017000ff0eeb82 */ /* 0x000e240000000a00 */
        /* <DEDUP_REMOVED lines=8> */
[----:B----4-:R-:W-:Y:S02]  /*89550*/  FMUL R13, R83, UR27 ;  /* 0x0000001b530d7c20 */ /* 0x010fe40008400000 */
[----:B------:R-:W4:Y:S03]  /*89560*/  LDL.LU R83, [R1+0x970] ;  /* 0x0009700001537983 */ /* 0x000f260000300800 */
[----:B------:R-:W-:Y:S02]  /*89570*/  F2FP.SATFINITE.E4M3.F32.PACK_AB_MERGE_C R13, RZ, R13, RZ ;  /* 0x0000000dff0d723e */ /* 0x000fe400048070ff */
[----:B------:R-:W-:-:S03]  /*89580*/  LOP3.LUT P3, RZ, R0, 0x2000, RZ, 0xc0, !PT ;  /* 0x0000200000ff7812 */ /* 0x000fc6000786c0ff */
[----:B------:R2:W-:Y:S01]  /*89590*/  @!P2 STG.E.U8 desc[UR34][R54.64+0x70], R13 ;  /* 0x0000700d3600a986 */ /* 0x0005e2000c101122 */
[----:B------:R-:W-:-:S04]  /*895a0*/  LOP3.LUT R0, R0, 0xfffffffe, RZ, 0xc0, !PT ;  /* 0xfffffffe00007812 */ /* 0x000fc800078ec0ff */
[----:B------:R-:W-:Y:S02]  /*895b0*/  @P6 LOP3.LUT R0, R0, 0x1, RZ, 0xfc, !PT ;  /* 0x0000000100006812 */ /* 0x000fe400078efcff */
[----:B------:R-:W-:-:S13]  /*895c0*/  ISETP.LT.OR P6, PT, R30, 0x2a, !P0 ;  /* 0x0000002a1e00780c */ /* 0x000fda00047c1670 */
[----:B------:R-:W0:Y:S01]  /*895d0*/  @!P6 LDC.64 R14, c[0x0][0x5c0] ;  /* 0x00017000ff0eeb82 */ /* 0x000e220000000a00 */
[----:B------:R-:W-:Y:S01]  /*895e0*/  ISETP.LT.OR P2, PT, R30, 0x31, !P0 ;  /* 0x000000311e00780c */ /* 0x000fe20004741670 */
[----:B--2---:R-:W-:Y:S02]  /*895f0*/  FMUL R13, R84, UR27 ;  /* 0x0000001b540d7c20 */ /* 0x004fe40008400000 */
[----:B------:R-:W2:Y:S03]  /*89600*/  LDL.LU R84, [R1+0x974] ;  /* 0x0009740001547983 */ /* 0x000ea60000300800 */
[----:B------:R-:W-:-:S05]  /*89610*/  F2FP.SATFINITE.E4M3.F32.PACK_AB_MERGE_C R13, RZ, R13, RZ ;  /* 0x0000000dff0d723e */ /* 0x000fca00048070ff */
[----:B------:R3:W-:Y:S02]  /*89620*/  @!P3 STG.E.U8 desc[UR34][R56.64+0x71], R13 ;  /* 0x0000710d3800b986 */ /* 0x0007e4000c101122 */
[----:B---3--:R-:W-:Y:S02]  /*89630*/  FMUL R13, R82, UR27 ;  /* 0x0000001b520d7c20 */ /* 0x008fe40008400000 */
[----:B------:R-:W3:Y:S01]  /*89640*/  LDL.LU R82, [R1+0x978] ;  /* 0x0009780001527983 */ /* 0x000ee20000300800 */
[----:B0-----:R-:W-:-:S04]  /*89650*/  @!P6 IADD3 R18, P4, P5, R26, UR9, R14 ;  /* 0x000000091a12ec10 */ /* 0x001fc8000fd9e00e */
[----:B------:R-:W-:Y:S02]  /*89660*/  @!P6 IADD3.X R19, R31, UR8, R15, P4, P5 ;  /* 0x000000081f13ec10 */ /* 0x000fe4000a7ea40f */
[----:B------:R-:W0:Y:S01]  /*89670*/  @!P2 LDC.64 R14, c[0x0][0x5c0] ;  /* 0x00017000ff0eab82 */ /* 0x000e220000000a00 */
[----:B------:R-:W-:-:S04]  /*89680*/  LOP3.LUT R0, R0, 0x7fffffff, RZ, 0xc0, !PT ;  /* 0x7fffffff00007812 */ /* 0x000fc800078ec0ff */
[----:B------:R-:W-:Y:S02]  /*89690*/  @P6 LOP3.LUT R0, R0, 0x80000000, RZ, 0xfc, !PT ;  /* 0x8000000000006812 */ /* 0x000fe400078efcff */
        /* <DEDUP_REMOVED lines=8> */
[----:B------:R-:W-:-:S04]  /*89720*/  LOP3.LUT R4, R4, 0xfffffffe, RZ, 0xc0, !PT ;  /* 0xfffffffe04047812 */ /* 0x000fc800078ec0ff */
[----:B------:R-:W-:Y:S02]  /*89730*/  @P6 LOP3.LUT R4, R4, 0x1, RZ, 0xfc, !PT ;  /* 0x0000000104046812 */ /* 0x000fe400078efcff */
[----:B------:R-:W-:Y:S02]  /*89740*/  ISETP.LT.OR P6, PT, R30, 0x39, !P0 ;  /* 0x000000391e00780c */ /* 0x000fe400047c1670 */
[----:B------:R-:W-:Y:S02]  /*89750*/  F2FP.SATFINITE.E4M3.F32.PACK_AB_MERGE_C R13, RZ, R13, RZ ;  /* 0x0000000dff0d723e */ /* 0x000fe400048070ff */
[----:B0-----:R-:W-:-:S05]  /*89760*/  @!P4 IADD3 R14, P5, R26, R14, RZ ;  /* 0x0000000e1a0ec210 */ /* 0x001fca0007fbe0ff */
[----:B------:R-:W-:-:S05]  /*89770*/  @!P4 IMAD.X R15, R31, 0x1, R15, P5 ;  /* 0x000000011f0fc824 */ /* 0x000fca00028e060f */
[----:B------:R0:W-:Y:S02]  /*89780*/  @!P4 STG.E.U8 desc[UR34][R14.64+0x78], R13 ;  /* 0x0000780d0e00c986 */ /* 0x0001e4000c101122 */
[----:B0-----:R-:W0:Y:S01]  /*89790*/  @!P6 LDC.64 R14, c[0x0][0x5c0] ;  /* 0x00017000ff0eeb82 */ /* 0x001e220000000a00 */
[----:B----4-:R-:W-:Y:S02]  /*897a0*/  FMUL R13, R83, UR27 ;  /* 0x0000001b530d7c20 */ /* 0x010fe40008400000 */
[----:B------:R-:W4:Y:S01]  /*897b0*/  LDL.LU R83, [R1+0x97c] ;  /* 0x00097c0001537983 */ /* 0x000f220000300800 */
[----:B0-----:R-:W-:-:S04]  /*897c0*/  @!P6 IADD3 R148, P4, P5, R26, UR9, R14 ;  /* 0x000000091a94ec10 */ /* 0x001fc8000fd9e00e */
[----:B------:R-:W-:Y:S02]  /*897d0*/  @!P6 IADD3.X R149, R31, UR8, R15, P4, P5 ;  /* 0x000000081f95ec10 */ /* 0x000fe4000a7ea40f */
[----:B------:R-:W-:-:S13]  /*897e0*/  ISETP.LT.OR P4, PT, R30, 0x7a, !P1 ;  /* 0x0000007a1e00780c */ /* 0x000fda0004f81670 */
[----:B------:R-:W0:Y:S01]  /*897f0*/  @!P4 LDC.64 R14, c[0x0][0x5c0] ;  /* 0x00017000ff0ecb82 */ /* 0x000e220000000a00 */
[----:B------:R-:W-:Y:S02]  /*89800*/  LOP3.LUT R0, R0, 0xffffffdf, RZ, 0xc0, !PT ;  /* 0xffffffdf00007812 */ /* 0x000fe400078ec0ff */
[----:B------:R-:W-:Y:S02]  /*89810*/  F2FP.SATFINITE.E4M3.F32.PACK_AB_MERGE_C R13, RZ, R13, RZ ;  /* 0x0000000dff0d723e */ /* 0x000fe400048070ff */
[----:B------:R-:W-:-:S04]  /*89820*/  @P2 LOP3.LUT R0, R0, 0x20, RZ, 0xfc, !PT ;  /* 0x0000002000002812 */ /* 0x000fc800078efcff */
[----:B------:R-:W-:Y:S02]  /*89830*/  LOP3.LUT P2, RZ, R0, 0x4000, RZ, 0xc0, !PT ;  /* 0x0000400000ff7812 */ /* 0x000fe4000784c0ff */
[----:B0-----:R-:W-:-:S05]  /*89840*/  @!P4 IADD3 R14, P5, R26, R14, RZ ;  /* 0x0000000e1a0ec210 */ /* 0x001fca0007fbe0ff */
[----:B------:R-:W-:-:S05]  /*89850*/  @!P4 IMAD.X R15, R31, 0x1, R15, P5 ;  /* 0x000000011f0fc824 */ /* 0x000fca00028e060f */
[----:B------:R2:W-:Y:S02]  /*89860*/  @!P4 STG.E.U8 desc[UR34][R14.64+0x79], R13 ;  /* 0x0000790d0e00c986 */ /* 0x0005e4000c101122 */
[----:B--2---:R-:W-:Y:S02]  /*89870*/  FMUL R13, R84, UR27 ;  /* 0x0000001b540d7c20 */ /* 0x004fe40008400000 */
[----:B------:R-:W2:Y:S03]  /*89880*/  LDL.LU R84, [R1+0x980] ;  /* 0x0009800001547983 */ /* 0x000ea60000300800 */
[----:B------:R-:W-:-:S05]  /*89890*/  F2FP.SATFINITE.E4M3.F32.PACK_AB_MERGE_C R13, RZ, R13, RZ ;  /* 0x0000000dff0d723e */ /* 0x000fca00048070ff */
[----:B------:R3:W-:Y:S02]  /*898a0*/  @!P2 STG.E.U8 desc[UR34][R42.64+0x78], R13 ;  /* 0x0000780d2a00a986 */ /* 0x0007e4000c101122 */
[----:B---3--:R-:W-:Y:S02]  /*898b0*/  FMUL R13, R82, UR27 ;  /* 0x0000001b520d7c20 */ /* 0x008fe40008400000 */
[----:B------:R-:W3:Y:S01]  /*898c0*/  LDL.LU R82, [R1+0x984] ;  /* 0x0009840001527983 */ /* 0x000ee20000300800 */
[C---:B------:R-:W-:Y:S02]  /*898d0*/  LOP3.LUT P3, RZ, R0.reuse, 0x40, RZ, 0xc0, !PT ;  /* 0x0000004000ff7812 */ /* 0x040fe4000786c0ff */
[----:B------:R-:W-:-:S04]  /*898e0*/  LOP3.LUT R0, R0, 0xffffdfff, RZ, 0xc0, !PT ;  /* 0xffffdfff00007812 */ /* 0x000fc800078ec0ff */
[----:B------:R-:W-:Y:S02]  /*898f0*/  @P6 LOP3.LUT R0, R0, 0x2000, RZ, 0xfc, !PT ;  /* 0x0000200000006812 */ /* 0x000fe400078efcff */
[----:B------:R-:W-:-:S13]  /*89900*/  ISETP.LT.OR P6, PT, R30, 0x3a, !P0 ;  /* 0x0000003a1e00780c */ /* 0x000fda00047c1670 */
[----:B------:R-:W0:Y:S01]  /*89910*/  @!P6 LDC.64 R14, c[0x0][0x5c0] ;  /* 0x00017000ff0eeb82 */ /* 0x000e220000000a00 */
[----:B------:R-:W-:Y:S02]  /*89920*/  ISETP.LT.OR P2, PT, R30, 0x41, !P0 ;  /* 0x000000411e00780c */ /* 0x000fe40004741670 */
[----:B------:R-:W-:Y:S02]  /*89930*/  LOP3.LUT R4, R4, 0xfffffffd, RZ, 0xc0, !PT ;  /* 0xfffffffd04047812 */ /* 0x000fe400078ec0ff */
[----:B0-----:R-:W-:-:S04]  /*89940*/  @!P6 IADD3 R142, P4, P5, R26, UR9, R14 ;  /* 0x000000091a8eec10 */ /* 0x001fc8000fd9e00e */
[----:B------:R-:W-:-:S05]  /*89950*/  @!P6 IADD3.X R143, R31, UR8, R15, P4, P5 ;  /* 0x000000081f8fec10 */ /* 0x000fca000a7ea40f */
        /* <DEDUP_REMOVED lines=10> */
[----:B------:R-:W-:Y:S02]  /*89a00*/  LOP3.LUT R4, R4, 0xfffffffb, RZ, 0xc0, !PT ;  /* 0xfffffffb04047812 */ /* 0x000fe400078ec0ff */
[----:B------:R-:W-:Y:S02]  /*89a10*/  F2FP.SATFINITE.E4M3.F32.PACK_AB_MERGE_C R13, RZ, R13, RZ ;  /* 0x0000000dff0d723e */ /* 0x000fe400048070ff */
[----:B------:R-:W-:Y:S02]  /*89a20*/  @P6 LOP3.LUT R4, R4, 0x4, RZ, 0xfc, !PT ;  /* 0x0000000404046812 */ /* 0x000fe400078efcff */
[----:B------:R-:W-:Y:S01]  /*89a30*/  ISETP.LT.OR P6, PT, R30, 0x49, !P0 ;  /* 0x000000491e00780c */ /* 0x000fe200047c1670 */
[----:B------:R4:W-:Y:S02]  /*89a40*/  @!P3 STG.E.U8 desc[UR34][R22.64+0x79], R13 ;  /* 0x0000790d1600b986 */ /* 0x0009e4000c101122 */
[----:B----4-:R-:W-:-:S02]  /*89a50*/  FMUL R13, R83, UR27 ;  /* 0x0000001b530d7c20 */ /* 0x010fc40008400000 */
[----:B------:R-:W4:Y:S01]  /*89a60*/  LDL.LU R83, [R1+0x988] ;  /* 0x0009880001537983 */ /* 0x000f220000300800 */
[----:B0-----:R-:W-:Y:S02]  /*89a70*/  @!P4 IADD3 R14, P5, R26, R14, RZ ;  /* 0x0000000e1a0ec210 */ /* 0x001fe40007fbe0ff */
[----:B------:R-:W-:-:S03]  /*89a80*/  F2FP.SATFINITE.E4M3.F32.PACK_AB_MERGE_C R13, RZ, R13, RZ ;  /* 0x0000000dff0d723e */ /* 0x000fc600048070ff */
        /* <DEDUP_REMOVED lines=34> */
[----:B------:R-:W0:Y:S01]  /*89cb0*/  @!P6 LDC.64 R14, c[0x0][0x5c0] ;  /* 0x00017000ff0eeb82 */ /* 0x000e220000000a00 */
[----:B----4-:R-:W-:Y:S02]  /*89cc0*/  FMUL R13, R83, UR27 ;  /* 0x0000001b530d7c20 */ /* 0x010fe40008400000 */
[----:B------:R-:W4:Y:S01]  /*89cd0*/  LDL.LU R83, [R1+0x994] ;  /* 0x0009940001537983 */ /* 0x000f220000300800 */
        /* <DEDUP_REMOVED lines=27> */
[----:B------:R-:W4:Y:S01]  /*89e90*/  LDL.LU R83, [R1+0x9a0] ;  /* 0x0009a00001537983 */ /* 0x000f220000300800 */
[----:B------:R-:W-:-:S04]  /*89ea0*/  LOP3.LUT R0, R0, 0xffffff7f, RZ, 0xc0, !PT ;  /* 0xffffff7f00007812 */ /* 0x000fc800078ec0ff */
[----:B------:R-:W-:-:S04]  /*89eb0*/  @P2 LOP3.LUT R0, R0, 0x80, RZ, 0xfc, !PT ;  /* 0x0000008000002812 */ /* 0x000fc800078efcff */
[C---:B------:R-:W-:Y:S02]  /*89ec0*/  LOP3.LUT P2, RZ, R0.reuse, 0x10000, RZ, 0xc0, !PT ;  /* 0x0001000000ff7812 */ /* 0x040fe4000784c0ff */
[----:B------:R-:W-:Y:S02]  /*89ed0*/  F2FP.SATFINITE.E4M3.F32.PACK_AB_MERGE_C R13, RZ, R13, RZ ;  /* 0x0000000dff0d723e */ /* 0x000fe400048070ff */
[----:B------:R-:W-:-:S09]  /*89ee0*/  LOP3.LUT P3, RZ, R0, 0x2, RZ, 0xc0, !PT ;  /* 0x0000000200ff7812 */ /* 0x000fd2000786c0ff */
[----:B------:R2:W-:Y:S01]  /*89ef0*/  @!P2 STG.E.U8 desc[UR34][R58.64+0x88], R13 ;  /* 0x0000880d3a00a986 */ /* 0x0005e2000c101122 */
[----:B------:R-:W-:-:S04]  /*89f00*/  LOP3.LUT R0, R0, 0xffff7fff, RZ, 0xc0, !PT ;  /* 0xffff7fff00007812 */ /* 0x000fc800078ec0ff */
[----:B------:R-:W-:Y:S02]  /*89f10*/  @P6 LOP3.LUT R0, R0, 0x8000, RZ, 0xfc, !PT ;  /* 0x0000800000006812 */ /* 0x000fe400078efcff */
[----:B------:R-:W-:-:S13]  /*89f20*/  ISETP.LT.OR P6, PT, R30, 0x5a, !P0 ;  /* 0x0000005a1e00780c */ /* 0x000fda00047c1670 */
[----:B------:R-:W0:Y:S01]  /*89f30*/  @!P6 LDC.64 R14, c[0x0][0x5c0] ;  /* 0x00017000ff0eeb82 */ /* 0x000e220000000a00 */
[----:B--2---:R-:W-:Y:S02]  /*89f40*/  FMUL R13, R84, UR27 ;  /* 0x0000001b540d7c20 */ /* 0x004fe40008400000 */
[----:B------:R-:W2:Y:S03]  /*89f50*/  LDL.LU R84, [R1+0x9a4] ;  /* 0x0009a40001547983 */ /* 0x000ea60000300800 */
[----:B------:R-:W-:-:S05]  /*89f60*/  F2FP.SATFINITE.E4M3.F32.PACK_AB_MERGE_C R13, RZ, R13, RZ ;  /* 0x0000000dff0d723e */ /* 0x000fca00048070ff */
[----:B------:R3:W-:Y:S02]  /*89f70*/  @!P3 STG.E.U8 desc[UR34][R20.64+0x89], R13 ;  /* 0x0000890d1400b986 */ /* 0x0007e4000c101122 */
[----:B---3--:R-:W-:Y:S02]  /*89f80*/  FMUL R13, R82, UR27 ;  /* 0x0000001b520d7c20 */ /* 0x008fe40008400000 */
[----:B------:R-:W3:Y:S01]  /*89f90*/  LDL.LU R82, [R1+0x9a8] ;  /* 0x0009a80001527983 */ /* 0x000ee20000300800 */
        /* <DEDUP_REMOVED lines=57> */
[----:B------:R-:W-:Y:S02]  /*8a330*/  ISETP.LT.OR P4, PT, R30, 0x99, !P1 ;  /* 0x000000991e00780c */ /* 0x000fe40004f81670 */
[----:B------:R-:W-:-:S11]  /*8a340*/  LOP3.LUT R4, R4, 0xfffffdff, RZ, 0xc0, !PT ;  /* 0xfffffdff04047812 */ /* 0x000fd600078ec0ff */
[----:B------:R-:W0:Y:S01]  /*8a350*/  @!P4 LDC.64 R14, c[0x0][0x5c0] ;  /* 0x00017000ff0ecb82 */ /* 0x000e220000000a00 */
[----:B------:R-:W-:Y:S02]  /*8a360*/  LOP3.LUT P3, RZ, R0, 0x20000, RZ, 0xc0, !PT ;  /* 0x0002000000ff7812 */ /* 0x000fe4000786c0ff */
[----:B------:R-:W-:Y:S02]  /*8a370*/  @P2 LOP3.LUT R4, R4, 0x200, RZ, 0xfc, !PT ;  /* 0x0000020004042812 */ /* 0x000fe400078efcff */
[----:B------:R-:W-:Y:S02]  /*8a380*/  F2FP.SATFINITE.E4M3.F32.PACK_AB_MERGE_C R13, RZ, R13, RZ ;  /* 0x0000000dff0d723e */ /* 0x000fe400048070ff */
[----:B------:R-:W-:-:S04]  /*8a390*/  LOP3.LUT R4, R4, 0xfffffbff, RZ, 0xc0, !PT ;  /* 0xfffffbff04047812 */ /* 0x000fc800078ec0ff */
[----:B------:R-:W-:Y:S02]  /*8a3a0*/  @P6 LOP3.LUT R4, R4, 0x400, RZ, 0xfc, !PT ;  /* 0x0000040004046812 */ /* 0x000fe400078efcff */
[----:B------:R-:W-:Y:S01]  /*8a3b0*/  ISETP.LT.OR P6, PT, R30, 0x79, !P0 ;  /* 0x000000791e00780c */ /* 0x000fe200047c1670 */
[----:B------:R4:W-:Y:S01]  /*8a3c0*/  @!P3 STG.E.U8 desc[UR34][R68.64+0x91], R13 ;  /* 0x0000910d4400b986 */ /* 0x0009e2000c101122 */
[----:B0-----:R-:W-:Y:S01]  /*8a3d0*/  @!P4 IADD3 R14, P5, R26, R14, RZ ;  /* 0x0000000e1a0ec210 */ /* 0x001fe20007fbe0ff */
[----:B----4-:R-:W-:Y:S02]  /*8a3e0*/  FMUL R13, R83, UR27 ;  /* 0x0000001b530d7c20 */ /* 0x010fe40008400000 */
[----:B------:R-:W4:Y:S02]  /*8a3f0*/  LDL.LU R83, [R1+0x9b8] ;  /* 0x0009b80001537983 */ /* 0x000f240000300800 */
[----:B------:R-:W-:Y:S01]  /*8a400*/  @!P4 IMAD.X R15, R31, 0x1, R15, P5 ;  /* 0x000000011f0fc824 */ /* 0x000fe200028e060f */
[----:B------:R-:W-:-:S05]  /*8a410*/  F2FP.SATFINITE.E4M3.F32.PACK_AB_MERGE_C R13, RZ, R13, RZ ;  /* 0x0000000dff0d723e */ /* 0x000fca00048070ff */
        /* <DEDUP_REMOVED lines=32> */
[----:B0-----:R-:W-:Y:S01]  /*8a620*/  @!P6 IADD3 R154, P4, P5, R26, UR9, R14 ;  /* 0x000000091a9aec10 */ /* 0x001fe2000fd9e00e */
[----:B----4-:R-:W-:Y:S02]  /*8a630*/  FMUL R13, R83, UR27 ;  /* 0x0000001b530d7c20 */ /* 0x010fe40008400000 */
[----:B------:R-:W4:Y:S01]  /*8a640*/  LDL.LU R83, [R1+0x9c4] ;  /* 0x0009c40001537983 */ /* 0x000f220000300800 */
        /* <DEDUP_REMOVED lines=34> */
[----:B------:R-:W-:Y:S01]  /*8a870*/  @P6 LOP3.LUT R3, R3, 0x800, RZ, 0xfc, !PT ;  /* 0x0000080003036812 */ /* 0x000fe200078efcff */
[----:B--2---:R-:W-:Y:S02]  /*8a880*/  FMUL R13, R84, UR27 ;  /* 0x0000001b540d7c20 */ /* 0x004fe40008400000 */
[----:B------:R-:W2:Y:S03]  /*8a890*/  LDL.LU R84, [R1+0x9d4] ;  /* 0x0009d40001547983 */ /* 0x000ea60000300800 */
[----:B------:R-:W-:-:S05]  /*8a8a0*/  F2FP.SATFINITE.E4M3.F32.PACK_AB_MERGE_C R13, RZ, R13, RZ ;  /* 0x0000000dff0d723e */ /* 0x000fca00048070ff */
[----:B------:R3:W-:Y:S02]  /*8a8b0*/  @!P3 STG.E.U8 desc[UR34][R74.64+0xa1], R13 ;  /* 0x0000a10d4a00b986 */ /* 0x0007e4000c101122 */
[----:B---3--:R-:W-:Y:S02]  /*8a8c0*/  FMUL R13, R82, UR27 ;  /* 0x0000001b520d7c20 */ /* 0x008fe40008400000 */
[----:B------:R-:W3:Y:S01]  /*8a8d0*/  LDL.LU R82, [R1+0x9d8] ;  /* 0x0009d80001527983 */ /* 0x000ee20000300800 */
        /* <DEDUP_REMOVED lines=17> */
[----:B------:R-:W-:-:S04]  /*8a9f0*/  @P2 LOP3.LUT R3, R3, 0x20000, RZ, 0xfc, !PT ;  /* 0x0002000003032812 */ /* 0x000fc800078efcff */
        /* <DEDUP_REMOVED lines=14> */
[----:B------:R-:W-:Y:S02]  /*8aae0*/  F2FP.SATFINITE.E4M3.F32.PACK_AB_MERGE_C R13, RZ, R13, RZ ;  /* 0x0000000dff0d723e */ /* 0x000fe400048070ff */
        /* <DEDUP_REMOVED lines=27> */
[----:B------:R-:W-:-:S11]  /*8aca0*/  LOP3.LUT P3, RZ, R0, 0x4, RZ, 0xc0, !PT ;  /* 0x0000000400ff7812 */ /* 0x000fd6000786c0ff */
[----:B------:R-:W0:Y:S01]  /*8acb0*/  @!P4 LDC.64 R14, c[0x0][0x5c0] ;  /* 0x00017000ff0ecb82 */ /* 0x000e220000000a00 */
[----:B------:R-:W-:-:S05]  /*8acc0*/  F2FP.SATFINITE.E4M3.F32.PACK_AB_MERGE_C R13, RZ, R13, RZ ;  /* 0x0000000dff0d723e */ /* 0x000fca00048070ff */
[----:B------:R4:W-:Y:S01]  /*8acd0*/  @!P3 STG.E.U8 desc[UR34][R64.64+0xa9], R13 ;  /* 0x0000a90d4000b986 */ /* 0x0009e2000c101122 */
[----:B------:R-:W-:Y:S02]  /*8ace0*/  ISETP.LT.OR P3, PT, R30, 0xa9, !P0 ;  /* 0x000000a91e00780c */ /* 0x000fe40004761670 */
[----:B0-----:R-:W-:-:S05]  /*8acf0*/  @!P4 IADD3 R14, P5, R26, R14, RZ ;  /* 0x0000000e1a0ec210 */ /* 0x001fca0007fbe0ff */
[----:B------:R-:W-:Y:S02]  /*8ad00*/  @!P4 IMAD.X R15, R31, 0x1, R15, P5 ;  /* 0x000000011f0fc824 */ /* 0x000fe400028e060f */
[----:B----4-:R-:W-:Y:S02]  /*8ad10*/  FMUL R13, R83, UR27 ;  /* 0x0000001b530d7c20 */ /* 0x010fe40008400000 */
[----:B------:R-:W4:Y:S03]  /*8ad20*/  LDL.LU R83, [R1+0x9e8] ;  /* 0x0009e80001537983 */ /* 0x000f260000300800 */
[----:B------:R-:W-:-:S05]  /*8ad30*/  F2FP.SATFINITE.E4M3.F32.PACK_AB_MERGE_C R13, RZ, R13, RZ ;  /* 0x0000000dff0d723e */ /* 0x000fca00048070ff */
[----:B------:R0:W-:Y:S02]  /*8ad40*/  @!P4 STG.E.U8 desc[UR34][R14.64+0xb0], R13 ;  /* 0x0000b00d0e00c986 */ /* 0x0001e4000c101122 */
[----:B0-----:R-:W0:Y:S02]  /*8ad50*/  @!P3 LDC.64 R14, c[0x0][0x5c0] ;  /* 0x00017000ff0ebb82 */ /* 0x001e240000000a00 */
[----:B0-----:R-:W-:-:S04]  /*8ad60*/  @!P3 IADD3 R128, P4, P5, R26, UR9, R14 ;  /* 0x000000091a80bc10 */ /* 0x001fc8000fd9e00e */
[----:B------:R-:W-:Y:S02]  /*8ad70*/  @!P3 IADD3.X R129, R31, UR8, R15, P4, P5 ;  /* 0x000000081f81bc10 */ /* 0x000fe4000a7ea40f */
[----:B------:R-:W-:-:S13]  /*8ad80*/  ISETP.LT.OR P4, PT, R30, 0xb2, !P1 ;  /* 0x000000b21e00780c */ /* 0x000fda0004f81670 */
[----:B------:R-:W0:Y:S02]  /*8ad90*/  @!P4 LDC.64 R14, c[0x0][0x5c0] ;  /* 0x00017000ff0ecb82 */ /* 0x000e240000000a00 */
[----:B0-----:R-:W-:Y:S01]  /*8ada0*/  @!P4 IADD3 R14, P5, R26, R14, RZ ;  /* 0x0000000e1a0ec210 */ /* 0x001fe20007fbe0ff */
[----:B--2---:R-:W-:Y:S02]  /*8adb0*/  FMUL R13, R84, UR27 ;  /* 0x0000001b540d7c20 */ /* 0x004fe40008400000 */
[----:B------:R-:W2:Y:S02]  /*8adc0*/  LDL.LU R84, [R1+0x9ec] ;  /* 0x0009ec0001547983 */ /* 0x000ea40000300800 */
[----:B------:R-:W-:Y:S01]  /*8add0*/  @!P4 IMAD.X R15, R31, 0x1, R15, P5 ;  /* 0x000000011f0fc824 */ /* 0x000fe200028e060f */
[----:B------:R-:W-:-:S05]  /*8ade0*/  F2FP.SATFINITE.E4M3.F32.PACK_AB_MERGE_C R13, RZ, R13, RZ ;  /* 0x0000000dff0d723e */ /* 0x000fca00048070ff */
[----:B------:R3:W-:Y:S02]  /*8adf0*/  @!P4 STG.E.U8 desc[UR34][R14.64+0xb1], R13 ;  /* 0x0000b10d0e00c986 */ /* 0x0007e4000c101122 */
[----:B---3--:R-:W-:Y:S02]  /*8ae00*/  FMUL R13, R82, UR27 ;  /* 0x0000001b520d7c20 */ /* 0x008fe40008400000 */
[----:B------:R-:W3:Y:S01]  /*8ae10*/  LDL.LU R82, [R1+0x9f0] ;  /* 0x0009f00001527983 */ /* 0x000ee20000300800 */
[----:B------:R-:W-:-:S04]  /*8ae20*/  LOP3.LUT R8, R8, 0xfffffff7, RZ, 0xc0, !PT ;  /* 0xfffffff708087812 */ /* 0x000fc800078ec0ff */
[----:B------:R-:W-:Y:S02]  /*8ae30*/  @P3 LOP3.LUT R8, R8, 0x8, RZ, 0xfc, !PT ;  /* 0x0000000808083812 */ /* 0x000fe400078efcff */
[----:B------:R-:W-:Y:S02]  /*8ae40*/  ISETP.LT.OR P3, PT, R30, 0xaa, !P0 ;  /* 0x000000aa1e00780c */ /* 0x000fe40004761670 */
[----:B------:R-:W-:-:S04]  /*8ae50*/  LOP3.LUT R3, R3, 0xdfffffff, RZ, 0xc0, !PT ;  /* 0xdfffffff03037812 */ /* 0x000fc800078ec0ff */
[----:B------:R-:W-:Y:S02]  /*8ae60*/  @P2 LOP3.LUT R3, R3, 0x20000000, RZ, 0xfc, !PT ;  /* 0x2000000003032812 */ /* 0x000fe400078efcff */
[----:B------:R-:W-:-:S05]  /*8ae70*/  LOP3.LUT P2, RZ, R0, 0x400, RZ, 0xc0, !PT ;  /* 0x0000040000ff7812 */ /* 0x000fca000784c0ff */
[----:B------:R-:W0:Y:S01]  /*8ae80*/  @!P3 LDC.64 R14, c[0x0][0x5c0] ;  /* 0x00017000ff0ebb82 */ /* 0x000e220000000a00 */
[----:B------:R-:W-:-:S07]  /*8ae90*/  F2FP.SATFINITE.E4M3.F32.PACK_AB_MERGE_C R13, RZ, R13, RZ ;  /* 0x0000000dff0d723e */ /* 0x000fce00048070ff */
[----:B------:R4:W-:Y:S01]  /*8aea0*/  @!P2 STG.E.U8 desc[UR34][R76.64+0xb0], R13 ;  /* 0x0000b00d4c00a986 */ /* 0x0009e2000c101122 */
[----:B------:R-:W-:Y:S02]  /*8aeb0*/  ISETP.LT.OR P2, PT, R30, 0xb1, !P0 ;  /* 0x000000b11e00780c */ /* 0x000fe40004741670 */
[----:B0-----:R-:W-:-:S04]  /*8aec0*/  @!P3 IADD3 R124, P4, P5, R26, UR9, R14 ;  /* 0x000000091a7cbc10 */ /* 0x001fc8000fd9e00e */
        /* <DEDUP_REMOVED lines=10> */
[----:B------:R-:W-:Y:S02]  /*8af70*/  LOP3.LUT R3, R3, 0xbfffffff, RZ, 0xc0, !PT ;  /* 0xbfffffff03037812 */ /* 0x000fe400078ec0ff */
[----:B0-----:R-:W-:-:S04]  /*8af80*/  @!P2 IADD3 R122, P4, P5, R26, UR9, R14 ;  /* 0x000000091a7aac10 */ /* 0x001fc8000fd9e00e */
[----:B------:R-:W-:Y:S02]  /*8af90*/  @!P2 IADD3.X R123, R31, UR8, R15, P4, P5 ;  /* 0x000000081f7bac10 */ /* 0x000fe4000a7ea40f */
[----:B------:R-:W-:Y:S02]  /*8afa0*/  ISETP.LT.OR P4, PT, R30, 0xb9, !P1 ;  /* 0x000000b91e00780c */ /* 0x000fe40004f81670 */
[----:B------:R-:W-:-:S11]  /*8afb0*/  @P6 LOP3.LUT R3, R3, 0x40000000, RZ, 0xfc, !PT ;  /* 0x4000000003036812 */ /* 0x000fd600078efcff */
[----:B------:R-:W0:Y:S01]  /*8afc0*/  @!P4 LDC.64 R14, c[0x0][0x5c0] ;  /* 0x00017000ff0ecb82 */ /* 0x000e220000000a00 */
[----:B----4-:R-:W-:Y:S02]  /*8afd0*/  FMUL R13, R83, UR27 ;  /* 0x0000001b530d7c20 */ /* 0x010fe40008400000 */
[----:B------:R-:W4:Y:S01]  /*8afe0*/  LDL.LU R83, [R1+0x9f4] ;  /* 0x0009f40001537983 */ /* 0x000f220000300800 */
[----:B------:R-:W-:Y:S02]  /*8aff0*/  LOP3.LUT P6, RZ, R0, 0x400000, RZ, 0xc0, !PT ;  /* 0x0040000000ff7812 */ /* 0x000fe400078cc0ff */
[----:B------:R-:W-:Y:S02]  /*8b000*/  F2FP.SATFINITE.E4M3.F32.PACK_AB_MERGE_C R13, RZ, R13, RZ ;  /* 0x0000000dff0d723e */ /* 0x000fe400048070ff */
[----:B0-----:R-:W-:-:S09]  /*8b010*/  @!P4 IADD3 R14, P5, R26, R14, RZ ;  /* 0x0000000e1a0ec210 */ /* 0x001fd20007fbe0ff */
[----:B------:R2:W-:Y:S01]  /*8b020*/  @!P6 STG.E.U8 desc[UR34][R78.64+0xb1], R13 ;  /* 0x0000b10d4e00e986 */ /* 0x0005e2000c101122 */
[----:B------:R-:W-:Y:S02]  /*8b030*/  @!P4 IMAD.X R15, R31, 0x1, R15, P5 ;  /* 0x000000011f0fc824 */ /* 0x000fe400028e060f */
[----:B--2---:R-:W-:Y:S02]  /*8b040*/  FMUL R13, R84, UR27 ;  /* 0x0000001b540d7c20 */ /* 0x004fe40008400000 */
[----:B------:R-:W2:Y:S03]  /*8b050*/  LDL.LU R84, [R1+0x9f8] ;  /* 0x0009f80001547983 */ /* 0x000ea60000300800 */
[----:B------:R-:W-:-:S05]  /*8b060*/  F2FP.SATFINITE.E4M3.F32.PACK_AB_MERGE_C R13, RZ, R13, RZ ;  /* 0x0000000dff0d723e */ /* 0x000fca00048070ff */
[----:B------:R3:W-:Y:S02]  /*8b070*/  @!P4 STG.E.U8 desc[UR34][R14.64+0xb8], R13 ;  /* 0x0000b80d0e00c986 */ /* 0x0007e4000c101122 */
[----:B---3--:R-:W-:Y:S02]  /*8b080*/  FMUL R13, R82, UR27 ;  /* 0x0000001b520d7c20 */ /* 0x008fe40008400000 */
[----:B------:R-:W3:Y:S01]  /*8b090*/  LDL.LU R82, [R1+0x9fc] ;  /* 0x0009fc0001527983 */ /* 0x000ee20000300800 */
        /* <DEDUP_REMOVED lines=9> */
[----:B------:R4:W-:Y:S01]  /*8b130*/  @!P4 STG.E.U8 desc[UR34][R14.64+0xb9], R13 ;  /* 0x0000b90d0e00c986 */ /* 0x0009e2000c101122 */
[----:B------:R-:W-:-:S04]  /*8b140*/  LOP3.LUT R8, R8, 0xfffffbff, RZ, 0xc0, !PT ;  /* 0xfffffbff08087812 */ /* 0x000fc800078ec0ff */
[----:B------:R-:W-:Y:S02]  /*8b150*/  @P2 LOP3.LUT R8, R8, 0x400, RZ, 0xfc, !PT ;  /* 0x0000040008082812 */ /* 0x000fe400078efcff */
[----:B------:R-:W-:Y:S02]  /*8b160*/  LOP3.LUT P2, RZ, R12, 0x10000000, RZ, 0xc0, !PT ;  /* 0x100000000cff7812 */ /* 0x000fe4000784c0ff */
[----:B------:R-:W-:-:S04]  /*8b170*/  LOP3.LUT R2, R2, 0xff7fffff, RZ, 0xc0, !PT ;  /* 0xff7fffff02027812 */ /* 0x000fc800078ec0ff */
[----:B------:R-:W-:Y:S02]  /*8b180*/  @P1 LOP3.LUT R2, R2, 0x800000, RZ, 0xfc, !PT ;  /* 0x0080000002021812 */ /* 0x000fe400078efcff */
[----:B------:R-:W-:Y:S01]  /*8b190*/  LOP3.LUT P1, RZ, R0, 0x800000, RZ, 0xc0, !PT ;  /* 0x0080000000ff7812 */ /* 0x000fe2000782c0ff */
[----:B----4-:R-:W-:Y:S02]  /*8b1a0*/  FMUL R13, R83, UR27 ;  /* 0x0000001b530d7c20 */ /* 0x010fe40008400000 */
[----:B------:R-:W4:Y:S03]  /*8b1b0*/  LDL.LU R83, [R1+0xa00] ;  /* 0x000a000001537983 */ /* 0x000f260000300800 */
[----:B------:R-:W-:-:S05]  /*8b1c0*/  F2FP.SATFINITE.E4M3.F32.PACK_AB_MERGE_C R13, RZ, R13, RZ ;  /* 0x0000000dff0d723e */ /* 0x000fca00048070ff */
[----:B------:R2:W-:Y:S02]  /*8b1d0*/  @!P2 STG.E.U8 desc[UR34][R48.64+0xb8], R13 ;  /* 0x0000b80d3000a986 */ /* 0x0005e4000c101122 */
[----:B--2---:R-:W-:-:S05]  /*8b1e0*/  FMUL R13, R84, UR27 ;  /* 0x0000001b540d7c20 */ /* 0x004fca0008400000 */
[----:B------:R-:W-:-:S05]  /*8b1f0*/  F2FP.SATFINITE.E4M3.F32.PACK_AB_MERGE_C R13, RZ, R13, RZ ;  /* 0x0000000dff0d723e */ /* 0x000fca00048070ff */
[----:B------:R3:W-:Y:S02]  /*8b200*/  @!P1 STG.E.U8 desc[UR34][R46.64+0xb9], R13 ;  /* 0x0000b90d2e009986 */ /* 0x0007e4000c101122 */
[----:B---3--:R-:W-:Y:S02]  /*8b210*/  FMUL R13, R82, UR27 ;  /* 0x0000001b520d7c20 */ /* 0x008fe40008400000 */
[----:B------:R-:W2:Y:S01]  /*8b220*/  LDL.LU R82, [R1+0xa04] ;  /* 0x000a040001527983 */ /* 0x000ea20000300800 */
[----:B------:R-:W-:Y:S02]  /*8b230*/  LOP3.LUT P3, RZ, R12, 0x20000000, RZ, 0xc0, !PT ;  /* 0x200000000cff7812 */ /* 0x000fe4000786c0ff */
[----:B------:R-:W-:Y:S01]  /*8b240*/  ISETP.LT.OR P0, PT, R30, 0xba, !P0 ;  /* 0x000000ba1e00780c */ /* 0x000fe20004701670 */
[----:B------:R-:W3:Y:S01]  /*8b250*/  LDL.LU R84, [R1+0xa08] ;  /* 0x000a080001547983 */ /* 0x000ee20000300800 */
[----:B------:R-:W-:-:S09]  /*8b260*/  F2FP.SATFINITE.E4M3.F32.PACK_AB_MERGE_C R13, RZ, R13, RZ ;  /* 0x0000000dff0d723e */ /* 0x000fd200048070ff */
[----:B------:R4:W-:Y:S02]  /*8b270*/  @!P3 STG.E.U8 desc[UR34][R38.64], R13 ;  /* 0x0000000d2600b986 */ /* 0x0009e4000c101122 */
[----:B------:R-:W0:Y:S01]  /*8b280*/  @!P0 LDC.64 R14, c[0x0][0x5c0] ;  /* 0x00017000ff0e8b82 */ /* 0x000e220000000a00 */
[----:B------:R-:W-:-:S04]  /*8b290*/  LOP3.LUT R12, R12, 0xfffffffd, RZ, 0xc0, !PT ;  /* 0xfffffffd0c0c7812 */ /* 0x000fc800078ec0ff */
[----:B------:R-:W-:Y:S02]  /*8b2a0*/  @P0 LOP3.LUT R12, R12, 0x2, RZ, 0xfc, !PT ;  /* 0x000000020c0c0812 */ /* 0x000fe400078efcff */
[----:B0-----:R-:W-:-:S04]  /*8b2b0*/  @!P0 IADD3 R114, P4, P5, R26, UR9, R14 ;  /* 0x000000091a728c10 */ /* 0x001fc8000fd9e00e */
[----:B------:R-:W-:Y:S02]  /*8b2c0*/  @!P0 IADD3.X R115, R31, UR8, R15, P4, P5 ;  /* 0x000000081f738c10 */ /* 0x000fe4000a7ea40f */
[----:B------:R-:W-:-:S04]  /*8b2d0*/  ISETP.GE.AND P0, PT, R11, 0x101, PT ;  /* 0x000001010b00780c */ /* 0x000fc80003f06270 */
[----:B------:R-:W-:Y:S02]  /*8b2e0*/  ISETP.LT.OR P5, PT, R30, 0x1, !P0 ;  /* 0x000000011e00780c */ /* 0x000fe400047a1670 */
[----:B------:R-:W-:-:S04]  /*8b2f0*/  LOP3.LUT R8, R8, 0xffffdfff, RZ, 0xc0, !PT ;  /* 0xffffdfff08087812 */ /* 0x000fc800078ec0ff */
[----:B------:R-:W-:Y:S02]  /*8b300*/  @P6 LOP3.LUT R8, R8, 0x2000, RZ, 0xfc, !PT ;  /* 0x0000200008086812 */ /* 0x000fe400078efcff */
[----:B------:R-:W-:-:S05]  /*8b310*/  LOP3.LUT P6, RZ, R0, 0x1000000, RZ, 0xc0, !PT ;  /* 0x0100000000ff7812 */ /* 0x000fca00078cc0ff */
[----:B------:R-:W0:Y:S01]  /*8b320*/  @!P5 LDC.64 R14, c[0x0][0x5c0] ;  /* 0x00017000ff0edb82 */ /* 0x000e220000000a00 */
[----:B------:R-:W-:-:S04]  /*8b330*/  LOP3.LUT R8, R8, 0xfffdffff, RZ, 0xc0, !PT ;  /* 0xfffdffff08087812 */ /* 0x000fc800078ec0ff */
[----:B------:R-:W-:Y:S02]  /*8b340*/  @P5 LOP3.LUT R8, R8, 0x20000, RZ, 0xfc, !PT ;  /* 0x0002000008085812 */ /* 0x000fe400078efcff */
[----:B0-----:R-:W-:Y:S01]  /*8b350*/  @!P5 IADD3 R118, P2, P4, R26, UR13, R14 ;  /* 0x0000000d1a76dc10 */ /* 0x001fe2000fc5e00e */
[----:B----4-:R-:W-:Y:S02]  /*8b360*/  FMUL R13, R83, UR27 ;  /* 0x0000001b530d7c20 */ /* 0x010fe40008400000 */
[----:B------:R-:W4:Y:S03]  /*8b370*/  LDL.LU R83, [R1+0xa0c] ;  /* 0x000a0c0001537983 */ /* 0x000f260000300800 */
[----:B------:R-:W-:-:S05]  /*8b380*/  F2FP.SATFINITE.E4M3.F32.PACK_AB_MERGE_C R13, RZ, R13, RZ ;  /* 0x0000000dff0d723e */ /* 0x000fca00048070ff */
[----:B------:R2:W-:Y:S01]  /*8b390*/  @!P6 STG.E.U8 desc[UR34][R16.64+0x1], R13 ;  /* 0x0000010d1000e986 */ /* 0x0005e2000c101122 */
[----:B------:R-:W-:Y:S02]  /*8b3a0*/  @!P5 IADD3.X R119, R31, UR12, R15, P2, P4 ;  /* 0x0000000c1f77dc10 */ /* 0x000fe400097e840f */
[----:B------:R-:W-:-:S13]  /*8b3b0*/  ISETP.LT.OR P5, PT, R30, 0x2, !P0 ;  /* 0x000000021e00780c */ /* 0x000fda00047a1670 */
[----:B------:R-:W0:Y:S01]  /*8b3c0*/  @!P5 LDC.64 R14, c[0x0][0x5c0] ;  /* 0x00017000ff0edb82 */ /* 0x000e220000000a00 */
[----:B------:R-:W-:Y:S02]  /*8b3d0*/  ISETP.LT.OR P1, PT, R30, 0x9, !P0 ;  /* 0x000000091e00780c */ /* 0x000fe40004721670 */
[----:B------:R-:W-:Y:S02]  /*8b3e0*/  LOP3.LUT R8, R8, 0xffff7fff, RZ, 0xc0, !PT ;  /* 0xffff7fff08087812 */ /* 0x000fe400078ec0ff */
[----:B0-----:R-:W-:-:S04]  /*8b3f0*/  @!P5 IADD3 R112, P2, P4, R26, UR13, R14 ;  /* 0x0000000d1a70dc10 */ /* 0x001fc8000fc5e00e */
[----:B------:R-:W-:-:S05]  /*8b400*/  @!P5 IADD3.X R113, R31, UR12, R15, P2, P4 ;  /* 0x0000000c1f71dc10 */ /* 0x000fca00097e840f */
[----:B------:R-:W0:Y:S01]  /*8b410*/  @!P1 LDC.64 R14, c[0x0][0x5c0] ;  /* 0x00017000ff0e9b82 */ /* 0x000e220000000a00 */
[----:B------:R-:W-:Y:S01]  /*8b420*/  @P5 LOP3.LUT R8, R8, 0x8000, RZ, 0xfc, !PT ;  /* 0x0000800008085812 */ /* 0x000fe200078efcff */
[----:B--2---:R-:W-:Y:S02]  /*8b430*/  FMUL R13, R82, UR27 ;  /* 0x0000001b520d7c20 */ /* 0x004fe40008400000 */
[----:B------:R-:W2:Y:S01]  /*8b440*/  LDL.LU R82, [R1+0xa10] ;  /* 0x000a100001527983 */ /* 0x000ea20000300800 */
[----:B------:R-:W-:Y:S02]  /*8b450*/  LOP3.LUT R8, R8, 0xffffbfff, RZ, 0xc0, !PT ;  /* 0xffffbfff08087812 */ /* 0x000fe400078ec0ff */
[----:B0-----:R-:W-:Y:S02]  /*8b460*/  @!P1 IADD3 R116, P2, P4, R26, UR13, R14 ;  /* 0x0000000d1a749c10 */ /* 0x001fe4000fc5e00e */
[----:B------:R-:W-:Y:S02]  /*8b470*/  @P1 LOP3.LUT R8, R8, 0x4000, RZ, 0xfc, !PT ;  /* 0x0000400008081812 */ /* 0x000fe400078efcff */
[----:B------:R-:W-:-:S02]  /*8b480*/  @!P1 IADD3.X R117, R31, UR12, R15, P2, P4 ;  /* 0x0000000c1f759c10 */ /* 0x000fc400097e840f */
[----:B------:R-:W-:-:S13]  /*8b490*/  ISETP.LT.OR P1, PT, R30, 0xa, !P0 ;  /* 0x0000000a1e00780c */ /* 0x000fda0004721670 */
[----:B------:R-:W0:Y:S02]  /*8b4a0*/  @!P1 LDC.64 R14, c[0x0][0x5c0] ;  /* 0x00017000ff0e9b82 */ /* 0x000e240000000a00 */
[----:B0-----:R-:W-:-:S04]  /*8b4b0*/  @!P1 IADD3 R108, P2, P3, R26, UR13, R14 ;  /* 0x0000000d1a6c9c10 */ /* 0x001fc8000fb5e00e */
[----:B------:R-:W-:Y:S02]  /*8b4c0*/  @!P1 IADD3.X R109, R31, UR12, R15, P2, P3 ;  /* 0x0000000c1f6d9c10 */ /* 0x000fe400097e640f */
[----:B------:R-:W-:-:S04]  /*8b4d0*/  ISETP.GE.AND P2, PT, R11, 0x89, PT ;  /* 0x000000890b00780c */ /* 0x000fc80003f46270 */
[----:B------:R-:W-:Y:S02]  /*8b4e0*/  ISETP.LT.OR P3, PT, R30, 0x1, !P2 ;  /* 0x000000011e00780c */ /* 0x000fe40005761670 */
[----:B------:R-:W-:-:S11]  /*8b4f0*/  LOP3.LUT R8, R8, 0xffffefff, RZ, 0xc0, !PT ;  /* 0xffffefff08087812 */ /* 0x000fd600078ec0ff */
[----:B------:R-:W0:Y:S01]  /*8b500*/  @!P3 LDC.64 R16, c[0x0][0x5c0] ;  /* 0x00017000ff10bb82 */ /* 0x000e220000000a00 */
[----:B------:R-:W-:Y:S02]  /*8b510*/  @P1 LOP3.LUT R8, R8, 0x1000, RZ, 0xfc, !PT ;  /* 0x0000100008081812 */ /* 0x000fe400078efcff */
[----:B------:R-:W-:Y:S01]  /*8b520*/  ISETP.LT.OR P1, PT, R30, 0x11, !P0 ;  /* 0x000000111e00780c */ /* 0x000fe20004721670 */
[----:B------:R-:W-:Y:S02]  /*8b530*/  IMAD.U32 R14, RZ, RZ, UR11 ;  /* 0x0000000bff0e7e24 */ /* 0x000fe4000f8e00ff */
[----:B------:R-:W-:-:S03]  /*8b540*/  IMAD.U32 R20, RZ, RZ, UR10 ;  /* 0x0000000aff147e24 */ /* 0x000fc6000f8e00ff */
[----:B------:R-:W-:-:S04]  /*8b550*/  @!P3 IADD3 R14, P4, P5, R14, UR9, R26 ;  /* 0x000000090e0ebc10 */ /* 0x000fc8000fd9e01a */
[----:B------:R-:W-:Y:S02]  /*8b560*/  @!P3 IADD3.X R20, R20, UR8, R31, P4, P5 ;  /* 0x000000081414bc10 */ /* 0x000fe4000a7ea41f */
[----:B0-----:R-:W-:Y:S02]  /*8b570*/  @!P3 IADD3 R16, P4, R14, R16, RZ ;  /* 0x000000100e10b210 */ /* 0x001fe40007f9e0ff */
[----:B------:R-:W0:Y:S01]  /*8b580*/  @!P1 LDC.64 R14, c[0x0][0x5c0] ;  /* 0x00017000ff0e9b82 */ /* 0x000e220000000a00 */
[----:B------:R-:W-:Y:S02]  /*8b590*/  F2FP.SATFINITE.E4M3.F32.PACK_AB_MERGE_C R13, RZ, R13, RZ ;  /* 0x0000000dff0d723e */ /* 0x000fe400048070ff */
[----:B------:R-:W-:-:S05]  /*8b5a0*/  @!P3 IMAD.X R17, R20, 0x1, R17, P4 ;  /* 0x000000011411b824 */ /* 0x000fca00020e0611 */
[----:B------:R1:W-:Y:S01]  /*8b5b0*/  @!P3 STG.E.U8 desc[UR34][R16.64], R13 ;  /* 0x0000000d1000b986 */ /* 0x0003e2000c101122 */
[----:B------:R-:W-:Y:S02]  /*8b5c0*/  ISETP.LT.OR P3, PT, R30, 0x2, !P2 ;  /* 0x000000021e00780c */ /* 0x000fe40005761670 */
[----:B0-----:R-:W-:-:S04]  /*8b5d0*/  @!P1 IADD3 R110, P5, P6, R26, UR13, R14 ;  /* 0x0000000d1a6e9c10 */ /* 0x001fc8000febe00e */
[----:B------:R-:W-:-:S07]  /*8b5e0*/  @!P1 IADD3.X R111, R31, UR12, R15, P5, P6 ;  /* 0x0000000c1f6f9c10 */ /* 0x000fce000afec40f */
[----:B------:R-:W0:Y:S01]  /*8b5f0*/  @!P3 LDC.64 R14, c[0x0][0x5c0] ;  /* 0x00017000ff0ebb82 */ /* 0x000e220000000a00 */
[----:B-1----:R-:W-:Y:S02]  /*8b600*/  IMAD.U32 R16, RZ, RZ, UR11 ;  /* 0x0000000bff107e24 */ /* 0x002fe4000f8e00ff */
[----:B------:R-:W-:-:S03]  /*8b610*/  IMAD.U32 R13, RZ, RZ, UR10 ;  /* 0x0000000aff0d7e24 */ /* 0x000fc6000f8e00ff */
[----:B------:R-:W-:-:S04]  /*8b620*/  @!P3 IADD3 R16, P4, P5, R16, UR9, R26 ;  /* 0x000000091010bc10 */ /* 0x000fc8000fd9e01a */
[----:B------:R-:W-:Y:S02]  /*8b630*/  @!P3 IADD3.X R13, R13, UR8, R31, P4, P5 ;  /* 0x000000080d0dbc10 */ /* 0x000fe4000a7ea41f */
[----:B------:R-:W-:-:S04]  /*8b640*/  LOP3.LUT R0, R0, 0xf7ffffff, RZ, 0xc0, !PT ;  /* 0xf7ffffff00007812 */ /* 0x000fc800078ec0ff */
[----:B------:R-:W-:Y:S02]  /*8b650*/  @P0 LOP3.LUT R0, R0, 0x8000000, RZ, 0xfc, !PT ;  /* 0x0800000000000812 */ /* 0x000fe400078efcff */
[----:B0-----:R-:W-:-:S05]  /*8b660*/  @!P3 IADD3 R16, P4, R16, R14, RZ ;  /* 0x0000000e1010b210 */ /* 0x001fca0007f9e0ff */
[----:B------:R-:W-:Y:S02]  /*8b670*/  @!P3 IMAD.X R17, R13, 0x1, R15, P4 ;  /* 0x000000010d11b824 */ /* 0x000fe400020e060f */
[----:B---3--:R-:W-:Y:S01]  /*8b680*/  FMUL R13, R84, UR27 ;  /* 0x0000001b540d7c20 */ /* 0x008fe20008400000 */
[----:B------:R-:W-:-:S04]  /*8b690*/  LOP3.LUT P6, RZ, R0, 0x2000000, RZ, 0xc0, !PT ;  /* 0x0200000000ff7812 */ /* 0x000fc800078cc0ff */
[----:B------:R-:W-:-:S05]  /*8b6a0*/  F2FP.SATFINITE.E4M3.F32.PACK_AB_MERGE_C R13, RZ, R13, RZ ;  /* 0x0000000dff0d723e */ /* 0x000fca00048070ff */
[----:B------:R4:W-:Y:S01]  /*8b6b0*/  @!P3 STG.E.U8 desc[UR34][R16.64+0x1], R13 ;  /* 0x0000010d1000b986 */ /* 0x0009e2000c101122 */
[----:B------:R-:W-:Y:S01]  /*8b6c0*/  LOP3.LUT R12, R12, 0xf7ffffff, RZ, 0xc0, !PT ;  /* 0xf7ffffff0c0c7812 */ /* 0x000fe200078ec0ff */
[----:B----4-:R-:W-:Y:S02]  /*8b6d0*/  FMUL R13, R83, UR27 ;  /* 0x0000001b530d7c20 */ /* 0x010fe40008400000 */
[----:B------:R-:W3:Y:S01]  /*8b6e0*/  LDL.LU R83, [R1+0xa14] ;  /* 0x000a140001537983 */ /* 0x000ee20000300800 */
[----:B------:R-:W-:Y:S02]  /*8b6f0*/  @P6 LOP3.LUT R12, R12, 0x8000000, RZ, 0xfc, !PT ;  /* 0x080000000c0c6812 */ /* 0x000fe400078efcff */
[----:B------:R-:W-:Y:S01]  /*8b700*/  ISETP.LT.OR P6, PT, R30, 0x12, !P0 ;  /* 0x000000121e00780c */ /* 0x000fe200047c1670 */
[----:B------:R-:W4:-:S12]  /*8b710*/  LDL.LU R84, [R1+0xa18] ;  /* 0x000a180001547983 */ /* 0x000f180000300800 */
[----:B------:R-:W0:Y:S01]  /*8b720*/  @!P6 LDC.64 R14, c[0x0][0x5c0] ;  /* 0x00017000ff0eeb82 */ /* 0x000e220000000a00 */
[----:B------:R-:W-:-:S04]  /*8b730*/  LOP3.LUT R8, R8, 0xfffff7ff, RZ, 0xc0, !PT ;  /* 0xfffff7ff08087812 */ /* 0x000fc800078ec0ff */
[----:B------:R-:W-:-:S04]  /*8b740*/  @P1 LOP3.LUT R8, R8, 0x800, RZ, 0xfc, !PT ;  /* 0x0000080008081812 */ /* 0x000fc800078efcff */
[----:B------:R-:W-:-:S04]  /*8b750*/  LOP3.LUT R8, R8, 0xfffffdff, RZ, 0xc0, !PT ;  /* 0xfffffdff08087812 */ /* 0x000fc800078ec0ff */
[----:B------:R-:W-:Y:S02]  /*8b760*/  @P6 LOP3.LUT R8, R8, 0x200, RZ, 0xfc, !PT ;  /* 0x0000020008086812 */ /* 0x000fe400078efcff */
[----:B0-----:R-:W-:-:S04]  /*8b770*/  @!P6 IADD3 R102, P4, P5, R26, UR13, R14 ;  /* 0x0000000d1a66ec10 */ /* 0x001fc8000fd9e00e */
[----:B------:R-:W-:Y:S02]  /*8b780*/  @!P6 IADD3.X R103, R31, UR12, R15, P4, P5 ;  /* 0x0000000c1f67ec10 */ /* 0x000fe4000a7ea40f */
[----:B------:R-:W-:Y:S02]  /*8b790*/  LOP3.LUT P6, RZ, R12, 0x8000000, RZ, 0xc0, !PT ;  /* 0x080000000cff7812 */ /* 0x000fe400078cc0ff */
[----:B------:R-:W-:-:S11]  /*8b7a0*/  F2FP.SATFINITE.E4M3.F32.PACK_AB_MERGE_C R13, RZ, R13, RZ ;  /* 0x0000000dff0d723e */ /* 0x000fd600048070ff */
[----:B------:R2:W-:Y:S02]  /*8b7b0*/  @!P6 STG.E.U8 desc[UR34][R36.64+0x8], R13 ;  /* 0x0000080d2400e986 */ /* 0x0005e4000c101122 */
[----:B--2---:R-:W-:Y:S02]  /*8b7c0*/  FMUL R13, R82, UR27 ;  /* 0x0000001b520d7c20 */ /* 0x004fe40008400000 */
[----:B------:R-:W2:Y:S01]  /*8b7d0*/  LDL.LU R82, [R1+0xa1c] ;  /* 0x000a1c0001527983 */ /* 0x000ea20000300800 */
        /* <DEDUP_REMOVED lines=8> */
[----:B------:R-:W-:Y:S02]  /*8b860*/  LOP3.LUT P1, RZ, R0, 0x4000000, RZ, 0xc0, !PT ;  /* 0x0400000000ff7812 */ /* 0x000fe4000782c0ff */
[----:B0-----:R-:W-:-:S04]  /*8b870*/  @!P5 IADD3 R98, P3, P4, R26, UR13, R14 ;  /* 0x0000000d1a62dc10 */ /* 0x001fc8000fc7e00e */
[----:B------:R-:W-:Y:S02]  /*8b880*/  @!P5 IADD3.X R99, R31, UR12, R15, P3, P4 ;  /* 0x0000000c1f63dc10 */ /* 0x000fe40009fe840f */
[----:B------:R-:W-:Y:S02]  /*8b890*/  ISETP.LT.OR P3, PT, R30, 0x9, !P2 ;  /* 0x000000091e00780c */ /* 0x000fe40005761670 */
[----:B------:R-:W-:-:S11]  /*8b8a0*/  F2FP.SATFINITE.E4M3.F32.PACK_AB_MERGE_C R13, RZ, R13, RZ ;  /* 0x0000000dff0d723e */ /* 0x000fd600048070ff */
[----:B------:R-:W0:Y:S01]  /*8b8b0*/  @!P3 LDC.64 R16, c[0x0][0x5c0] ;  /* 0x00017000ff10bb82 */ /* 0x000e220000000a00 */
[----:B------:R3:W-:Y:S01]  /*8b8c0*/  @!P1 STG.E.U8 desc[UR34][R34.64+0x9], R13 ;  /* 0x0000090d22009986 */ /* 0x0007e2000c101122 */
[----:B------:R-:W-:Y:S01]  /*8b8d0*/  ISETP.LT.OR P1, PT, R30, 0x21, !P0 ;  /* 0x000000211e00780c */ /* 0x000fe20004721670 */
[----:B------:R-:W-:Y:S01]  /*8b8e0*/  IMAD.U32 R14, RZ, RZ, UR11 ;  /* 0x0000000bff0e7e24 */ /* 0x000fe2000f8e00ff */
[----:B------:R-:W-:Y:S01]  /*8b8f0*/  LOP3.LUT R8, R8, 0xffffffbf, RZ, 0xc0, !PT ;  /* 0xffffffbf08087812 */ /* 0x000fe200078ec0ff */
[----:B------:R-:W-:-:S03]  /*8b900*/  IMAD.U32 R20, RZ, RZ, UR10 ;  /* 0x0000000aff147e24 */ /* 0x000fc6000f8e00ff */
[----:B------:R-:W-:Y:S02]  /*8b910*/  @P5 LOP3.LUT R8, R8, 0x40, RZ, 0xfc, !PT ;  /* 0x0000004008085812 */ /* 0x000fe400078efcff */
[----:B------:R-:W-:-:S04]  /*8b920*/  @!P3 IADD3 R14, P4, P5, R14, UR9, R26 ;  /* 0x000000090e0ebc10 */ /* 0x000fc8000fd9e01a */
[----:B------:R-:W-:Y:S02]  /*8b930*/  @!P3 IADD3.X R20, R20, UR8, R31, P4, P5 ;  /* 0x000000081414bc10 */ /* 0x000fe4000a7ea41f */
[----:B0-----:R-:W-:Y:S02]  /*8b940*/  @!P3 IADD3 R16, P4, R14, R16, RZ ;  /* 0x000000100e10b210 */ /* 0x001fe40007f9e0ff */
[----:B------:R-:W0:Y:S03]  /*8b950*/  @!P1 LDC.64 R14, c[0x0][0x5c0] ;  /* 0x00017000ff0e9b82 */ /* 0x000e260000000a00 */
[----:B------:R-:W-:Y:S01]  /*8b960*/  @!P3 IMAD.X R17, R20, 0x1, R17, P4 ;  /* 0x000000011411b824 */ /* 0x000fe200020e0611 */
[----:B0-----:R-:W-:-:S04]  /*8b970*/  @!P1 IADD3 R100, P5, P6, R26, UR13, R14 ;  /* 0x0000000d1a649c10 */ /* 0x001fc8000febe00e */
[----:B------:R-:W-:Y:S01]  /*8b980*/  @!P1 IADD3.X R101, R31, UR12, R15, P5, P6 ;  /* 0x0000000c1f659c10 */ /* 0x000fe2000afec40f */
[----:B---3--:R-:W-:Y:S02]  /*8b990*/  FMUL R13, R83, UR27 ;  /* 0x0000001b530d7c20 */ /* 0x008fe40008400000 */
[----:B------:R-:W3:Y:S03]  /*8b9a0*/  LDL.LU R83, [R1+0xa20] ;  /* 0x000a200001537983 */ /* 0x000ee60000300800 */
[----:B------:R-:W-:-:S05]  /*8b9b0*/  F2FP.SATFINITE.E4M3.F32.PACK_AB_MERGE_C R13, RZ, R13, RZ ;  /* 0x0000000dff0d723e */ /* 0x000fca00048070ff */
[----:B------:R0:W-:Y:S01]  /*8b9c0*/  @!P3 STG.E.U8 desc[UR34][R16.64+0x8], R13 ;  /* 0x0000080d1000b986 */ /* 0x0001e2000c101122 */
[----:B------:R-:W-:-:S13]  /*8b9d0*/  ISETP.LT.OR P3, PT, R30, 0xa, !P2 ;  /* 0x0000000a1e00780c */ /* 0x000fda0005761670 */
[----:B------:R-:W1:Y:S01]  /*8b9e0*/  @!P3 LDC.64 R14, c[0x0][0x5c0] ;  /* 0x00017000ff0ebb82 */ /* 0x000e620000000a00 */
[----:B0-----:R-:W-:Y:S02]  /*8b9f0*/  IMAD.U32 R16, RZ, RZ, UR11 ;  /* 0x0000000bff107e24 */ /* 0x001fe4000f8e00ff */
[----:B------:R-:W-:-:S03]  /*8ba00*/  IMAD.U32 R13, RZ, RZ, UR10 ;  /* 0x0000000aff0d7e24 */ /* 0x000fc6000f8e00ff */
[----:B------:R-:W-:-:S04]  /*8ba10*/  @!P3 IADD3 R16, P4, P5, R16, UR9, R26 ;  /* 0x000000091010bc10 */ /* 0x000fc8000fd9e01a */
[----:B------:R-:W-:Y:S02]  /*8ba20*/  @!P3 IADD3.X R13, R13, UR8, R31, P4, P5 ;  /* 0x000000080d0dbc10 */ /* 0x000fe4000a7ea41f */
[----:B-1----:R-:W-:-:S05]  /*8ba30*/  @!P3 IADD3 R16, P4, R16, R14, RZ ;  /* 0x0000000e1010b210 */ /* 0x002fca0007f9e0ff */
[----:B------:R-:W-:Y:S02]  /*8ba40*/  @!P3 IMAD.X R17, R13, 0x1, R15, P4 ;  /* 0x000000010d11b824 */ /* 0x000fe400020e060f */
[----:B----4-:R-:W-:-:S05]  /*8ba50*/  FMUL R13, R84, UR27 ;  /* 0x0000001b540d7c20 */ /* 0x010fca0008400000 */
[----:B------:R-:W-:-:S05]  /*8ba60*/  F2FP.SATFINITE.E4M3.F32.PACK_AB_MERGE_C R13, RZ, R13, RZ ;  /* 0x0000000dff0d723e */ /* 0x000fca00048070ff */
[----:B------:R2:W-:Y:S02]  /*8ba70*/  @!P3 STG.E.U8 desc[UR34][R16.64+0x9], R13 ;  /* 0x0000090d1000b986 */ /* 0x0005e4000c101122 */
[----:B--2---:R-:W-:Y:S02]  /*8ba80*/  FMUL R13, R82, UR27 ;  /* 0x0000001b520d7c20 */ /* 0x004fe40008400000 */
[----:B------:R-:W2:Y:S04]  /*8ba90*/  LDL.LU R82, [R1+0xa24] ;  /* 0x000a240001527983 */ /* 0x000ea80000300800 */
[----:B------:R-:W4:Y:S01]  /*8baa0*/  LDL.LU R86, [R1+0xa28] ;  /* 0x000a280001567983 */ /* 0x000f220000300800 */
[----:B------:R-:W-:Y:S02]  /*8bab0*/  LOP3.LUT P6, RZ, R0, 0x10, RZ, 0xc0, !PT ;  /* 0x0000001000ff7812 */ /* 0x000fe400078cc0ff */
[----:B------:R-:W-:Y:S01]  /*8bac0*/  LOP3.LUT R12, R12, 0xfbffffff, RZ, 0xc0, !PT ;  /* 0xfbffffff0c0c7812 */ /* 0x000fe200078ec0ff */
[----:B------:R-:W4:Y:S04]  /*8bad0*/  LDL.LU R85, [R1+0xa2c] ;  /* 0x000a2c0001557983 */ /* 0x000f280000300800 */
[----:B------:R-:W4:Y:S01]  /*8bae0*/  LDL.LU R84, [R1+0xa30] ;  /* 0x000a300001547983 */ /* 0x000f220000300800 */
[----:B------:R-:W-:-:S03]  /*8baf0*/  LOP3.LUT R8, R8, 0xffffffdf, RZ, 0xc0, !PT ;  /* 0xffffffdf08087812 */ /* 0x000fc600078ec0ff */
[----:B------:R-:W4:Y:S02]  /*8bb00*/  LDL.LU R189, [R1+0xa34] ;  /* 0x000a340001bd7983 */ /* 0x000f240000300800 */
[----:B------:R-:W-:Y:S02]  /*8bb10*/  @P6 LOP3.LUT R12, R12, 0x4000000, RZ, 0xfc, !PT ;  /* 0x040000000c0c6812 */ /* 0x000fe400078efcff */
[----:B------:R-:W-:Y:S01]  /*8bb20*/  ISETP.LT.OR P6, PT, R30, 0x22, !P0 ;  /* 0x000000221e00780c */ /* 0x000fe200047c1670 */
[----:B------:R-:W4:Y:S01]  /*8bb30*/  LDL.LU R190, [R1+0xa38] ;  /* 0x000a380001be7983 */ /* 0x000f220000300800 */
[----:B------:R-:W-:Y:S02]  /*8bb40*/  @P1 LOP3.LUT R8, R8, 0x20, RZ, 0xfc, !PT ;  /* 0x0000002008081812 */ /* 0x000fe400078efcff */
[----:B------:R-:W-:Y:S01]  /*8bb50*/  F2FP.SATFINITE.E4M3.F32.PACK_AB_MERGE_C R13, RZ, R13, RZ ;  /* 0x0000000dff0d723e */ /* 0x000fe200048070ff */
[----:B------:R-:W4:Y:S08]  /*8bb60*/  LDL.LU R188, [R1+0xa3c] ;  /* 0x000a3c0001bc7983 */ /* 0x000f300000300800 */
[----:B------:R-:W0:Y:S02]  /*8bb70*/  @!P6 LDC.64 R14, c[0x0][0x5c0] ;  /* 0x00017000ff0eeb82 */ /* 0x000e240000000a00 */
[----:B0-----:R-:W-:-:S04]  /*8bb80*/  @!P6 IADD3 R90, P4, P5, R26, UR13, R14 ;  /* 0x0000000d1a5aec10 */ /* 0x001fc8000fd9e00e */
[----:B------:R-:W-:Y:S02]  /*8bb90*/  @!P6 IADD3.X R91, R31, UR12, R15, P4, P5 ;  /* 0x0000000c1f5bec10 */ /* 0x000fe4000a7ea40f */
[----:B------:R-:W-:-:S13]  /*8bba0*/  ISETP.LT.OR P5, PT, R30, 0x29, !P0 ;  /* 0x000000291e00780c */ /* 0x000fda00047a1670 */
        /* <DEDUP_REMOVED lines=9> */
[----:B------:R-:W-:Y:S02]  /*8bc40*/  LOP3.LUT P6, RZ, R12, 0x4000000, RZ, 0xc0, !PT ;  /* 0x040000000cff7812 */ /* 0x000fe400078cc0ff */
[----:B------:R-:W-:Y:S02]  /*8bc50*/  LOP3.LUT P1, RZ, R0, 0x10000000, RZ, 0xc0, !PT ;  /* 0x1000000000ff7812 */ /* 0x000fe4000782c0ff */
[----:B0-----:R-:W-:-:S04]  /*8bc60*/  @!P5 IADD3 R88, P3, P4, R26, UR13, R14 ;  /* 0x0000000d1a58dc10 */ /* 0x001fc8000fc7e00e */
[----:B------:R-:W-:Y:S02]  /*8bc70*/  @!P5 IADD3.X R89, R31, UR12, R15, P3, P4 ;  /* 0x0000000c1f59dc10 */ /* 0x000fe40009fe840f */
[----:B------:R-:W-:-:S03]  /*8bc80*/  ISETP.LT.OR P3, PT, R30, 0x11, !P2 ;  /* 0x000000111e00780c */ /* 0x000fc60005761670 */
[----:B------:R3:W-:Y:S10]  /*8bc90*/  @!P6 STG.E.U8 desc[UR34][R28.64+0x10], R13 ;  /* 0x0000100d1c00e986 */ /* 0x0007f4000c101122 */
[----:B------:R-:W0:Y:S01]  /*8bca0*/  @!P3 LDC.64 R16, c[0x0][0x5c0] ;  /* 0x00017000ff10bb82 */ /* 0x000e220000000a00 */
[----:B------:R-:W-:Y:S01]  /*8bcb0*/  LOP3.LUT R8, R8, 0xfffffffe, RZ, 0xc0, !PT ;  /* 0xfffffffe08087812 */ /* 0x000fe200078ec0ff */
[----:B------:R-:W-:-:S02]  /*8bcc0*/  IMAD.U32 R14, RZ, RZ, UR11 ;  /* 0x0000000bff0e7e24 */ /* 0x000fc4000f8e00ff */
[----:B---3--:R-:W-:-:S05]  /*8bcd0*/  FMUL R13, R83, UR27 ;  /* 0x0000001b530d7c20 */ /* 0x008fca0008400000 */
[----:B------:R-:W-:-:S05]  /*8bce0*/  F2FP.SATFINITE.E4M3.F32.PACK_AB_MERGE_C R13, RZ, R13, RZ ;  /* 0x0000000dff0d723e */ /* 0x000fca00048070ff */
[----:B------:R2:W-:Y:S01]  /*8bcf0*/  @!P1 STG.E.U8 desc[UR34][R40.64+0x11], R13 ;  /* 0x0000110d28009986 */ /* 0x0005e2000c101122 */
[----:B------:R-:W-:Y:S01]  /*8bd00*/  ISETP.LT.OR P1, PT, R30, 0x31, !P0 ;  /* 0x000000311e00780c */ /* 0x000fe20004721670 */
[----:B------:R-:W-:Y:S01]  /*8bd10*/  IMAD.U32 R20, RZ, RZ, UR10 ;  /* 0x0000000aff147e24 */ /* 0x000fe2000f8e00ff */
[----:B------:R-:W-:Y:S02]  /*8bd20*/  @P5 LOP3.LUT R8, R8, 0x1, RZ, 0xfc, !PT ;  /* 0x0000000108085812 */ /* 0x000fe400078efcff */
[----:B------:R-:W-:-:S04]  /*8bd30*/  @!P3 IADD3 R14, P4, P5, R14, UR9, R26 ;  /* 0x000000090e0ebc10 */ /* 0x000fc8000fd9e01a */
[----:B------:R-:W-:Y:S02]  /*8bd40*/  @!P3 IADD3.X R20, R20, UR8, R31, P4, P5 ;  /* 0x000000081414bc10 */ /* 0x000fe4000a7ea41f */
[----:B0-----:R-:W-:-:S03]  /*8bd50*/  @!P3 IADD3 R16, P4, R14, R16, RZ ;  /* 0x000000100e10b210 */ /* 0x001fc60007f9e0ff */
[----:B------:R-:W0:Y:S02]  /*8bd60*/  @!P1 LDC.64 R14, c[0x0][0x5c0] ;  /* 0x00017000ff0e9b82 */ /* 0x000e240000000a00 */
[----:B------:R-:W-:Y:S01]  /*8bd70*/  @!P3 IMAD.X R17, R20, 0x1, R17, P4 ;  /* 0x000000011411b824 */ /* 0x000fe200020e0611 */
[----:B------:R-:W-:Y:S02]  /*8bd80*/  LOP3.LUT R12, R12, 0xfdffffff, RZ, 0xc0, !PT ;  /* 0xfdffffff0c0c7812 */ /* 0x000fe400078ec0ff */
[----:B0-----:R-:W-:-:S04]  /*8bd90*/  @!P1 IADD3 R92, P5, P6, R26, UR13, R14 ;  /* 0x0000000d1a5c9c10 */ /* 0x001fc8000febe00e */
[----:B------:R-:W-:Y:S02]  /*8bda0*/  @!P1 IADD3.X R93, R31, UR12, R15, P5, P6 ;  /* 0x0000000c1f5d9c10 */ /* 0x000fe4000afec40f */
[----:B------:R-:W-:-:S13]  /*8bdb0*/  LOP3.LUT P6, RZ, R0, 0x800, RZ, 0xc0, !PT ;  /* 0x0000080000ff7812 */ /* 0x000fda00078cc0ff */
[----:B------:R-:W-:Y:S02]  /*8bdc0*/  @P6 LOP3.LUT R12, R12, 0x2000000, RZ, 0xfc, !PT ;  /* 0x020000000c0c6812 */ /* 0x000fe400078efcff */
[----:B------:R-:W-:Y:S01]  /*8bdd0*/  ISETP.LT.OR P6, PT, R30, 0x32, !P0 ;  /* 0x000000321e00780c */ /* 0x000fe200047c1670 */
[----:B--2---:R-:W-:-:S05]  /*8bde0*/  FMUL R13, R82, UR27 ;  /* 0x0000001b520d7c20 */ /* 0x004fca0008400000 */
        /* <DEDUP_REMOVED lines=18> */
[----:B------:R-:W-:Y:S02]  /*8bf10*/  LOP3.LUT R3, R3, 0xefffffff, RZ, 0xc0, !PT ;  /* 0xefffffff03037812 */ /* 0x000fe400078ec0ff */
[----:B------:R-:W-:Y:S02]  /*8bf20*/  F2FP.SATFINITE.E4M3.F32.PACK_AB_MERGE_C R13, RZ, R13, RZ ;  /* 0x0000000dff0d723e */ /* 0x000fe400048070ff */
[----:B------:R-:W-:-:S03]  /*8bf30*/  @P6 LOP3.LUT R3, R3, 0x10000000, RZ, 0xfc, !PT ;  /* 0x1000000003036812 */ /* 0x000fc600078efcff */
[----:B------:R1:W-:Y:S01]  /*8bf40*/  @!P3 STG.E.U8 desc[UR34][R16.64+0x11], R13 ;  /* 0x0000110d1000b986 */ /* 0x0003e2000c101122 */
[----:B------:R-:W-:-:S04]  /*8bf50*/  LOP3.LUT R3, R3, 0xf7ffffff, RZ, 0xc0, !PT ;  /* 0xf7ffffff03037812 */ /* 0x000fc800078ec0ff */
[----:B------:R-:W-:Y:S02]  /*8bf60*/  @P5 LOP3.LUT R3, R3, 0x8000000, RZ, 0xfc, !PT ;  /* 0x0800000003035812 */ /* 0x000fe400078efcff */
[----:B0-----:R-:W-:-:S04]  /*8bf70*/  @!P5 IADD3 R86, P3, P4, R26, UR13, R14 ;  /* 0x0000000d1a56dc10 */ /* 0x001fc8000fc7e00e */
[----:B------:R-:W-:Y:S02]  /*8bf80*/  @!P5 IADD3.X R87, R31, UR12, R15, P3, P4 ;  /* 0x0000000c1f57dc10 */ /* 0x000fe40009fe840f */
[----:B------:R-:W-:Y:S02]  /*8bf90*/  ISETP.LT.OR P5, PT, R30, 0x3a, !P0 ;  /* 0x0000003a1e00780c */ /* 0x000fe400047a1670 */
[----:B------:R-:W-:-:S11]  /*8bfa0*/  LOP3.LUT P6, RZ, R12, 0x2000000, RZ, 0xc0, !PT ;  /* 0x020000000cff7812 */ /* 0x000fd600078cc0ff */
[----:B------:R-:W0:Y:S01]  /*8bfb0*/  @!P5 LDC.64 R14, c[0x0][0x5c0] ;  /* 0x00017000ff0edb82 */ /* 0x000e220000000a00 */
[----:B-1----:R-:W-:-:S05]  /*8bfc0*/  FMUL R13, R85, UR27 ;  /* 0x0000001b550d7c20 */ /* 0x002fca0008400000 */
[----:B------:R-:W-:-:S05]  /*8bfd0*/  F2FP.SATFINITE.E4M3.F32.PACK_AB_MERGE_C R13, RZ, R13, RZ ;  /* 0x0000000dff0d723e */ /* 0x000fca00048070ff */
[----:B------:R0:W-:Y:S02]  /*8bfe0*/  @!P6 STG.E.U8 desc[UR34][R80.64+0x18], R13 ;  /* 0x0000180d5000e986 */ /* 0x0001e4000c101122 */
[----:B0-----:R-:W-:-:S04]  /*8bff0*/  @!P5 IADD3 R80, P3, P4, R26, UR13, R14 ;  /* 0x0000000d1a50dc10 */ /* 0x001fc8000fc7e00e */
[----:B------:R-:W-:Y:S02]  /*8c000*/  @!P5 IADD3.X R81, R31, UR12, R15, P3, P4 ;  /* 0x0000000c1f51dc10 */ /* 0x000fe40009fe840f */
[----:B------:R-:W-:Y:S02]  /*8c010*/  ISETP.LT.OR P3, PT, R30, 0x19, !P2 ;  /* 0x000000191e00780c */ /* 0x000fe40005761670 */
[----:B------:R-:W-:Y:S01]  /*8c020*/  LOP3.LUT P1, RZ, R0, 0x20000000, RZ, 0xc0, !PT ;  /* 0x2000000000ff7812 */ /* 0x000fe2000782c0ff */
[----:B------:R-:W-:-:S10]  /*8c030*/  FMUL R13, R84, UR27 ;  /* 0x0000001b540d7c20 */ /* 0x000fd40008400000 */
[----:B------:R-:W0:Y:S01]  /*8c040*/  @!P3 LDC.64 R16, c[0x0][0x5c0] ;  /* 0x00017000ff10bb82 */ /* 0x000e220000000a00 */
[----:B------:R-:W-:Y:S01]  /*8c050*/  F2FP.SATFINITE.E4M3.F32.PACK_AB_MERGE_C R13, RZ, R13, RZ ;  /* 0x0000000dff0d723e */ /* 0x000fe200048070ff */
[----:B------:R-:W-:Y:S01]  /*8c060*/  IMAD.U32 R14, RZ, RZ, UR11 ;  /* 0x0000000bff0e7e24 */ /* 0x000fe2000f8e00ff */
[----:B------:R-:W-:-:S03]  /*8c070*/  LOP3.LUT R3, R3, 0xfbffffff, RZ, 0xc0, !PT ;  /* 0xfbffffff03037812 */ /* 0x000fc600078ec0ff */
[----:B------:R1:W-:Y:S01]  /*8c080*/  @!P1 STG.E.U8 desc[UR34][R52.64+0x19], R13 ;  /* 0x0000190d34009986 */ /* 0x0003e2000c101122 */
[----:B------:R-:W-:Y:S01]  /*8c090*/  ISETP.LT.OR P1, PT, R30, 0x41, !P0 ;  /* 0x000000411e00780c */ /* 0x000fe20004721670 */
[----:B------:R-:W-:Y:S01]  /*8c0a0*/  IMAD.U32 R20, RZ, RZ, UR10 ;  /* 0x0000000aff147e24 */ /* 0x000fe2000f8e00ff */
[----:B------:R-:W-:Y:S02]  /*8c0b0*/  @P5 LOP3.LUT R3, R3, 0x4000000, RZ, 0xfc, !PT ;  /* 0x0400000003035812 */ /* 0x000fe400078efcff */
[----:B------:R-:W-:-:S04]  /*8c0c0*/  @!P3 IADD3 R14, P4, P5, R14, UR9, R26 ;  /* 0x000000090e0ebc10 */ /* 0x000fc8000fd9e01a */
[----:B------:R-:W-:Y:S01]  /*8c0d0*/  @!P3 IADD3.X R20, R20, UR8, R31, P4, P5 ;  /* 0x000000081414bc10 */ /* 0x000fe2000a7ea41f */
[----:B-1----:R-:W-:Y:S02]  /*8c0e0*/  FMUL R13, R189, UR27 ;  /* 0x0000001bbd0d7c20 */ /* 0x002fe40008400000 */
[----:B------:R-:W2:Y:S01]  /*8c0f0*/  LDL.LU R189, [R1+0xa40] ;  /* 0x000a400001bd7983 */ /* 0x000ea20000300800 */
        /* <DEDUP_REMOVED lines=13> */
[----:B0-----:R-:W-:-:S05]  /*8c1d0*/  @!P3 IADD3 R16, P4, R16, R14, RZ ;  /* 0x0000000e1010b210 */ /* 0x001fca0007f9e0ff */
[----:B------:R-:W-:Y:S02]  /*8c1e0*/  @!P3 IMAD.X R17, R13, 0x1, R15, P4 ;  /* 0x000000010d11b824 */ /* 0x000fe400020e060f */
[----:B------:R-:W-:-:S05]  /*8c1f0*/  FMUL R13, R190, UR27 ;  /* 0x0000001bbe0d7c20 */ /* 0x000fca0008400000 */
[----:B------:R-:W-:-:S05]  /*8c200*/  F2FP.SATFINITE.E4M3.F32.PACK_AB_MERGE_C R13, RZ, R13, RZ ;  /* 0x0000000dff0d723e */ /* 0x000fca00048070ff */
[----:B------:R0:W-:Y:S02]  /*8c210*/  @!P3 STG.E.U8 desc[UR34][R16.64+0x19], R13 ;  /* 0x0000190d1000b986 */ /* 0x0001e4000c101122 */
[----:B0-----:R-:W-:Y:S02]  /*8c220*/  FMUL R13, R188, UR27 ;  /* 0x0000001bbc0d7c20 */ /* 0x001fe40008400000 */
[----:B------:R-:W3:Y:S01]  /*8c230*/  LDL.LU R188, [R1+0xa44] ;  /* 0x000a440001bc7983 */ /* 0x000ee20000300800 */
[----:B------:R-:W-:Y:S02]  /*8c240*/  LOP3.LUT P6, RZ, R0, 0x1000, RZ, 0xc0, !PT ;  /* 0x0000100000ff7812 */ /* 0x000fe400078cc0ff */
[----:B------:R-:W-:Y:S01]  /*8c250*/  LOP3.LUT R12, R12, 0xfeffffff, RZ, 0xc0, !PT ;  /* 0xfeffffff0c0c7812 */ /* 0x000fe200078ec0ff */
[----:B------:R-:W4:Y:S10]  /*8c260*/  LDL.LU R190, [R1+0xa48] ;  /* 0x000a480001be7983 */ /* 0x000f340000300800 */
[----:B------:R-:W-:-:S02]  /*8c270*/  @P6 LOP3.LUT R12, R12, 0x1000000, RZ, 0xfc, !PT ;  /* 0x010000000c0c6812 */ /* 0x000fc400078efcff */
        /* <DEDUP_REMOVED lines=10> */
[----:B------:R2:W-:Y:S01]  /*8c320*/  @!P6 STG.E.U8 desc[UR34][R50.64+0x20], R13 ;  /* 0x0000200d3200e986 */ /* 0x0005e2000c101122 */
[----:B------:R-:W-:Y:S02]  /*8c330*/  LOP3.LUT P1, RZ, R0, 0x40000000, RZ, 0xc0, !PT ;  /* 0x4000000000ff7812 */ /* 0x000fe4000782c0ff */
        /* <DEDUP_REMOVED lines=38> */
[----:B------:R-:W-:Y:S02]  /*8c5a0*/  LOP3.LUT P6, RZ, R0, 0x1, RZ, 0xc0, !PT ;  /* 0x0000000100ff7812 */ /* 0x000fe400078cc0ff */
[----:B0-----:R-:W-:-:S05]  /*8c5b0*/  @!P3 IADD3 R16, P4, R16, R14, RZ ;  /* 0x0000000e1010b210 */ /* 0x001fca0007f9e0ff */
[----:B------:R-:W-:Y:S02]  /*8c5c0*/  @!P3 IMAD.X R17, R13, 0x1, R15, P4 ;  /* 0x000000010d11b824 */ /* 0x000fe400020e060f */
[----:B----4-:R-:W-:-:S05]  /*8c5d0*/  FMUL R13, R190, UR27 ;  /* 0x0000001bbe0d7c20 */ /* 0x010fca0008400000 */
[----:B------:R-:W-:-:S05]  /*8c5e0*/  F2FP.SATFINITE.E4M3.F32.PACK_AB_MERGE_C R13, RZ, R13, RZ ;  /* 0x0000000dff0d723e */ /* 0x000fca00048070ff */
[----:B------:R2:W-:Y:S01]  /*8c5f0*/  @!P3 STG.E.U8 desc[UR34][R16.64+0x21], R13 ;  /* 0x0000210d1000b986 */ /* 0x0005e2000c101122 */
[----:B------:R-:W-:-:S04]  /*8c600*/  LOP3.LUT R12, R12, 0xff7fffff, RZ, 0xc0, !PT ;  /* 0xff7fffff0c0c7812 */ /* 0x000fc800078ec0ff */
[----:B------:R-:W-:Y:S02]  /*8c610*/  @P6 LOP3.LUT R12, R12, 0x800000, RZ, 0xfc, !PT ;  /* 0x008000000c0c6812 */ /* 0x000fe400078efcff */
[----:B------:R-:W-:-:S13]  /*8c620*/  ISETP.LT.OR P6, PT, R30, 0x52, !P0 ;  /* 0x000000521e00780c */ /* 0x000fda00047c1670 */
[----:B------:R-:W0:Y:S01]  /*8c630*/  @!P6 LDC.64 R14, c[0x0][0x5c0] ;  /* 0x00017000ff0eeb82 */ /* 0x000e220000000a00 */
[----:B--2---:R-:W-:Y:S02]  /*8c640*/  FMUL R13, R189, UR27 ;  /* 0x0000001bbd0d7c20 */ /* 0x004fe40008400000 */
[----:B------:R-:W2:Y:S01]  /*8c650*/  LDL.LU R189, [R1+0xa54] ;  /* 0x000a540001bd7983 */ /* 0x000ea20000300800 */
[----:B------:R-:W-:Y:S02]  /*8c660*/  LOP3.LUT R3, R3, 0xfffbffff, RZ, 0xc0, !PT ;  /* 0xfffbffff03037812 */ /* 0x000fe400078ec0ff */
[----:B0-----:R-:W-:Y:S01]  /*8c670*/  @!P6 IADD3 R50, P4, P5, R26, UR13, R14 ;  /* 0x0000000d1a32ec10 */ /* 0x001fe2000fd9e00e */
[----:B------:R-:W4:Y:S01]  /*8c680*/  LDL.LU R190, [R1+0xa58] ;  /* 0x000a580001be7983 */ /* 0x000f220000300800 */
[----:B------:R-:W-:-:S04]  /*8c690*/  @P1 LOP3.LUT R3, R3, 0x40000, RZ, 0xfc, !PT ;  /* 0x0004000003031812 */ /* 0x000fc800078efcff */
[----:B------:R-:W-:Y:S02]  /*8c6a0*/  LOP3.LUT R3, R3, 0xfffeffff, RZ, 0xc0, !PT ;  /* 0xfffeffff03037812 */ /* 0x000fe400078ec0ff */
[----:B------:R-:W-:Y:S02]  /*8c6b0*/  @!P6 IADD3.X R51, R31, UR12, R15, P4, P5 ;  /* 0x0000000c1f33ec10 */ /* 0x000fe4000a7ea40f */
[----:B------:R-:W-:Y:S02]  /*8c6c0*/  @P6 LOP3.LUT R3, R3, 0x10000, RZ, 0xfc, !PT ;  /* 0x0001000003036812 */ /* 0x000fe400078efcff */
[----:B------:R-:W-:Y:S02]  /*8c6d0*/  LOP3.LUT P6, RZ, R12, 0x800000, RZ, 0xc0, !PT ;  /* 0x008000000cff7812 */ /* 0x000fe400078cc0ff */
[----:B------:R-:W-:-:S11]  /*8c6e0*/  F2FP.SATFINITE.E4M3.F32.PACK_AB_MERGE_C R13, RZ, R13, RZ ;  /* 0x0000000dff0d723e */ /* 0x000fd600048070ff */
[----:B------:R3:W-:Y:S02]  /*8c6f0*/  @!P6 STG.E.U8 desc[UR34][R104.64+0x28], R13 ;  /* 0x0000280d6800e986 */ /* 0x0007e4000c101122 */
[----:B---3--:R-:W-:Y:S02]  /*8c700*/  FMUL R13, R188, UR27 ;  /* 0x0000001bbc0d7c20 */ /* 0x008fe40008400000 */
[----:B------:R-:W3:Y:S01]  /*8c710*/  LDL.LU R188, [R1+0xa5c] ;  /* 0x000a5c0001bc7983 */ /* 0x000ee20000300800 */
        /* <DEDUP_REMOVED lines=27> */
[----:B--2---:R-:W-:Y:S02]  /*8c8d0*/  FMUL R13, R189, UR27 ;  /* 0x0000001bbd0d7c20 */ /* 0x004fe40008400000 */
[----:B------:R-:W2:Y:S03]  /*8c8e0*/  LDL.LU R189, [R1+0xa60] ;  /* 0x000a600001bd7983 */ /* 0x000ea60000300800 */
        /* <DEDUP_REMOVED lines=13> */
[----:B---3--:R-:W-:Y:S02]  /*8c9c0*/  FMUL R13, R188, UR27 ;  /* 0x0000001bbc0d7c20 */ /* 0x008fe40008400000 */
        /* <DEDUP_REMOVED lines=193> */
[C---:B------:R-:W-:Y:S02]  /*8d5e0*/  LOP3.LUT P1, RZ, R4.reuse, 0x8, RZ, 0xc0, !PT ;  /* 0x0000000804ff7812 */ /* 0x040fe4000782c0ff */
        /* <DEDUP_REMOVED lines=59> */
[C---:B------:R-:W-:Y:S02]  /*8d9a0*/  LOP3.LUT P1, RZ, R4.reuse, 0x10, RZ, 0xc0, !PT ;  /* 0x0000001004ff7812 */ /* 0x040fe4000782c0ff */
[----:B------:R-:W-:-:S04]  /*8d9b0*/  LOP3.LUT R4, R4, 0xfbffffff, RZ, 0xc0, !PT ;  /* 0xfbffffff04047812 */ /* 0x000fc800078ec0ff */
[----:B------:R-:W-:Y:S02]  /*8d9c0*/  @P6 LOP3.LUT R4, R4, 0x4000000, RZ, 0xfc, !PT ;  /* 0x0400000004046812 */ /* 0x000fe400078efcff */
[----:B0-----:R-:W-:-:S04]  /*8d9d0*/  @!P6 IADD3 R58, P4, P5, R26, UR13, R14 ;  /* 0x0000000d1a3aec10 */ /* 0x001fc8000fd9e00e */
[----:B------:R-:W-:Y:S02]  /*8d9e0*/  @!P6 IADD3.X R59, R31, UR12, R15, P4, P5 ;  /* 0x0000000c1f3bec10 */ /* 0x000fe4000a7ea40f */
[----:B------:R-:W-:Y:S02]  /*8d9f0*/  LOP3.LUT P6, RZ, R12, 0x40000, RZ, 0xc0, !PT ;  /* 0x000400000cff7812 */ /* 0x000fe400078cc0ff */
[----:B------:R-:W-:-:S11]  /*8da00*/  F2FP.SATFINITE.E4M3.F32.PACK_AB_MERGE_C R13, RZ, R13, RZ ;  /* 0x0000000dff0d723e */ /* 0x000fd600048070ff */
[----:B------:R2:W-:Y:S01]  /*8da10*/  @!P6 STG.E.U8 desc[UR34][R174.64+0x50], R13 ;  /* 0x0000500dae00e986 */ /* 0x0005e2000c101122 */
        /* <DEDUP_REMOVED lines=34> */
[----:B------:R-:W-:Y:S02]  /*8dc40*/  LOP3.LUT P6, RZ, R0, 0x8000, RZ, 0xc0, !PT ;  /* 0x0000800000ff7812 */ /* 0x000fe400078cc0ff */
[----:B------:R-:W-:Y:S01]  /*8dc50*/  LOP3.LUT R12, R12, 0xfffdffff, RZ, 0xc0, !PT ;  /* 0xfffdffff0c0c7812 */ /* 0x000fe200078ec0ff */
[----:B-1----:R-:W-:Y:S02]  /*8dc60*/  IMAD.U32 R16, RZ, RZ, UR11 ;  /* 0x0000000bff107e24 */ /* 0x002fe4000f8e00ff */
[----:B------:R-:W-:-:S03]  /*8dc70*/  IMAD.U32 R13, RZ, RZ, UR10 ;  /* 0x0000000aff0d7e24 */ /* 0x000fc6000f8e00ff */
[----:B------:R-:W-:-:S05]  /*8dc80*/  @!P3 IADD3 R16, P4, P5, R16, UR9, R26 ;  /* 0x000000091010bc10 */ /* 0x000fca000fd9e01a */
[----:B------:R-:W-:Y:S02]  /*8dc90*/  @P6 LOP3.LUT R12, R12, 0x20000, RZ, 0xfc, !PT ;  /* 0x000200000c0c6812 */ /* 0x000fe400078efcff */
[----:B------:R-:W-:Y:S02]  /*8dca0*/  ISETP.LT.OR P6, PT, R30, 0xb2, !P0 ;  /* 0x000000b21e00780c */ /* 0x000fe400047c1670 */
[----:B------:R-:W-:Y:S02]  /*8dcb0*/  @!P3 IADD3.X R13, R13, UR8, R31, P4, P5 ;  /* 0x000000080d0dbc10 */ /* 0x000fe4000a7ea41f */
[----:B0-----:R-:W-:-:S05]  /*8dcc0*/  @!P3 IADD3 R16, P4, R16, R14, RZ ;  /* 0x0000000e1010b210 */ /* 0x001fca0007f9e0ff */
[----:B------:R-:W-:-:S04]  /*8dcd0*/  @!P3 IMAD.X R17, R13, 0x1, R15, P4 ;  /* 0x000000010d11b824 */ /* 0x000fc800020e060f */
[----:B------:R-:W0:Y:S01]  /*8dce0*/  @!P6 LDC.64 R14, c[0x0][0x5c0] ;  /* 0x00017000ff0eeb82 */ /* 0x000e220000000a00 */
[----:B------:R-:W-:Y:S01]  /*8dcf0*/  LOP3.LUT R4, R4, 0xff7fffff, RZ, 0xc0, !PT ;  /* 0xff7fffff04047812 */ /* 0x000fe200078ec0ff */
[----:B----4-:R-:W-:-:S03]  /*8dd00*/  FMUL R13, R190, UR27 ;  /* 0x0000001bbe0d7c20 */ /* 0x010fc60008400000 */
[----:B------:R-:W-:Y:S02]  /*8dd10*/  @P1 LOP3.LUT R4, R4, 0x800000, RZ, 0xfc, !PT ;  /* 0x0080000004041812 */ /* 0x000fe400078efcff */
[----:B------:R-:W-:Y:S02]  /*8dd20*/  F2FP.SATFINITE.E4M3.F32.PACK_AB_MERGE_C R13, RZ, R13, RZ ;  /* 0x0000000dff0d723e */ /* 0x000fe400048070ff */
[C---:B------:R-:W-:Y:S02]  /*8dd30*/  LOP3.LUT P1, RZ, R4.reuse, 0x20, RZ, 0xc0, !PT ;  /* 0x0000002004ff7812 */ /* 0x040fe4000782c0ff */
[----:B------:R-:W-:Y:S01]  /*8dd40*/  LOP3.LUT R4, R4, 0xffbfffff, RZ, 0xc0, !PT ;  /* 0xffbfffff04047812 */ /* 0x000fe200078ec0ff */
[----:B------:R2:W-:Y:S03]  /*8dd50*/  @!P3 STG.E.U8 desc[UR34][R16.64+0x51], R13 ;  /* 0x0000510d1000b986 */ /* 0x0005e6000c101122 */
[----:B------:R-:W-:-:S02]  /*8dd60*/  @P6 LOP3.LUT R4, R4, 0x400000, RZ, 0xfc, !PT ;  /* 0x0040000004046812 */ /* 0x000fc400078efcff */
[----:B0-----:R-:W-:-:S04]  /*8dd70*/  @!P6 IADD3 R74, P4, P5, R26, UR13, R14 ;  /* 0x0000000d1a4aec10 */ /* 0x001fc8000fd9e00e */
[----:B------:R-:W-:Y:S02]  /*8dd80*/  @!P6 IADD3.X R75, R31, UR12, R15, P4, P5 ;  /* 0x0000000c1f4bec10 */ /* 0x000fe4000a7ea40f */
[----:B------:R-:W-:Y:S01]  /*8dd90*/  LOP3.LUT P6, RZ, R12, 0x20000, RZ, 0xc0, !PT ;  /* 0x000200000cff7812 */ /* 0x000fe200078cc0ff */
[----:B--2---:R-:W-:Y:S02]  /*8dda0*/  FMUL R13, R189, UR27 ;  /* 0x0000001bbd0d7c20 */ /* 0x004fe40008400000 */
[----:B------:R-:W2:Y:S03]  /*8ddb0*/  LDL.LU R189, [R1+0xab4] ;  /* 0x000ab40001bd7983 */ /* 0x000ea60000300800 */
[----:B------:R-:W-:-:S07]  /*8ddc0*/  F2FP.SATFINITE.E4M3.F32.PACK_AB_MERGE_C R13, RZ, R13, RZ ;  /* 0x0000000dff0d723e */ /* 0x000fce00048070ff */
[----:B------:R3:W-:Y:S02]  /*8ddd0*/  @!P6 STG.E.U8 desc[UR34][R186.64+0x58], R13 ;  /* 0x0000580dba00e986 */ /* 0x0007e4000c101122 */
[----:B---3--:R-:W-:Y:S02]  /*8dde0*/  FMUL R13, R188, UR27 ;  /* 0x0000001bbc0d7c20 */ /* 0x008fe40008400000 */
[----:B------:R-:W3:Y:S01]  /*8ddf0*/  LDL.LU R188, [R1+0xab8] ;  /* 0x000ab80001bc7983 */ /* 0x000ee20000300800 */
[----:B------:R-:W-:-:S03]  /*8de00*/  ISETP.LT.OR P5, PT, R30, 0xb9, !P0 ;  /* 0x000000b91e00780c */ /* 0x000fc600047a1670 */
[----:B------:R-:W4:Y:S10]  /*8de10*/  LDL.LU R190, [R1+0xabc] ;  /* 0x000abc0001be7983 */ /* 0x000f340000300800 */
[----:B------:R-:W0:Y:S01]  /*8de20*/  @!P5 LDC.64 R14, c[0x0][0x5c0] ;  /* 0x00017000ff0edb82 */ /* 0x000e220000000a00 */
[----:B------:R-:W-:-:S02]  /*8de30*/  ISETP.LT.OR P0, PT, R30, 0xba, !P0 ;  /* 0x000000ba1e00780c */ /* 0x000fc40004701670 */
[----:B0-----:R-:W-:-:S04]  /*8de40*/  @!P5 IADD3 R16, P3, P4, R26, UR13, R14 ;  /* 0x0000000d1a10dc10 */ /* 0x001fc8000fc7e00e */
[----:B------:R-:W-:-:S07]  /*8de50*/  @!P5 IADD3.X R17, R31, UR12, R15, P3, P4 ;  /* 0x0000000c1f11dc10 */ /* 0x000fce0009fe840f */
[----:B------:R-:W0:Y:S01]  /*8de60*/  @!P0 LDC.64 R14, c[0x0][0x5c0] ;  /* 0x00017000ff0e8b82 */ /* 0x000e220000000a00 */
[----:B------:R-:W-:Y:S01]  /*8de70*/  LOP3.LUT R4, R4, 0xffdfffff, RZ, 0xc0, !PT ;  /* 0xffdfffff04047812 */ /* 0x000fe200078ec0ff */
[----:B------:R-:W-:Y:S01]  /*8de80*/  IMAD.U32 R136, RZ, RZ, UR11 ;  /* 0x0000000bff887e24 */ /* 0x000fe2000f8e00ff */
[----:B0-----:R-:W-:-:S04]  /*8de90*/  @!P0 IADD3 R104, P3, P4, R26, UR13, R14 ;  /* 0x0000000d1a688c10 */ /* 0x001fc8000fc7e00e */
[----:B------:R-:W-:Y:S02]  /*8dea0*/  @!P0 IADD3.X R105, R31, UR12, R15, P3, P4 ;  /* 0x0000000c1f698c10 */ /* 0x000fe40009fe840f */
[----:B------:R-:W-:Y:S01]  /*8deb0*/  ISETP.LT.OR P3, PT, R30, 0x59, !P2 ;  /* 0x000000591e00780c */ /* 0x000fe20005761670 */
[----:B------:R-:W-:Y:S01]  /*8dec0*/  IMAD.U32 R137, RZ, RZ, UR10 ;  /* 0x0000000aff897e24 */ /* 0x000fe2000f8e00ff */
[----:B------:R-:W-:-:S11]  /*8ded0*/  @P5 LOP3.LUT R4, R4, 0x200000, RZ, 0xfc, !PT ;  /* 0x0020000004045812 */ /* 0x000fd600078efcff */
[----:B------:R-:W0:Y:S01]  /*8dee0*/  @!P3 LDC.64 R14, c[0x0][0x5c0] ;  /* 0x00017000ff0ebb82 */ /* 0x000e220000000a00 */
[----:B------:R-:W-:-:S04]  /*8def0*/  @!P3 IADD3 R136, P4, P5, R136, UR9, R26 ;  /* 0x000000098888bc10 */ /* 0x000fc8000fd9e01a */
[----:B------:R-:W-:Y:S02]  /*8df00*/  @!P3 IADD3.X R137, R137, UR8, R31, P4, P5 ;  /* 0x000000088989bc10 */ /* 0x000fe4000a7ea41f */
[----:B------:R-:W-:Y:S02]  /*8df10*/  ISETP.LT.OR P4, PT, R30, 0x5a, !P2 ;  /* 0x0000005a1e00780c */ /* 0x000fe40005781670 */
[----:B------:R-:W-:Y:S02]  /*8df20*/  F2FP.SATFINITE.E4M3.F32.PACK_AB_MERGE_C R13, RZ, R13, RZ ;  /* 0x0000000dff0d723e */ /* 0x000fe400048070ff */
[----:B------:R-:W-:-:S03]  /*8df30*/  LOP3.LUT R4, R4, 0xffefffff, RZ, 0xc0, !PT ;  /* 0xffefffff04047812 */ /* 0x000fc600078ec0ff */
[----:B------:R1:W-:Y:S01]  /*8df40*/  @!P1 STG.E.U8 desc[UR34][R182.64+0x59], R13 ;  /* 0x0000590db6009986 */ /* 0x0003e2000c101122 */
[----:B------:R-:W-:Y:S01]  /*8df50*/  @P0 LOP3.LUT R4, R4, 0x100000, RZ, 0xfc, !PT ;  /* 0x0010000004040812 */ /* 0x000fe200078efcff */
[----:B-1----:R-:W-:Y:S01]  /*8df60*/  IMAD.U32 R13, RZ, RZ, UR11 ;  /* 0x0000000bff0d7e24 */ /* 0x002fe2000f8e00ff */
[----:B0-----:R-:W-:-:S04]  /*8df70*/  @!P3 IADD3 R14, P0, R136, R14, RZ ;  /* 0x0000000e880eb210 */ /* 0x001fc80007f1e0ff */
[----:B------:R-:W-:Y:S01]  /*8df80*/  @!P4 IADD3 R136, P5, P6, R13, UR9, R26 ;  /* 0x000000090d88cc10 */ /* 0x000fe2000febe01a */
[----:B------:R-:W-:Y:S02]  /*8df90*/  @!P3 IMAD.X R15, R137, 0x1, R15, P0 ;  /* 0x00000001890fb824 */ /* 0x000fe400000e060f */
[----:B--2---:R-:W-:Y:S02]  /*8dfa0*/  FMUL R13, R189, UR27 ;  /* 0x0000001bbd0d7c20 */ /* 0x004fe40008400000 */
[----:B------:R-:W2:Y:S03]  /*8dfb0*/  LDL.LU R189, [R1+0xac0] ;  /* 0x000ac00001bd7983 */ /* 0x000ea60000300800 */
[----:B------:R-:W-:-:S05]  /*8dfc0*/  F2FP.SATFINITE.E4M3.F32.PACK_AB_MERGE_C R13, RZ, R13, RZ ;  /* 0x0000000dff0d723e */ /* 0x000fca00048070ff */
[----:B------:R3:W-:Y:S02]  /*8dfd0*/  @!P3 STG.E.U8 desc[UR34][R14.64+0x58], R13 ;  /* 0x0000580d0e00b986 */ /* 0x0007e4000c101122 */
[----:B---3--:R-:W-:Y:S01]  /*8dfe0*/  FMUL R13, R188, UR27 ;  /* 0x0000001bbc0d7c20 */ /* 0x008fe20008400000 */
[----:B------:R-:W0:Y:S01]  /*8dff0*/  @!P4 LDC.64 R14, c[0x0][0x5c0] ;  /* 0x00017000ff0ecb82 */ /* 0x000e220000000a00 */
[----:B------:R-:W3:Y:S01]  /*8e000*/  LDL.LU R188, [R1+0xac4] ;  /* 0x000ac40001bc7983 */ /* 0x000ee20000300800 */
[----:B------:R-:W-:Y:S01]  /*8e010*/  ISETP.LT.OR P3, PT, R30, 0x61, !P2 ;  /* 0x000000611e00780c */ /* 0x000fe20005761670 */
[----:B------:R-:W-:Y:S02]  /*8e020*/  IMAD.U32 R138, RZ, RZ, UR10 ;  /* 0x0000000aff8a7e24 */ /* 0x000fe4000f8e00ff */
[----:B------:R-:W-:Y:S02]  /*8e030*/  IMAD.U32 R137, RZ, RZ, UR11 ;  /* 0x0000000bff897e24 */ /* 0x000fe4000f8e00ff */
[----:B------:R-:W-:Y:S01]  /*8e040*/  IMAD.U32 R139, RZ, RZ, UR10 ;  /* 0x0000000aff8b7e24 */ /* 0x000fe2000f8e00ff */
[----:B------:R-:W-:-:S02]  /*8e050*/  @!P4 IADD3.X R138, R138, UR8, R31, P5, P6 ;  /* 0x000000088a8acc10 */ /* 0x000fc4000afec41f */
[----:B------:R-:W-:-:S05]  /*8e060*/  LOP3.LUT P1, RZ, R0, 0x10000, RZ, 0xc0, !PT ;  /* 0x0001000000ff7812 */ /* 0x000fca000782c0ff */
[----:B------:R-:W-:-:S04]  /*8e070*/  @!P3 IADD3 R137, P5, P6, R137, UR9, R26 ;  /* 0x000000098989bc10 */ /* 0x000fc8000febe01a */
[----:B------:R-:W-:Y:S02]  /*8e080*/  @!P3 IADD3.X R139, R139, UR8, R31, P5, P6 ;  /* 0x000000088b8bbc10 */ /* 0x000fe4000afec41f */
[----:B------:R-:W-:Y:S02]  /*8e090*/  ISETP.LT.OR P6, PT, R30, 0x62, !P2 ;  /* 0x000000621e00780c */ /* 0x000fe400057c1670 */
[----:B0-----:R-:W-:Y:S01]  /*8e0a0*/  @!P4 IADD3 R14, P5, R136, R14, RZ ;  /* 0x0000000e880ec210 */ /* 0x001fe20007fbe0ff */
[----:B------:R-:W-:Y:S01]  /*8e0b0*/  IMAD.U32 R136, RZ, RZ, UR11 ;  /* 0x0000000bff887e24 */ /* 0x000fe2000f8e00ff */
[----:B------:R-:W-:-:S03]  /*8e0c0*/  LOP3.LUT R12, R12, 0xfffeffff, RZ, 0xc0, !PT ;  /* 0xfffeffff0c0c7812 */ /* 0x000fc600078ec0ff */
[----:B------:R-:W-:Y:S01]  /*8e0d0*/  @!P4 IMAD.X R15, R138, 0x1, R15, P5 ;  /* 0x000000018a0fc824 */ /* 0x000fe200028e060f */
[----:B------:R-:W-:Y:S01]  /*8e0e0*/  @P1 LOP3.LUT R12, R12, 0x10000, RZ, 0xfc, !PT ;  /* 0x000100000c0c1812 */ /* 0x000fe200078efcff */
[----:B------:R-:W-:-:S04]  /*8e0f0*/  IMAD.U32 R138, RZ, RZ, UR10 ;  /* 0x0000000aff8a7e24 */ /* 0x000fc8000f8e00ff */
[----:B------:R-:W-:-:S04]  /*8e100*/  @!P6 IADD3 R136, P1, P5, R136, UR9, R26 ;  /* 0x000000098888ec10 */ /* 0x000fc8000fd3e01a */
[----:B------:R-:W-:Y:S02]  /*8e110*/  @!P6 IADD3.X R138, R138, UR8, R31, P1, P5 ;  /* 0x000000088a8aec10 */ /* 0x000fe40008fea41f */
[----:B------:R-:W-:Y:S01]  /*8e120*/  ISETP.LT.OR P5, PT, R30, 0x69, !P2 ;  /* 0x000000691e00780c */ /* 0x000fe200057a1670 */
[----:B------:R-:W-:Y:S01]  /*8e130*/  IMAD.U32 R142, RZ, RZ, UR11 ;  /* 0x0000000bff8e7e24 */ /* 0x000fe2000f8e00ff */
[----:B------:R-:W-:Y:S01]  /*8e140*/  F2FP.SATFINITE.E4M3.F32.PACK_AB_MERGE_C R13, RZ, R13, RZ ;  /* 0x0000000dff0d723e */ /* 0x000fe200048070ff */
[----:B------:R-:W-:-:S04]  /*8e150*/  IMAD.U32 R148, RZ, RZ, UR10 ;  /* 0x0000000aff947e24 */ /* 0x000fc8000f8e00ff */
[----:B------:R4:W-:Y:S06]  /*8e160*/  @!P4 STG.E.U8 desc[UR34][R14.64+0x59], R13 ;  /* 0x0000590d0e00c986 */ /* 0x0009ec000c101122 */
[----:B------:R-:W-:-:S04]  /*8e170*/  @!P5 IADD3 R142, P1, P4, R142, UR9, R26 ;  /* 0x000000098e8edc10 */ /* 0x000fc8000fc3e01a */
[----:B------:R-:W-:Y:S02]  /*8e180*/  @!P5 IADD3.X R148, R148, UR8, R31, P1, P4 ;  /* 0x000000089494dc10 */ /* 0x000fe40008fe841f */
[----:B------:R-:W-:Y:S01]  /*8e190*/  LOP3.LUT P1, RZ, R12, 0x10000, RZ, 0xc0, !PT ;  /* 0x000100000cff7812 */ /* 0x000fe2000782c0ff */
[----:B----4-:R-:W-:Y:S01]  /*8e1a0*/  FMUL R13, R190, UR27 ;  /* 0x0000001bbe0d7c20 */ /* 0x010fe20008400000 */
[----:B------:R-:W-:Y:S01]  /*8e1b0*/  ISETP.LT.OR P4, PT, R30, 0x6a, !P2 ;  /* 0x0000006a1e00780c */ /* 0x000fe20005781670 */
[----:B------:R-:W-:Y:S01]  /*8e1c0*/  IMAD.U32 R143, RZ, RZ, UR11 ;  /* 0x0000000bff8f7e24 */ /* 0x000fe2000f8e00ff */
[----:B------:R-:W-:Y:S01]  /*8e1d0*/  LOP3.LUT R12, R12, 0xffff7fff, RZ, 0xc0, !PT ;  /* 0xffff7fff0c0c7812 */ /* 0x000fe200078ec0ff */
[----:B------:R-:W-:Y:S01]  /*8e1e0*/  IMAD.U32 R149, RZ, RZ, UR10 ;  /* 0x0000000aff957e24 */ /* 0x000fe2000f8e00ff */
[----:B------:R-:W-:Y:S01]  /*8e1f0*/  F2FP.SATFINITE.E4M3.F32.PACK_AB_MERGE_C R13, RZ, R13, RZ ;  /* 0x0000000dff0d723e */ /* 0x000fe200048070ff */
[----:B------:R-:W0:Y:S01]  /*8e200*/  @!P3 LDC.64 R14, c[0x0][0x5c0] ;  /* 0x00017000ff0ebb82 */ /* 0x000e220000000a00 */
[----:B------:R-:W-:Y:S01]  /*8e210*/  @P5 LOP3.LUT R12, R12, 0x8000, RZ, 0xfc, !PT ;  /* 0x000080000c0c5812 */ /* 0x000fe200078efcff */
[----:B------:R-:W-:Y:S01]  /*8e220*/  IMAD.U32 R158, RZ, RZ, UR11 ;  /* 0x0000000bff9e7e24 */ /* 0x000fe2000f8e00ff */
[----:B------:R-:W-:Y:S01]  /*8e230*/  LOP3.LUT P0, RZ, R4, 0x40, RZ, 0xc0, !PT ;  /* 0x0000004004ff7812 */ /* 0x000fe2000780c0ff */
[----:B------:R-:W-:Y:S01]  /*8e240*/  IMAD.U32 R163, RZ, RZ, UR10 ;  /* 0x0000000affa37e24 */ /* 0x000fe2000f8e00ff */
[----:B------:R-:W4:Y:S04]  /*8e250*/  LDL.LU R190, [R1+0xac8] ;  /* 0x000ac80001be7983 */ /* 0x000f280000300800 */
[----:B------:R2:W-:Y:S01]  /*8e260*/  @!P1 STG.E.U8 desc[UR34][R184.64+0x60], R13 ;  /* 0x0000600db8009986 */ /* 0x0005e2000c101122 */
[----:B------:R-:W-:-:S04]  /*8e270*/  @!P4 IADD3 R143, P1, P5, R143, UR9, R26 ;  /* 0x000000098f8fcc10 */ /* 0x000fc8000fd3e01a */
[----:B------:R-:W-:Y:S02]  /*8e280*/  @!P4 IADD3.X R149, R149, UR8, R31, P1, P5 ;  /* 0x000000089595cc10 */ /* 0x000fe40008fea41f */
[----:B------:R-:W-:Y:S02]  /*8e290*/  ISETP.LT.OR P1, PT, R30, 0x71, !P2 ;  /* 0x000000711e00780c */ /* 0x000fe40005721670 */
[----:B------:R-:W-:-:S04]  /*8e2a0*/  LOP3.LUT R12, R12, 0xffffbfff, RZ, 0xc0, !PT ;  /* 0xffffbfff0c0c7812 */ /* 0x000fc800078ec0ff */
[----:B------:R-:W-:-:S07]  /*8e2b0*/  @P4 LOP3.LUT R12, R12, 0x4000, RZ, 0xfc, !PT ;  /* 0x000040000c0c4812 */ /* 0x000fce00078efcff */
[----:B------:R-:W-:-:S04]  /*8e2c0*/  @!P1 IADD3 R158, P5, P4, R158, UR9, R26 ;  /* 0x000000099e9e9c10 */ /* 0x000fc8000fcbe01a */
[----:B------:R-:W-:Y:S02]  /*8e2d0*/  @!P1 IADD3.X R163, R163, UR8, R31, P5, P4 ;  /* 0x00000008a3a39c10 */ /* 0x000fe4000afe841f */
[----:B------:R-:W-:Y:S02]  /*8e2e0*/  ISETP.LT.OR P5, PT, R30, 0x72, !P2 ;  /* 0x000000721e00780c */ /* 0x000fe400057a1670 */
[----:B------:R-:W-:-:S04]  /*8e2f0*/  LOP3.LUT R12, R12, 0xffffdfff, RZ, 0xc0, !PT ;  /* 0xffffdfff0c0c7812 */ /* 0x000fc800078ec0ff */
[----:B------:R-:W-:Y:S01]  /*8e300*/  @P1 LOP3.LUT R12, R12, 0x2000, RZ, 0xfc, !PT ;  /* 0x000020000c0c1812 */ /* 0x000fe200078efcff */
[----:B--2---:R-:W-:-:S05]  /*8e310*/  FMUL R13, R189, UR27 ;  /* 0x0000001bbd0d7c20 */ /* 0x004fca0008400000 */
[----:B------:R-:W-:-:S05]  /*8e320*/  F2FP.SATFINITE.E4M3.F32.PACK_AB_MERGE_C R13, RZ, R13, RZ ;  /* 0x0000000dff0d723e */ /* 0x000fca00048070ff */
[----:B------:R1:W-:Y:S01]  /*8e330*/  @!P0 STG.E.U8 desc[UR34][R180.64+0x61], R13 ;  /* 0x0000610db4008986 */ /* 0x0003e2000c101122 */
[----:B0-----:R-:W-:Y:S01]  /*8e340*/  @!P3 IADD3 R14, P0, R137, R14, RZ ;  /* 0x0000000e890eb210 */ /* 0x001fe20007f1e0ff */
[----:B-1----:R-:W-:-:S05]  /*8e350*/  IMAD.U32 R13, RZ, RZ, UR11 ;  /* 0x0000000bff0d7e24 */ /* 0x002fca000f8e00ff */
[----:B------:R-:W-:Y:S01]  /*8e360*/  @!P5 IADD3 R137, P1, P4, R13, UR9, R26 ;  /* 0x000000090d89dc10 */ /* 0x000fe2000fc3e01a */
[----:B---3--:R-:W-:Y:S02]  /*8e370*/  FMUL R13, R188, UR27 ;  /* 0x0000001bbc0d7c20 */ /* 0x008fe40008400000 */
[----:B------:R-:W2:Y:S01]  /*8e380*/  LDL.LU R188, [R1+0xacc] ;  /* 0x000acc0001bc7983 */ /* 0x000ea20000300800 */
[----:B------:R-:W-:Y:S02]  /*8e390*/  @!P3 IMAD.X R15, R139, 0x1, R15, P0 ;  /* 0x000000018b0fb824 */ /* 0x000fe400000e060f */
[----:B------:R-:W-:Y:S01]  /*8e3a0*/  F2FP.SATFINITE.E4M3.F32.PACK_AB_MERGE_C R13, RZ, R13, RZ ;  /* 0x0000000dff0d723e */ /* 0x000fe200048070ff */
[----:B------:R-:W-:Y:S01]  /*8e3b0*/  IMAD.U32 R159, RZ, RZ, UR10 ;  /* 0x0000000aff9f7e24 */ /* 0x000fe2000f8e00ff */
[----:B------:R-:W3:Y:S04]  /*8e3c0*/  LDL.LU R189, [R1+0xad0] ;  /* 0x000ad00001bd7983 */ /* 0x000ee80000300800 */
[----:B------:R0:W-:Y:S01]  /*8e3d0*/  @!P3 STG.E.U8 desc[UR34][R14.64+0x60], R13 ;  /* 0x0000600d0e00b986 */ /* 0x0001e2000c101122 */
[----:B------:R-:W-:Y:S01]  /*8e3e0*/  ISETP.LT.OR P3, PT, R30, 0x79, !P2 ;  /* 0x000000791e00780c */ /* 0x000fe20005761670 */
[----:B0-----:R-:W0:Y:S01]  /*8e3f0*/  @!P6 LDC.64 R14, c[0x0][0x5c0] ;  /* 0x00017000ff0eeb82 */ /* 0x001e220000000a00 */
[----:B------:R-:W-:Y:S01]  /*8e400*/  IMAD.U32 R139, RZ, RZ, UR11 ;  /* 0x0000000bff8b7e24 */ /* 0x000fe2000f8e00ff */
[----:B------:R-:W-:Y:S01]  /*8e410*/  @!P5 IADD3.X R159, R159, UR8, R31, P1, P4 ;  /* 0x000000089f9fdc10 */ /* 0x000fe20008fe841f */
[----:B------:R-:W-:-:S09]  /*8e420*/  IMAD.U32 R162, RZ, RZ, UR10 ;  /* 0x0000000affa27e24 */ /* 0x000fd2000f8e00ff */
[----:B------:R-:W-:-:S04]  /*8e430*/  @!P3 IADD3 R139, P0, P1, R139, UR9, R26 ;  /* 0x000000098b8bbc10 */ /* 0x000fc8000f91e01a */
[----:B------:R-:W-:Y:S02]  /*8e440*/  @!P3 IADD3.X R162, R162, UR8, R31, P0, P1 ;  /* 0x00000008a2a2bc10 */ /* 0x000fe400087e241f */
[----:B0-----:R-:W-:-:S05]  /*8e450*/  @!P6 IADD3 R14, P1, R136, R14, RZ ;  /* 0x0000000e880ee210 */ /* 0x001fca0007f3e0ff */
[----:B------:R-:W-:Y:S02]  /*8e460*/  @!P6 IMAD.X R15, R138, 0x1, R15, P1 ;  /* 0x000000018a0fe824 */ /* 0x000fe400008e060f */
[----:B----4-:R-:W-:-:S05]  /*8e470*/  FMUL R13, R190, UR27 ;  /* 0x0000001bbe0d7c20 */ /* 0x010fca0008400000 */
[----:B------:R-:W-:-:S05]  /*8e480*/  F2FP.SATFINITE.E4M3.F32.PACK_AB_MERGE_C R13, RZ, R13, RZ ;  /* 0x0000000dff0d723e */ /* 0x000fca00048070ff */
[----:B------:R2:W-:Y:S02]  /*8e490*/  @!P6 STG.E.U8 desc[UR34][R14.64+0x61], R13 ;  /* 0x0000610d0e00e986 */ /* 0x0005e4000c101122 */
[----:B--2---:R-:W-:Y:S02]  /*8e4a0*/  FMUL R13, R188, UR27 ;  /* 0x0000001bbc0d7c20 */ /* 0x004fe40008400000 */
[----:B------:R-:W2:Y:S01]  /*8e4b0*/  LDL.LU R188, [R1+0xad4] ;  /* 0x000ad40001bc7983 */ /* 0x000ea20000300800 */
[----:B------:R-:W-:Y:S01]  /*8e4c0*/  ISETP.LT.OR P5, PT, R30, 0x7a, !P2 ;  /* 0x0000007a1e00780c */ /* 0x000fe200057a1670 */
[----:B------:R-:W-:Y:S01]  /*8e4d0*/  IMAD.U32 R136, RZ, RZ, UR11 ;  /* 0x0000000bff887e24 */ /* 0x000fe2000f8e00ff */
[----:B------:R-:W-:Y:S01]  /*8e4e0*/  LOP3.LUT R12, R12, 0xffffefff, RZ, 0xc0, !PT ;  /* 0xffffefff0c0c7812 */ /* 0x000fe200078ec0ff */
[----:B------:R-:W-:Y:S01]  /*8e4f0*/  IMAD.U32 R138, RZ, RZ, UR10 ;  /* 0x0000000aff8a7e24 */ /* 0x000fe2000f8e00ff */
[----:B------:R-:W-:Y:S01]  /*8e500*/  LOP3.LUT R0, R0, 0xffffff7f, RZ, 0xc0, !PT ;  /* 0xffffff7f00007812 */ /* 0x000fe200078ec0ff */
[----:B------:R-:W-:Y:S01]  /*8e510*/  IMAD.U32 R166, RZ, RZ, UR11 ;  /* 0x0000000bffa67e24 */ /* 0x000fe2000f8e00ff */
[----:B------:R-:W-:Y:S01]  /*8e520*/  @P3 LOP3.LUT R12, R12, 0x1000, RZ, 0xfc, !PT ;  /* 0x000010000c0c3812 */ /* 0x000fe200078efcff */
[----:B------:R-:W-:Y:S01]  /*8e530*/  IMAD.U32 R174, RZ, RZ, UR10 ;  /* 0x0000000affae7e24 */ /* 0x000fe2000f8e00ff */
[----:B------:R-:W-:Y:S01]  /*8e540*/  LOP3.LUT P4, RZ, R4, 0x80, RZ, 0xc0, !PT ;  /* 0x0000008004ff7812 */ /* 0x000fe2000788c0ff */
[----:B------:R-:W-:-:S02]  /*8e550*/  IMAD.U32 R167, RZ, RZ, UR11 ;  /* 0x0000000bffa77e24 */ /* 0x000fc4000f8e00ff */
[----:B------:R-:W-:Y:S01]  /*8e560*/  IMAD.U32 R175, RZ, RZ, UR10 ;  /* 0x0000000affaf7e24 */ /* 0x000fe2000f8e00ff */
[----:B------:R-:W-:Y:S01]  /*8e570*/  F2FP.SATFINITE.E4M3.F32.PACK_AB_MERGE_C R13, RZ, R13, RZ ;  /* 0x0000000dff0d723e */ /* 0x000fe200048070ff */
[----:B------:R-:W4:Y:S01]  /*8e580*/  LDL.LU R190, [R1+0xad8] ;  /* 0x000ad80001be7983 */ /* 0x000f220000300800 */
[----:B------:R-:W-:-:S04]  /*8e590*/  @!P5 IADD3 R136, P1, P3, R136, UR9, R26 ;  /* 0x000000098888dc10 */ /* 0x000fc8000fb3e01a */
[----:B------:R-:W-:Y:S02]  /*8e5a0*/  @!P5 IADD3.X R138, R138, UR8, R31, P1, P3 ;  /* 0x000000088a8adc10 */ /* 0x000fe40008fe641f */
[----:B------:R-:W-:Y:S02]  /*8e5b0*/  ISETP.LT.OR P3, PT, R30, 0x81, !P2 ;  /* 0x000000811e00780c */ /* 0x000fe40005761670 */
[----:B------:R-:W-:-:S04]  /*8e5c0*/  @P5 LOP3.LUT R0, R0, 0x80, RZ, 0xfc, !PT ;  /* 0x0000008000005812 */ /* 0x000fc800078efcff */
[----:B------:R-:W-:Y:S02]  /*8e5d0*/  LOP3.LUT R0, R0, 0xffffffbf, RZ, 0xc0, !PT ;  /* 0xffffffbf00007812 */ /* 0x000fe400078ec0ff */
[----:B------:R-:W-:-:S05]  /*8e5e0*/  LOP3.LUT P5, RZ, R12, 0x8000, RZ, 0xc0, !PT ;  /* 0x000080000cff7812 */ /* 0x000fca00078ac0ff */
[--C-:B------:R-:W-:Y:S02]  /*8e5f0*/  @!P3 IADD3 R166, P1, P6, R166, UR9, R26.reuse ;  /* 0x00000009a6a6bc10 */ /* 0x100fe4000fe3e01a */
[----:B------:R-:W-:Y:S02]  /*8e600*/  @P3 LOP3.LUT R0, R0, 0x40, RZ, 0xfc, !PT ;  /* 0x0000004000003812 */ /* 0x000fe400078efcff */
[----:B------:R-:W-:Y:S02]  /*8e610*/  @!P3 IADD3.X R174, R174, UR8, R31, P1, P6 ;  /* 0x00000008aeaebc10 */ /* 0x000fe40008fec41f */
[----:B------:R-:W-:Y:S02]  /*8e620*/  ISETP.LT.OR P3, PT, R30, 0x82, !P2 ;  /* 0x000000821e00780c */ /* 0x000fe40005761670 */
[----:B------:R-:W0:Y:S01]  /*8e630*/  @!P5 LDC.64 R14, c[0x0][0x5c0] ;  /* 0x00017000ff0edb82 */ /* 0x000e220000000a00 */
[----:B------:R-:W-:Y:S02]  /*8e640*/  LOP3.LUT R0, R0, 0xffffffdf, RZ, 0xc0, !PT ;  /* 0xffffffdf00007812 */ /* 0x000fe400078ec0ff */
[----:B------:R-:W-:Y:S01]  /*8e650*/  LOP3.LUT P0, RZ, R4, 0x100, RZ, 0xc0, !PT ;  /* 0x0000010004ff7812 */ /* 0x000fe2000780c0ff */
[----:B------:R3:W-:Y:S07]  /*8e660*/  @!P4 STG.E.U8 desc[UR34][R176.64+0x68], R13 ;  /* 0x0000680db000c986 */ /* 0x0007ee000c101122 */
[----:B------:R-:W-:-:S02]  /*8e670*/  @!P3 IADD3 R167, P1, P6, R167, UR9, R26 ;  /* 0x00000009a7a7bc10 */ /* 0x000fc4000fe3e01a */
[----:B------:R-:W-:Y:S02]  /*8e680*/  @P3 LOP3.LUT R0, R0, 0x20, RZ, 0xfc, !PT ;  /* 0x0000002000003812 */ /* 0x000fe400078efcff */
[----:B------:R-:W-:Y:S02]  /*8e690*/  @!P3 IADD3.X R175, R175, UR8, R31, P1, P6 ;  /* 0x00000008afafbc10 */ /* 0x000fe40008fec41f */
[C---:B------:R-:W-:Y:S01]  /*8e6a0*/  ISETP.LT.OR P3, PT, R30.reuse, 0x89, !P2 ;  /* 0x000000891e00780c */ /* 0x040fe20005761670 */
[----:B---3--:R-:W-:Y:S01]  /*8e6b0*/  FMUL R13, R189, UR27 ;  /* 0x0000001bbd0d7c20 */ /* 0x008fe20008400000 */
[----:B------:R-:W-:Y:S01]  /*8e6c0*/  ISETP.LT.OR P4, PT, R30, 0x8a, !P2 ;  /* 0x0000008a1e00780c */ /* 0x000fe20005781670 */
[----:B------:R-:W-:-:S03]  /*8e6d0*/  IMAD.U32 R176, RZ, RZ, UR11 ;  /* 0x0000000bffb07e24 */ /* 0x000fc6000f8e00ff */
[----:B------:R-:W-:Y:S01]  /*8e6e0*/  F2FP.SATFINITE.E4M3.F32.PACK_AB_MERGE_C R13, RZ, R13, RZ ;  /* 0x0000000dff0d723e */ /* 0x000fe200048070ff */
[----:B------:R-:W-:-:S04]  /*8e6f0*/  IMAD.U32 R177, RZ, RZ, UR10 ;  /* 0x0000000affb17e24 */ /* 0x000fc8000f8e00ff */
[----:B------:R1:W-:Y:S02]  /*8e700*/  @!P0 STG.E.U8 desc[UR34][R170.64+0x69], R13 ;  /* 0x0000690daa008986 */ /* 0x0003e4000c101122 */
[----:B------:R-:W-:Y:S02]  /*8e710*/  @!P3 IADD3 R176, P1, P6, R176, UR9, R26 ;  /* 0x00000009b0b0bc10 */ /* 0x000fe4000fe3e01a */
[----:B0-----:R-:W-:Y:S02]  /*8e720*/  @!P5 IADD3 R14, P0, R142, R14, RZ ;  /* 0x0000000e8e0ed210 */ /* 0x001fe40007f1e0ff */
[----:B------:R-:W-:Y:S01]  /*8e730*/  @!P3 IADD3.X R177, R177, UR8, R31, P1, P6 ;  /* 0x00000008b1b1bc10 */ /* 0x000fe20008fec41f */
[----:B-1----:R-:W-:-:S05]  /*8e740*/  IMAD.U32 R13, RZ, RZ, UR11 ;  /* 0x0000000bff0d7e24 */ /* 0x002fca000f8e00ff */
[----:B------:R-:W-:Y:S01]  /*8e750*/  @!P4 IADD3 R142, P1, P6, R13, UR9, R26 ;  /* 0x000000090d8ecc10 */ /* 0x000fe2000fe3e01a */
[----:B--2---:R-:W-:Y:S02]  /*8e760*/  FMUL R13, R188, UR27 ;  /* 0x0000001bbc0d7c20 */ /* 0x004fe40008400000 */
[----:B------:R-:W2:Y:S04]  /*8e770*/  LDL.LU R188, [R1+0xadc] ;  /* 0x000adc0001bc7983 */ /* 0x000ea80000300800 */
[----:B------:R-:W3:Y:S01]  /*8e780*/  LDL.LU R189, [R1+0xae0] ;  /* 0x000ae00001bd7983 */ /* 0x000ee20000300800 */
[----:B------:R-:W-:Y:S01]  /*8e790*/  LOP3.LUT R0, R0, 0xffffffef, RZ, 0xc0, !PT ;  /* 0xffffffef00007812 */ /* 0x000fe200078ec0ff */
[----:B------:R-:W-:-:S03]  /*8e7a0*/  IMAD.U32 R170, RZ, RZ, UR10 ;  /* 0x0000000affaa7e24 */ /* 0x000fc6000f8e00ff */
[----:B------:R-:W-:-:S04]  /*8e7b0*/  @P3 LOP3.LUT R0, R0, 0x10, RZ, 0xfc, !PT ;  /* 0x0000001000003812 */ /* 0x000fc800078efcff */
[----:B------:R-:W-:Y:S02]  /*8e7c0*/  LOP3.LUT R0, R0, 0xfffffff7, RZ, 0xc0, !PT ;  /* 0xfffffff700007812 */ /* 0x000fe400078ec0ff */
[----:B------:R-:W-:Y:S02]  /*8e7d0*/  @!P4 IADD3.X R170, R170, UR8, R31, P1, P6 ;  /* 0x00000008aaaacc10 */ /* 0x000fe40008fec41f */
[----:B------:R-:W-:Y:S02]  /*8e7e0*/  @P4 LOP3.LUT R0, R0, 0x8, RZ, 0xfc, !PT ;  /* 0x0000000800004812 */ /* 0x000fe400078efcff */
[----:B------:R-:W-:Y:S01]  /*8e7f0*/  LOP3.LUT P4, RZ, R12, 0x4000, RZ, 0xc0, !PT ;  /* 0x000040000cff7812 */ /* 0x000fe2000788c0ff */
[----:B------:R-:W-:Y:S01]  /*8e800*/  @!P5 IMAD.X R15, R148, 0x1, R15, P0 ;  /* 0x00000001940fd824 */ /* 0x000fe200000e060f */
[----:B------:R-:W-:-:S05]  /*8e810*/  F2FP.SATFINITE.E4M3.F32.PACK_AB_MERGE_C R13, RZ, R13, RZ ;  /* 0x0000000dff0d723e */ /* 0x000fca00048070ff */
[----:B------:R0:W-:Y:S01]  /*8e820*/  @!P5 STG.E.U8 desc[UR34][R14.64+0x68], R13 ;  /* 0x0000680d0e00d986 */ /* 0x0001e2000c101122 */
[----:B------:R-:W-:-:S05]  /*8e830*/  ISETP.LT.OR P0, PT, R30, 0x91, !P2 ;  /* 0x000000911e00780c */ /* 0x000fca0005701670 */
[----:B0-----:R-:W0:Y:S01]  /*8e840*/  @!P4 LDC.64 R14, c[0x0][0x5c0] ;  /* 0x00017000ff0ecb82 */ /* 0x001e220000000a00 */
[----:B------:R-:W-:Y:S02]  /*8e850*/  IMAD.U32 R148, RZ, RZ, UR11 ;  /* 0x0000000bff947e24 */ /* 0x000fe4000f8e00ff */
[----:B------:R-:W-:-:S05]  /*8e860*/  IMAD.U32 R171, RZ, RZ, UR10 ;  /* 0x0000000affab7e24 */ /* 0x000fca000f8e00ff */
[----:B------:R-:W-:Y:S01]  /*8e870*/  @!P0 IADD3 R148, P6, P5, R148, UR9, R26 ;  /* 0x0000000994948c10 */ /* 0x000fe2000fdde01a */
[----:B----4-:R-:W-:-:S03]  /*8e880*/  FMUL R13, R190, UR27 ;  /* 0x0000001bbe0d7c20 */ /* 0x010fc60008400000 */
[----:B------:R-:W-:Y:S02]  /*8e890*/  @!P0 IADD3.X R171, R171, UR8, R31, P6, P5 ;  /* 0x00000008abab8c10 */ /* 0x000fe4000b7ea41f */
[----:B------:R-:W-:Y:S02]  /*8e8a0*/  F2FP.SATFINITE.E4M3.F32.PACK_AB_MERGE_C R13, RZ, R13, RZ ;  /* 0x0000000dff0d723e */ /* 0x000fe400048070ff */
[----:B0-----:R-:W-:-:S05]  /*8e8b0*/  @!P4 IADD3 R14, P5, R143, R14, RZ ;  /* 0x0000000e8f0ec210 */ /* 0x001fca0007fbe0ff */
[----:B------:R-:W-:-:S05]  /*8e8c0*/  @!P4 IMAD.X R15, R149, 0x1, R15, P5 ;  /* 0x00000001950fc824 */ /* 0x000fca00028e060f */
[----:B------:R2:W-:Y:S01]  /*8e8d0*/  @!P4 STG.E.U8 desc[UR34][R14.64+0x69], R13 ;  /* 0x0000690d0e00c986 */ /* 0x0005e2000c101122 */
[----:B------:R-:W-:Y:S02]  /*8e8e0*/  LOP3.LUT P3, RZ, R4, 0x200, RZ, 0xc0, !PT ;  /* 0x0000020004ff7812 */ /* 0x000fe4000786c0ff */
[----:B------:R-:W-:Y:S01]  /*8e8f0*/  ISETP.LT.OR P1, PT, R30, 0x92, !P2 ;  /* 0x000000921e00780c */ /* 0x000fe20005721670 */
[----:B------:R-:W-:Y:S02]  /*8e900*/  IMAD.U32 R143, RZ, RZ, UR11 ;  /* 0x0000000bff8f7e24 */ /* 0x000fe4000f8e00ff */
[----:B--2---:R-:W-:Y:S02]  /*8e910*/  FMUL R13, R188, UR27 ;  /* 0x0000001bbc0d7c20 */ /* 0x004fe40008400000 */
[----:B------:R-:W2:Y:S04]  /*8e920*/  LDL.LU R188, [R1+0xae4] ;  /* 0x000ae40001bc7983 */ /* 0x000ea80000300800 */
[----:B------:R-:W4:Y:S01]  /*8e930*/  LDL.LU R190, [R1+0xae8] ;  /* 0x000ae80001be7983 */ /* 0x000f220000300800 */
[----:B------:R-:W-:-:S05]  /*8e940*/  F2FP.SATFINITE.E4M3.F32.PACK_AB_MERGE_C R13, RZ, R13, RZ ;  /* 0x0000000dff0d723e */ /* 0x000fca00048070ff */
[----:B------:R3:W-:Y:S02]  /*8e950*/  @!P3 STG.E.U8 desc[UR34][R172.64+0x70], R13 ;  /* 0x0000700dac00b986 */ /* 0x0007e4000c101122 */
[----:B---3--:R-:W-:Y:S02]  /*8e960*/  FMUL R13, R189, UR27 ;  /* 0x0000001bbd0d7c20 */ /* 0x008fe40008400000 */
[----:B------:R-:W3:Y:S01]  /*8e970*/  LDL.LU R189, [R1+0xaec] ;  /* 0x000aec0001bd7983 */ /* 0x000ee20000300800 */
[----:B------:R-:W-:Y:S01]  /*8e980*/  IMAD.U32 R149, RZ, RZ, UR10 ;  /* 0x0000000aff957e24 */ /* 0x000fe2000f8e00ff */
[----:B------:R-:W-:-:S04]  /*8e990*/  @!P1 IADD3 R143, P6, P5, R143, UR9, R26 ;  /* 0x000000098f8f9c10 */ /* 0x000fc8000fdde01a */
[----:B------:R-:W-:Y:S02]  /*8e9a0*/  @!P1 IADD3.X R149, R149, UR8, R31, P6, P5 ;  /* 0x0000000895959c10 */ /* 0x000fe4000b7ea41f */
[----:B------:R-:W-:Y:S01]  /*8e9b0*/  ISETP.LT.OR P6, PT, R30, 0x99, !P2 ;  /* 0x000000991e00780c */ /* 0x000fe200057c1670 */
[----:B------:R-:W-:Y:S01]  /*8e9c0*/  IMAD.U32 R178, RZ, RZ, UR11 ;  /* 0x0000000bffb27e24 */ /* 0x000fe2000f8e00ff */
[----:B------:R-:W-:Y:S01]  /*8e9d0*/  LOP3.LUT R0, R0, 0xfffffffb, RZ, 0xc0, !PT ;  /* 0xfffffffb00007812 */ /* 0x000fe200078ec0ff */
[----:B------:R-:W-:-:S03]  /*8e9e0*/  IMAD.U32 R179, RZ, RZ, UR10 ;  /* 0x0000000affb37e24 */ /* 0x000fc6000f8e00ff */
[----:B------:R-:W-:-:S07]  /*8e9f0*/  @P0 LOP3.LUT R0, R0, 0x4, RZ, 0xfc, !PT ;  /* 0x0000000400000812 */ /* 0x000fce00078efcff */
[----:B------:R-:W-:Y:S02]  /*8ea00*/  @!P6 IADD3 R178, P5, P4, R178, UR9, R26 ;  /* 0x00000009b2b2ec10 */ /* 0x000fe4000fcbe01a */
[----:B------:R-:W-:Y:S02]  /*8ea10*/  LOP3.LUT R0, R0, 0xfffffffd, RZ, 0xc0, !PT ;  /* 0xfffffffd00007812 */ /* 0x000fe400078ec0ff */
[----:B------:R-:W-:Y:S02]  /*8ea20*/  @!P6 IADD3.X R179, R179, UR8, R31, P5, P4 ;  /* 0x00000008b3b3ec10 */ /* 0x000fe4000afe841f */
[----:B------:R-:W-:Y:S02]  /*8ea30*/  ISETP.LT.OR P4, PT, R30, 0x9a, !P2 ;  /* 0x0000009a1e00780c */ /* 0x000fe40005781670 */
[----:B------:R-:W-:Y:S01]  /*8ea40*/  @P1 LOP3.LUT R0, R0, 0x2, RZ, 0xfc, !PT ;  /* 0x0000000200001812 */ /* 0x000fe200078efcff */
[----:B------:R-:W-:-:S03]  /*8ea50*/  IMAD.U32 R172, RZ, RZ, UR11 ;  /* 0x0000000bffac7e24 */ /* 0x000fc6000f8e00ff */
[----:B------:R-:W-:Y:S01]  /*8ea60*/  LOP3.LUT R0, R0, 0xfffffffe, RZ, 0xc0, !PT ;  /* 0xfffffffe00007812 */ /* 0x000fe200078ec0ff */
[----:B------:R-:W-:Y:S01]  /*8ea70*/  IMAD.U32 R173, RZ, RZ, UR10 ;  /* 0x0000000affad7e24 */ /* 0x000fe2000f8e00ff */
[----:B------:R-:W-:Y:S02]  /*8ea80*/  LOP3.LUT P1, RZ, R12, 0x2000, RZ, 0xc0, !PT ;  /* 0x000020000cff7812 */ /* 0x000fe4000782c0ff */
[----:B------:R-:W-:-:S03]  /*8ea90*/  @P6 LOP3.LUT R0, R0, 0x1, RZ, 0xfc, !PT ;  /* 0x0000000100006812 */ /* 0x000fc600078efcff */
[----:B------:R-:W-:-:S04]  /*8eaa0*/  @!P4 IADD3 R172, P6, P5, R172, UR9, R26 ;  /* 0x00000009acaccc10 */ /* 0x000fc8000fdde01a */
[----:B------:R-:W-:Y:S02]  /*8eab0*/  @!P4 IADD3.X R173, R173, UR8, R31, P6, P5 ;  /* 0x00000008adadcc10 */ /* 0x000fe4000b7ea41f */
[----:B------:R-:W-:Y:S02]  /*8eac0*/  ISETP.LT.OR P5, PT, R30, 0xa1, !P2 ;  /* 0x000000a11e00780c */ /* 0x000fe400057a1670 */
[----:B------:R-:W0:Y:S01]  /*8ead0*/  @!P1 LDC.64 R14, c[0x0][0x5c0] ;  /* 0x00017000ff0e9b82 */ /* 0x000e220000000a00 */
[----:B------:R-:W-:Y:S01]  /*8eae0*/  IMAD.U32 R180, RZ, RZ, UR11 ;  /* 0x0000000bffb47e24 */ /* 0x000fe2000f8e00ff */
[----:B------:R-:W-:Y:S01]  /*8eaf0*/  LOP3.LUT P0, RZ, R4, 0x400, RZ, 0xc0, !PT ;  /* 0x0000040004ff7812 */ /* 0x000fe2000780c0ff */
[----:B------:R-:W-:Y:S01]  /*8eb00*/  IMAD.U32 R181, RZ, RZ, UR10 ;  /* 0x0000000affb57e24 */ /* 0x000fe2000f8e00ff */
[----:B------:R-:W-:-:S07]  /*8eb10*/  LOP3.LUT R12, R12, 0xffffff7f, RZ, 0xc0, !PT ;  /* 0xffffff7f0c0c7812 */ /* 0x000fce00078ec0ff */
[----:B------:R-:W-:-:S04]  /*8eb20*/  @!P5 IADD3 R180, P3, P6, R180, UR9, R26 ;  /* 0x00000009b4b4dc10 */ /* 0x000fc8000fe7e01a */
[----:B------:R-:W-:Y:S02]  /*8eb30*/  @!P5 IADD3.X R181, R181, UR8, R31, P3, P6 ;  /* 0x00000008b5b5dc10 */ /* 0x000fe40009fec41f */
[----:B------:R-:W-:Y:S02]  /*8eb40*/  ISETP.LT.OR P6, PT, R30, 0xa2, !P2 ;  /* 0x000000a21e00780c */ /* 0x000fe400057c1670 */
[----:B------:R-:W-:Y:S02]  /*8eb50*/  F2FP.SATFINITE.E4M3.F32.PACK_AB_MERGE_C R13, RZ, R13, RZ ;  /* 0x0000000dff0d723e */ /* 0x000fe400048070ff */
[----:B------:R-:W-:-:S03]  /*8eb60*/  @P4 LOP3.LUT R12, R12, 0x80, RZ, 0xfc, !PT ;  /* 0x000000800c0c4812 */ /* 0x000fc600078efcff */
[----:B------:R1:W-:Y:S01]  /*8eb70*/  @!P0 STG.E.U8 desc[UR34][R168.64+0x71], R13 ;  /* 0x0000710da8008986 */ /* 0x0003e2000c101122 */
[----:B------:R-:W-:Y:S02]  /*8eb80*/  LOP3.LUT R12, R12, 0xffffffbf, RZ, 0xc0, !PT ;  /* 0xffffffbf0c0c7812 */ /* 0x000fe400078ec0ff */
[----:B0-----:R-:W-:Y:S02]  /*8eb90*/  @!P1 IADD3 R14, P3, R158, R14, RZ ;  /* 0x0000000e9e0e9210 */ /* 0x001fe40007f7e0ff */
[----:B------:R-:W-:Y:S02]  /*8eba0*/  @P5 LOP3.LUT R12, R12, 0x40, RZ, 0xfc, !PT ;  /* 0x000000400c0c5812 */ /* 0x000fe400078efcff */
[----:B------:R-:W-:Y:S01]  /*8ebb0*/  ISETP.LT.OR P5, PT, R30, 0x72, !P2 ;  /* 0x000000721e00780c */ /* 0x000fe200057a1670 */
[----:B-1----:R-:W-:-:S05]  /*8ebc0*/  IMAD.U32 R13, RZ, RZ, UR11 ;  /* 0x0000000bff0d7e24 */ /* 0x002fca000f8e00ff */
[----:B------:R-:W-:Y:S01]  /*8ebd0*/  @!P6 IADD3 R158, P0, P4, R13, UR9, R26 ;  /* 0x000000090d9eec10 */ /* 0x000fe2000fc1e01a */
[----:B------:R-:W-:Y:S02]  /*8ebe0*/  @!P1 IMAD.X R15, R163, 0x1, R15, P3 ;  /* 0x00000001a30f9824 */ /* 0x000fe400018e060f */
[----:B------:R-:W-:Y:S02]  /*8ebf0*/  IMAD.U32 R168, RZ, RZ, UR10 ;  /* 0x0000000affa87e24 */ /* 0x000fe4000f8e00ff */
[----:B------:R-:W-:Y:S02]  /*8ec00*/  IMAD.U32 R163, RZ, RZ, UR11 ;  /* 0x0000000bffa37e24 */ /* 0x000fe4000f8e00ff */
[----:B------:R-:W-:Y:S01]  /*8ec10*/  IMAD.U32 R169, RZ, RZ, UR10 ;  /* 0x0000000affa97e24 */ /* 0x000fe2000f8e00ff */
[----:B------:R-:W-:Y:S01]  /*8ec20*/  @!P6 IADD3.X R168, R168, UR8, R31, P0, P4 ;  /* 0x00000008a8a8ec10 */ /* 0x000fe200087e841f */
[----:B--2---:R-:W-:Y:S02]  /*8ec30*/  FMUL R13, R188, UR27 ;  /* 0x0000001bbc0d7c20 */ /* 0x004fe40008400000 */
[----:B------:R-:W2:Y:S03]  /*8ec40*/  LDL.LU R188, [R1+0xaf0] ;  /* 0x000af00001bc7983 */ /* 0x000ea60000300800 */
[----:B------:R-:W-:-:S05]  /*8ec50*/  F2FP.SATFINITE.E4M3.F32.PACK_AB_MERGE_C R13, RZ, R13, RZ ;  /* 0x0000000dff0d723e */ /* 0x000fca00048070ff */
[----:B------:R0:W-:Y:S01]  /*8ec60*/  @!P1 STG.E.U8 desc[UR34][R14.64+0x70], R13 ;  /* 0x0000700d0e009986 */ /* 0x0001e2000c101122 */
[----:B------:R-:W-:Y:S01]  /*8ec70*/  ISETP.LT.OR P1, PT, R30, 0xa9, !P2 ;  /* 0x000000a91e00780c */ /* 0x000fe20005721670 */
[----:B0-----:R-:W0:-:S12]  /*8ec80*/  @!P5 LDC.64 R14, c[0x0][0x5c0] ;  /* 0x00017000ff0edb82 */ /* 0x001e180000000a00 */
[----:B------:R-:W-:Y:S01]  /*8ec90*/  @!P1 IADD3 R163, P3, P4, R163, UR9, R26 ;  /* 0x00000009a3a39c10 */ /* 0x000fe2000fc7e01a */
[----:B----4-:R-:W-:-:S03]  /*8eca0*/  FMUL R13, R190, UR27 ;  /* 0x0000001bbe0d7c20 */ /* 0x010fc60008400000 */
[----:B------:R-:W-:Y:S02]  /*8ecb0*/  @!P1 IADD3.X R169, R169, UR8, R31, P3, P4 ;  /* 0x00000008a9a99c10 */ /* 0x000fe40009fe841f */
[----:B------:R-:W-:Y:S02]  /*8ecc0*/  F2FP.SATFINITE.E4M3.F32.PACK_AB_MERGE_C R13, RZ, R13, RZ ;  /* 0x0000000dff0d723e */ /* 0x000fe400048070ff */
[----:B0-----:R-:W-:-:S05]  /*8ecd0*/  @!P5 IADD3 R14, P3, R137, R14, RZ ;  /* 0x0000000e890ed210 */ /* 0x001fca0007f7e0ff */
[----:B------:R-:W-:-:S05]  /*8ece0*/  @!P5 IMAD.X R15, R159, 0x1, R15, P3 ;  /* 0x000000019f0fd824 */ /* 0x000fca00018e060f */
[----:B------:R3:W-:Y:S02]  /*8ecf0*/  @!P5 STG.E.U8 desc[UR34][R14.64+0x71], R13 ;  /* 0x0000710d0e00d986 */ /* 0x0007e4000c101122 */
[----:B---3--:R-:W-:Y:S02]  /*8ed00*/  FMUL R13, R189, UR27 ;  /* 0x0000001bbd0d7c20 */ /* 0x008fe40008400000 */
[----:B------:R-:W3:Y:S01]  /*8ed10*/  LDL.LU R189, [R1+0xaf4] ;  /* 0x000af40001bd7983 */ /* 0x000ee20000300800 */
[----:B------:R-:W-:Y:S02]  /*8ed20*/  LOP3.LUT R12, R12, 0xffffffdf, RZ, 0xc0, !PT ;  /* 0xffffffdf0c0c7812 */ /* 0x000fe400078ec0ff */
[----:B------:R-:W-:Y:S01]  /*8ed30*/  ISETP.LT.OR P3, PT, R30, 0xaa, !P2 ;  /* 0x000000aa1e00780c */ /* 0x000fe20005761670 */
[----:B------:R-:W-:Y:S01]  /*8ed40*/  IMAD.U32 R137, RZ, RZ, UR11 ;  /* 0x0000000bff897e24 */ /* 0x000fe2000f8e00ff */
[----:B------:R-:W-:Y:S01]  /*8ed50*/  @P6 LOP3.LUT R12, R12, 0x20, RZ, 0xfc, !PT ;  /* 0x000000200c0c6812 */ /* 0x000fe200078efcff */
[----:B------:R-:W-:Y:S01]  /*8ed60*/  IMAD.U32 R159, RZ, RZ, UR10 ;  /* 0x0000000aff9f7e24 */ /* 0x000fe2000f8e00ff */
[----:B------:R-:W-:Y:S01]  /*8ed70*/  LOP3.LUT P0, RZ, R0, 0x20000, RZ, 0xc0, !PT ;  /* 0x0002000000ff7812 */ /* 0x000fe2000780c0ff */
[----:B------:R-:W4:Y:S01]  /*8ed80*/  LDL.LU R190, [R1+0xaf8] ;  /* 0x000af80001be7983 */ /* 0x000f220000300800 */
[----:B------:R-:W-:-:S04]  /*8ed90*/  LOP3.LUT R12, R12, 0xffffffef, RZ, 0xc0, !PT ;  /* 0xffffffef0c0c7812 */ /* 0x000fc800078ec0ff */
[----:B------:R-:W-:-:S03]  /*8eda0*/  @P1 LOP3.LUT R12, R12, 0x10, RZ, 0xfc, !PT ;  /* 0x000000100c0c1812 */ /* 0x000fc600078efcff */
[----:B------:R-:W-:-:S04]  /*8edb0*/  @!P3 IADD3 R137, P1, P6, R137, UR9, R26 ;  /* 0x000000098989bc10 */ /* 0x000fc8000fe3e01a */
[----:B------:R-:W-:Y:S02]  /*8edc0*/  @!P3 IADD3.X R159, R159, UR8, R31, P1, P6 ;  /* 0x000000089f9fbc10 */ /* 0x000fe40008fec41f */
[----:B------:R-:W-:Y:S02]  /*8edd0*/  ISETP.LT.OR P6, PT, R30, 0xb1, !P2 ;  /* 0x000000b11e00780c */ /* 0x000fe400057c1670 */
[----:B------:R-:W-:Y:S02]  /*8ede0*/  F2FP.SATFINITE.E4M3.F32.PACK_AB_MERGE_C R13, RZ, R13, RZ ;  /* 0x0000000dff0d723e */ /* 0x000fe400048070ff */
[----:B------:R-:W-:Y:S01]  /*8edf0*/  LOP3.LUT R0, R0, 0xefffffff, RZ, 0xc0, !PT ;  /* 0xefffffff00007812 */ /* 0x000fe200078ec0ff */
[----:B------:R-:W-:Y:S02]  /*8ee00*/  IMAD.U32 R182, RZ, RZ, UR11 ;  /* 0x0000000bffb67e24 */ /* 0x000fe4000f8e00ff */
[----:B------:R0:W-:Y:S01]  /*8ee10*/  @!P0 STG.E.U8 desc[UR34][R164.64+0x78], R13 ;  /* 0x0000780da4008986 */ /* 0x0001e2000c101122 */
[----:B------:R-:W-:Y:S01]  /*8ee20*/  @P3 LOP3.LUT R0, R0, 0x10000000, RZ, 0xfc, !PT ;  /* 0x1000000000003812 */ /* 0x000fe200078efcff */
[----:B------:R-:W-:Y:S01]  /*8ee30*/  IMAD.U32 R183, RZ, RZ, UR10 ;  /* 0x0000000affb77e24 */ /* 0x000fe2000f8e00ff */
[----:B------:R-:W-:-:S02]  /*8ee40*/  LOP3.LUT P3, RZ, R12, 0x1000, RZ, 0xc0, !PT ;  /* 0x000010000cff7812 */ /* 0x000fc4000786c0ff */
[C---:B------:R-:W-:Y:S02]  /*8ee50*/  LOP3.LUT P4, RZ, R4.reuse, 0x800, RZ, 0xc0, !PT ;  /* 0x0000080004ff7812 */ /* 0x040fe4000788c0ff */
[----:B------:R-:W-:Y:S02]  /*8ee60*/  LOP3.LUT R4, R4, 0xffffff7f, RZ, 0xc0, !PT ;  /* 0xffffff7f04047812 */ /* 0x000fe400078ec0ff */
[----:B------:R-:W-:Y:S02]  /*8ee70*/  @!P6 IADD3 R182, P1, P5, R182, UR9, R26 ;  /* 0x00000009b6b6ec10 */ /* 0x000fe4000fd3e01a */
[----:B------:R-:W-:Y:S02]  /*8ee80*/  ISETP.LT.OR P0, PT, R30, 0xb2, !P2 ;  /* 0x000000b21e00780c */ /* 0x000fe40005701670 */
[----:B------:R-:W-:Y:S02]  /*8ee90*/  @P6 LOP3.LUT R4, R4, 0x80, RZ, 0xfc, !PT ;  /* 0x0000008004046812 */ /* 0x000fe400078efcff */
[----:B------:R-:W-:Y:S01]  /*8eea0*/  @!P6 IADD3.X R183, R183, UR8, R31, P1, P5 ;  /* 0x00000008b7b7ec10 */ /* 0x000fe20008fea41f */
[----:B0-----:R-:W-:Y:S01]  /*8eeb0*/  IMAD.U32 R164, RZ, RZ, UR11 ;  /* 0x0000000bffa47e24 */ /* 0x001fe2000f8e00ff */
[----:B------:R-:W-:Y:S01]  /*8eec0*/  ISETP.LT.OR P6, PT, R30, 0xb9, !P2 ;  /* 0x000000b91e00780c */ /* 0x000fe200057c1670 */
[----:B------:R-:W0:Y:S01]  /*8eed0*/  @!P3 LDC.64 R14, c[0x0][0x5c0] ;  /* 0x00017000ff0ebb82 */ /* 0x000e220000000a00 */
[----:B------:R-:W-:Y:S01]  /*8eee0*/  IMAD.U32 R165, RZ, RZ, UR10 ;  /* 0x0000000affa57e24 */ /* 0x000fe2000f8e00ff */
[----:B------:R-:W-:Y:S01]  /*8eef0*/  LOP3.LUT R12, R12, 0xfffffffb, RZ, 0xc0, !PT ;  /* 0xfffffffb0c0c7812 */ /* 0x000fe200078ec0ff */
[----:B------:R-:W-:-:S03]  /*8ef00*/  IMAD.U32 R184, RZ, RZ, UR11 ;  /* 0x0000000bffb87e24 */ /* 0x000fc6000f8e00ff */
[--C-:B------:R-:W-:Y:S01]  /*8ef10*/  @!P0 IADD3 R164, P1, P5, R164, UR9, R26.reuse ;  /* 0x00000009a4a48c10 */ /* 0x100fe2000fd3e01a */
[----:B------:R-:W-:Y:S01]  /*8ef20*/  IMAD.U32 R185, RZ, RZ, UR10 ;  /* 0x0000000affb97e24 */ /* 0x000fe2000f8e00ff */
[----:B------:R-:W-:Y:S02]  /*8ef30*/  @P0 LOP3.LUT R12, R12, 0x4, RZ, 0xfc, !PT ;  /* 0x000000040c0c0812 */ /* 0x000fe400078efcff */
[----:B------:R-:W-:Y:S02]  /*8ef40*/  @!P0 IADD3.X R165, R165, UR8, R31, P1, P5 ;  /* 0x00000008a5a58c10 */ /* 0x000fe40008fea41f */
[----:B------:R-:W-:Y:S02]  /*8ef50*/  LOP3.LUT R4, R4, 0xfffbffff, RZ, 0xc0, !PT ;  /* 0xfffbffff04047812 */ /* 0x000fe400078ec0ff */
[----:B------:R-:W-:Y:S02]  /*8ef60*/  @!P6 IADD3 R184, P0, P5, R184, UR9, R26 ;  /* 0x00000009b8b8ec10 */ /* 0x000fe4000fd1e01a */
[----:B------:R-:W-:-:S02]  /*8ef70*/  @P6 LOP3.LUT R4, R4, 0x40000, RZ, 0xfc, !PT ;  /* 0x0004000004046812 */ /* 0x000fc400078efcff */
[----:B------:R-:W-:Y:S02]  /*8ef80*/  @!P6 IADD3.X R185, R185, UR8, R31, P0, P5 ;  /* 0x00000008b9b9ec10 */ /* 0x000fe400087ea41f */
[----:B------:R-:W-:Y:S02]  /*8ef90*/  ISETP.LT.OR P6, PT, R30, 0xba, !P2 ;  /* 0x000000ba1e00780c */ /* 0x000fe400057c1670 */
[----:B0-----:R-:W-:Y:S01]  /*8efa0*/  @!P3 IADD3 R14, P0, R139, R14, RZ ;  /* 0x0000000e8b0eb210 */ /* 0x001fe20007f1e0ff */
[----:B--2---:R-:W-:Y:S02]  /*8efb0*/  FMUL R13, R188, UR27 ;  /* 0x0000001bbc0d7c20 */ /* 0x004fe40008400000 */
[----:B------:R-:W2:Y:S03]  /*8efc0*/  LDL.LU R188, [R1+0xafc] ;  /* 0x000afc0001bc7983 */ /* 0x000ea60000300800 */
[----:B------:R-:W-:-:S05]  /*8efd0*/  F2FP.SATFINITE.E4M3.F32.PACK_AB_MERGE_C R13, RZ, R13, RZ ;  /* 0x0000000dff0d723e */ /* 0x000fca00048070ff */
[----:B------:R0:W-:Y:S02]  /*8efe0*/  @!P4 STG.E.U8 desc[UR34][R156.64+0x79], R13 ;  /* 0x0000790d9c00c986 */ /* 0x0001e4000c101122 */
[----:B0-----:R-:W-:-:S05]  /*8eff0*/  IMAD.U32 R13, RZ, RZ, UR11 ;  /* 0x0000000bff0d7e24 */ /* 0x001fca000f8e00ff */
[----:B------:R-:W-:Y:S01]  /*8f000*/  @!P6 IADD3 R139, P4, P5, R13, UR9, R26 ;  /* 0x000000090d8bec10 */ /* 0x000fe2000fd9e01a */
[----:B---3--:R-:W-:Y:S02]  /*8f010*/  FMUL R13, R189, UR27 ;  /* 0x0000001bbd0d7c20 */ /* 0x008fe40008400000 */
[----:B------:R-:W3:Y:S04]  /*8f020*/  LDL.LU R189, [R1+0xb00] ;  /* 0x000b000001bd7983 */ /* 0x000ee80000300800 */
[----:B------:R-:W3:Y:S04]  /*8f030*/  LDL.LU R193, [R1+0xb04] ;  /* 0x000b040001c17983 */ /* 0x000ee80000300800 */
[----:B------:R-:W3:Y:S04]  /*8f040*/  LDL.LU R191, [R1+0xb08] ;  /* 0x000b080001bf7983 */ /* 0x000ee80000300800 */
[----:B------:R-:W3:Y:S04]  /*8f050*/  LDL.LU R192, [R1+0xb0c] ;  /* 0x000b0c0001c07983 */ /* 0x000ee80000300800 */
[----:B------:R-:W3:Y:S01]  /*8f060*/  LDL.LU R194, [R1+0xb10] ;  /* 0x000b100001c27983 */ /* 0x000ee20000300800 */
[----:B------:R-:W-:Y:S01]  /*8f070*/  LOP3.LUT P1, RZ, R0, 0x80, RZ, 0xc0, !PT ;  /* 0x0000008000ff7812 */ /* 0x000fe2000782c0ff */
[----:B------:R-:W-:Y:S01]  /*8f080*/  @!P3 IMAD.X R15, R162, 0x1, R15, P0 ;  /* 0x00000001a20fb824 */ /* 0x000fe200000e060f */
[----:B------:R-:W-:Y:S01]  /*8f090*/  F2FP.SATFINITE.E4M3.F32.PACK_AB_MERGE_C R13, RZ, R13, RZ ;  /* 0x0000000dff0d723e */ /* 0x000fe200048070ff */
[----:B------:R-:W-:Y:S01]  /*8f0a0*/  IMAD.U32 R157, RZ, RZ, UR10 ;  /* 0x0000000aff9d7e24 */ /* 0x000fe2000f8e00ff */
[----:B------:R-:W-:Y:S01]  /*8f0b0*/  LOP3.LUT R4, R4, 0xfffdffff, RZ, 0xc0, !PT ;  /* 0xfffdffff04047812 */ /* 0x000fe200078ec0ff */
[----:B------:R-:W-:Y:S01]  /*8f0c0*/  IMAD.U32 R156, RZ, RZ, UR11 ;  /* 0x0000000bff9c7e24 */ /* 0x000fe2000f8e00ff */
[----:B------:R-:W-:Y:S01]  /*8f0d0*/  LOP3.LUT R12, R12, 0xfffff7ff, RZ, 0xc0, !PT ;  /* 0xfffff7ff0c0c7812 */ /* 0x000fe200078ec0ff */
[----:B------:R0:W-:Y:S01]  /*8f0e0*/  @!P3 STG.E.U8 desc[UR34][R14.64+0x78], R13 ;  /* 0x0000780d0e00b986 */ /* 0x0001e2000c101122 */
[----:B------:R-:W-:-:S02]  /*8f0f0*/  ISETP.GE.AND P3, PT, R11, 0x109, PT ;  /* 0x000001090b00780c */ /* 0x000fc40003f66270 */
[----:B------:R-:W-:Y:S02]  /*8f100*/  @P6 LOP3.LUT R4, R4, 0x20000, RZ, 0xfc, !PT ;  /* 0x0002000004046812 */ /* 0x000fe400078efcff */
[----:B------:R-:W-:Y:S01]  /*8f110*/  LOP3.LUT R2, R2, 0xfeffffff, RZ, 0xc0, !PT ;  /* 0xfeffffff02027812 */ /* 0x000fe200078ec0ff */
[----:B------:R-:W-:Y:S01]  /*8f120*/  IMAD.U32 R186, RZ, RZ, UR11 ;  /* 0x0000000bffba7e24 */ /* 0x000fe2000f8e00ff */
[----:B------:R-:W-:Y:S01]  /*8f130*/  @!P6 IADD3.X R157, R157, UR8, R31, P4, P5 ;  /* 0x000000089d9dec10 */ /* 0x000fe2000a7ea41f */
[----:B------:R-:W-:Y:S01]  /*8f140*/  IMAD.U32 R187, RZ, RZ, UR10 ;  /* 0x0000000affbb7e24 */ /* 0x000fe2000f8e00ff */
[----:B------:R-:W3:Y:S01]  /*8f150*/  LDL.LU R195, [R1+0xb14] ;  /* 0x000b140001c37983 */ /* 0x000ee20000300800 */
[----:B0-----:R-:W0:Y:S01]  /*8f160*/  @!P1 LDC.64 R14, c[0x0][0x5c0] ;  /* 0x00017000ff0e9b82 */ /* 0x001e220000000a00 */
[----:B------:R-:W-:Y:S02]  /*8f170*/  LOP3.LUT P6, RZ, R0, 0x40000, RZ, 0xc0, !PT ;  /* 0x0004000000ff7812 */ /* 0x000fe400078cc0ff */
[----:B------:R-:W-:Y:S01]  /*8f180*/  ISETP.LT.OR P4, PT, R30, 0x1, !P3 ;  /* 0x000000011e00780c */ /* 0x000fe20005f81670 */
[----:B------:R-:W-:Y:S01]  /*8f190*/  IMAD.U32 R162, RZ, RZ, UR10 ;  /* 0x0000000affa27e24 */ /* 0x000fe2000f8e00ff */
[----:B------:R-:W-:-:S09]  /*8f1a0*/  @P2 LOP3.LUT R2, R2, 0x1000000, RZ, 0xfc, !PT ;  /* 0x0100000002022812 */ /* 0x000fd200078efcff */
[----:B------:R-:W-:Y:S02]  /*8f1b0*/  @P6 LOP3.LUT R12, R12, 0x800, RZ, 0xfc, !PT ;  /* 0x000008000c0c6812 */ /* 0x000fe400078efcff */
[----:B------:R-:W-:Y:S02]  /*8f1c0*/  ISETP.LT.OR P6, PT, R30, 0x2, !P3 ;  /* 0x000000021e00780c */ /* 0x000fe40005fc1670 */
[----:B------:R-:W-:-:S04]  /*8f1d0*/  @!P4 IADD3 R156, P0, P2, R156, UR13, R26 ;  /* 0x0000000d9c9ccc10 */ /* 0x000fc8000fa1e01a */
[----:B------:R-:W-:Y:S02]  /*8f1e0*/  @!P4 IADD3.X R162, R162, UR12, R31, P0, P2 ;  /* 0x0000000ca2a2cc10 */ /* 0x000fe400087e441f */
[----:B0-----:R-:W-:Y:S01]  /*8f1f0*/  @!P1 IADD3 R14, P0, R136, R14, RZ ;  /* 0x0000000e880e9210 */ /* 0x001fe20007f1e0ff */
[----:B------:R-:W-:Y:S02]  /*8f200*/  IMAD.U32 R136, RZ, RZ, UR11 ;  /* 0x0000000bff887e24 */ /* 0x000fe4000f8e00ff */
[----:B----4-:R-:W-:Y:S02]  /*8f210*/  FMUL R13, R190, UR27 ;  /* 0x0000001bbe0d7c20 */ /* 0x010fe40008400000 */
[----:B------:R-:W-:Y:S01]  /*8f220*/  @!P1 IMAD.X R15, R138, 0x1, R15, P0 ;  /* 0x000000018a0f9824 */ /* 0x000fe200000e060f */
[----:B------:R-:W-:Y:S01]  /*8f230*/  @!P6 IADD3 R136, P0, P2, R136, UR13, R26 ;  /* 0x0000000d8888ec10 */ /* 0x000fe2000fa1e01a */
[----:B------:R-:W-:Y:S01]  /*8f240*/  IMAD.U32 R138, RZ, RZ, UR10 ;  /* 0x0000000aff8a7e24 */ /* 0x000fe2000f8e00ff */
[----:B------:R-:W-:-:S04]  /*8f250*/  F2FP.SATFINITE.E4M3.F32.PACK_AB_MERGE_C R13, RZ, R13, RZ ;  /* 0x0000000dff0d723e */ /* 0x000fc800048070ff */
[----:B------:R-:W-:Y:S02]  /*8f260*/  @!P6 IADD3.X R138, R138, UR12, R31, P0, P2 ;  /* 0x0000000c8a8aec10 */ /* 0x000fe400087e441f */
[----:B------:R-:W-:Y:S01]  /*8f270*/  LOP3.LUT P6, RZ, R12, 0x800, RZ, 0xc0, !PT ;  /* 0x000008000cff7812 */ /* 0x000fe200078cc0ff */
[----:B------:R0:W-:Y:S01]  /*8f280*/  @!P1 STG.E.U8 desc[UR34][R14.64+0x79], R13 ;  /* 0x0000790d0e009986 */ /* 0x0001e2000c101122 */
[----:B------:R-:W-:Y:S02]  /*8f290*/  ISETP.LT.OR P2, PT, R30, 0x9, !P3 ;  /* 0x000000091e00780c */ /* 0x000fe40005f41670 */
[----:B------:R-:W-:-:S11]  /*8f2a0*/  LOP3.LUT P4, RZ, R0, 0x40, RZ, 0xc0, !PT ;  /* 0x0000004000ff7812 */ /* 0x000fd6000788c0ff */
[----:B------:R-:W-:Y:S02]  /*8f2b0*/  @!P2 IADD3 R186, P0, P1, R186, UR13, R26 ;  /* 0x0000000dbabaac10 */ /* 0x000fe4000f91e01a */
[----:B0-----:R-:W0:Y:S02]  /*8f2c0*/  @!P4 LDC.64 R14, c[0x0][0x5c0] ;  /* 0x00017000ff0ecb82 */ /* 0x001e240000000a00 */
[----:B------:R-:W-:Y:S02]  /*8f2d0*/  @!P2 IADD3.X R187, R187, UR12, R31, P0, P1 ;  /* 0x0000000cbbbbac10 */ /* 0x000fe400087e241f */
[----:B------:R-:W-:Y:S01]  /*8f2e0*/  LOP3.LUT P5, RZ, R4, 0x80000, RZ, 0xc0, !PT ;  /* 0x0008000004ff7812 */ /* 0x000fe200078ac0ff */
[----:B------:R-:W-:Y:S01]  /*8f2f0*/  IMAD.U32 R190, RZ, RZ, UR10 ;  /* 0x0000000affbe7e24 */ /* 0x000fe2000f8e00ff */
[----:B------:R-:W-:Y:S02]  /*8f300*/  LOP3.LUT P1, RZ, R0, 0x20, RZ, 0xc0, !PT ;  /* 0x0000002000ff7812 */ /* 0x000fe4000782c0ff */
[----:B------:R-:W-:Y:S01]  /*8f310*/  LOP3.LUT R12, R12, 0xfffffbff, RZ, 0xc0, !PT ;  /* 0xfffffbff0c0c7812 */ /* 0x000fe200078ec0ff */
[----:B--2---:R-:W-:-:S05]  /*8f320*/  FMUL R13, R188, UR27 ;  /* 0x0000001bbc0d7c20 */ /* 0x004fca0008400000 */
[----:B------:R-:W-:-:S05]  /*8f330*/  F2FP.SATFINITE.E4M3.F32.PACK_AB_MERGE_C R13, RZ, R13, RZ ;  /* 0x0000000dff0d723e */ /* 0x000fca00048070ff */
[----:B------:R1:W-:Y:S01]  /*8f340*/  @!P6 STG.E.U8 desc[UR34][R160.64+0x80], R13 ;  /* 0x0000800da000e986 */ /* 0x0003e2000c101122 */
[----:B------:R-:W-:Y:S01]  /*8f350*/  ISETP.LT.OR P6, PT, R30, 0xa, !P3 ;  /* 0x0000000a1e00780c */ /* 0x000fe20005fc1670 */
[----:B-1----:R-:W-:Y:S02]  /*8f360*/  IMAD.U32 R160, RZ, RZ, UR11 ;  /* 0x0000000bffa07e24 */ /* 0x002fe4000f8e00ff */
[----:B------:R-:W-:-:S10]  /*8f370*/  IMAD.U32 R161, RZ, RZ, UR10 ;  /* 0x0000000affa17e24 */ /* 0x000fd4000f8e00ff */
[----:B------:R-:W-:-:S04]  /*8f380*/  @!P6 IADD3 R160, P0, P2, R160, UR13, R26 ;  /* 0x0000000da0a0ec10 */ /* 0x000fc8000fa1e01a */
[----:B------:R-:W-:Y:S02]  /*8f390*/  @!P6 IADD3.X R161, R161, UR12, R31, P0, P2 ;  /* 0x0000000ca1a1ec10 */ /* 0x000fe400087e441f */
[----:B------:R-:W-:Y:S01]  /*8f3a0*/  ISETP.LT.OR P6, PT, R30, 0x11, !P3 ;  /* 0x000000111e00780c */ /* 0x000fe20005fc1670 */
[----:B------:R-:W-:-:S12]  /*8f3b0*/  IMAD.U32 R188, RZ, RZ, UR11 ;  /* 0x0000000bffbc7e24 */ /* 0x000fd8000f8e00ff */
[----:B------:R-:W-:-:S04]  /*8f3c0*/  @!P6 IADD3 R188, P0, P2, R188, UR13, R26 ;  /* 0x0000000dbcbcec10 */ /* 0x000fc8000fa1e01a */
[----:B------:R-:W-:Y:S02]  /*8f3d0*/  @!P6 IADD3.X R190, R190, UR12, R31, P0, P2 ;  /* 0x0000000cbebeec10 */ /* 0x000fe400087e441f */
[----:B------:R-:W-:Y:S02]  /*8f3e0*/  LOP3.LUT P6, RZ, R3, 0x800, RZ, 0xc0, !PT ;  /* 0x0000080003ff7812 */ /* 0x000fe400078cc0ff */
[----:B0-----:R-:W-:Y:S01]  /*8f3f0*/  @!P4 IADD3 R14, P0, R166, R14, RZ ;  /* 0x0000000ea60ec210 */ /* 0x001fe20007f1e0ff */
[----:B---3--:R-:W-:-:S05]  /*8f400*/  FMUL R13, R189, UR27 ;  /* 0x0000001bbd0d7c20 */ /* 0x008fca0008400000 */
[----:B------:R-:W-:-:S05]  /*8f410*/  F2FP.SATFINITE.E4M3.F32.PACK_AB_MERGE_C R13, RZ, R13, RZ ;  /* 0x0000000dff0d723e */ /* 0x000fca00048070ff */
[----:B------:R0:W-:Y:S01]  /*8f420*/  @!P5 STG.E.U8 desc[UR34][R154.64+0x81], R13 ;  /* 0x0000810d9a00d986 */ /* 0x0001e2000c101122 */
[----:B------:R-:W-:Y:S01]  /*8f430*/  @!P4 IMAD.X R15, R174, 0x1, R15, P0 ;  /* 0x00000001ae0fc824 */ /* 0x000fe200000e060f */
[----:B------:R-:W-:Y:S01]  /*8f440*/  @P6 LOP3.LUT R12, R12, 0x400, RZ, 0xfc, !PT ;  /* 0x000004000c0c6812 */ /* 0x000fe200078efcff */
[----:B0-----:R-:W-:-:S05]  /*8f450*/  FMUL R13, R193, UR27 ;  /* 0x0000001bc10d7c20 */ /* 0x001fca0008400000 */
[----:B------:R-:W-:Y:S02]  /*8f460*/  F2FP.SATFINITE.E4M3.F32.PACK_AB_MERGE_C R13, RZ, R13, RZ ;  /* 0x0000000dff0d723e */ /* 0x000fe400048070ff */
[----:B------:R-:W-:-:S03]  /*8f470*/  ISETP.LT.OR P6, PT, R30, 0x12, !P3 ;  /* 0x000000121e00780c */ /* 0x000fc60005fc1670 */
[----:B------:R0:W-:Y:S01]  /*8f480*/  @!P4 STG.E.U8 desc[UR34][R14.64+0x80], R13 ;  /* 0x0000800d0e00c986 */ /* 0x0001e2000c101122 */
[----:B------:R-:W-:Y:S01]  /*8f490*/  ISETP.LT.OR P4, PT, R30, 0x19, !P3 ;  /* 0x000000191e00780c */ /* 0x000fe20005f81670 */
[----:B------:R-:W-:Y:S01]  /*8f4a0*/  IMAD.U32 R154, RZ, RZ, UR11 ;  /* 0x0000000bff9a7e24 */ /* 0x000fe2000f8e00ff */
[----:B0-----:R-:W0:Y:S01]  /*8f4b0*/  @!P1 LDC.64 R14, c[0x0][0x5c0] ;  /* 0x00017000ff0e9b82 */ /* 0x001e220000000a00 */
[----:B------:R-:W-:-:S06]  /*8f4c0*/  IMAD.U32 R189, RZ, RZ, UR10 ;  /* 0x0000000affbd7e24 */ /* 0x000fcc000f8e00ff */
[----:B------:R-:W-:Y:S01]  /*8f4d0*/  @!P6 IADD3 R154, P2, P5, R154, UR13, R26 ;  /* 0x0000000d9a9aec10 */ /* 0x000fe2000fd5e01a */
[----:B------:R-:W-:-:S03]  /*8f4e0*/  IMAD.U32 R155, RZ, RZ, UR11 ;  /* 0x0000000bff9b7e24 */ /* 0x000fc6000f8e00ff */
[----:B------:R-:W-:Y:S01]  /*8f4f0*/  @!P6 IADD3.X R189, R189, UR12, R31, P2, P5 ;  /* 0x0000000cbdbdec10 */ /* 0x000fe200097ea41f */
[----:B------:R-:W-:Y:S01]  /*8f500*/  IMAD.U32 R174, RZ, RZ, UR10 ;  /* 0x0000000affae7e24 */ /* 0x000fe2000f8e00ff */
[----:B------:R-:W-:Y:S02]  /*8f510*/  ISETP.LT.OR P6, PT, R30, 0x1a, !P3 ;  /* 0x0000001a1e00780c */ /* 0x000fe40005fc1670 */
[----:B------:R-:W-:Y:S01]  /*8f520*/  @!P4 IADD3 R155, P0, P2, R155, UR13, R26 ;  /* 0x0000000d9b9bcc10 */ /* 0x000fe2000fa1e01a */
[----:B------:R-:W-:-:S03]  /*8f530*/  IMAD.U32 R166, RZ, RZ, UR11 ;  /* 0x0000000bffa67e24 */ /* 0x000fc6000f8e00ff */
[----:B------:R-:W-:Y:S01]  /*8f540*/  @!P4 IADD3.X R174, R174, UR12, R31, P0, P2 ;  /* 0x0000000caeaecc10 */ /* 0x000fe200087e441f */
[----:B------:R-:W-:Y:S01]  /*8f550*/  FMUL R13, R191, UR27 ;  /* 0x0000001bbf0d7c20 */ /* 0x000fe20008400000 */
[----:B0-----:R-:W-:Y:S01]  /*8f560*/  @!P1 IADD3 R14, P0, R167, R14, RZ ;  /* 0x0000000ea70e9210 */ /* 0x001fe20007f1e0ff */
[----:B------:R-:W-:-:S03]  /*8f570*/  IMAD.U32 R167, RZ, RZ, UR10 ;  /* 0x0000000affa77e24 */ /* 0x000fc6000f8e00ff */
[----:B------:R-:W-:Y:S01]  /*8f580*/  F2FP.SATFINITE.E4M3.F32.PACK_AB_MERGE_C R13, RZ, R13, RZ ;  /* 0x0000000dff0d723e */ /* 0x000fe200048070ff */
[----:B------:R-:W-:Y:S01]  /*8f590*/  @!P1 IMAD.X R15, R175, 0x1, R15, P0 ;  /* 0x00000001af0f9824 */ /* 0x000fe200000e060f */
[----:B------:R-:W-:-:S04]  /*8f5a0*/  @!P6 IADD3 R166, P0, P2, R166, UR13, R26 ;  /* 0x0000000da6a6ec10 */ /* 0x000fc8000fa1e01a */
[----:B------:R-:W-:Y:S02]  /*8f5b0*/  @!P6 IADD3.X R167, R167, UR12, R31, P0, P2 ;  /* 0x0000000ca7a7ec10 */ /* 0x000fe400087e441f */
[----:B------:R-:W-:Y:S01]  /*8f5c0*/  LOP3.LUT P6, RZ, R12, 0x400, RZ, 0xc0, !PT ;  /* 0x000004000cff7812 */ /* 0x000fe200078cc0ff */
[----:B------:R0:W-:Y:S02]  /*8f5d0*/  @!P1 STG.E.U8 desc[UR34][R14.64+0x81], R13 ;  /* 0x0000810d0e009986 */ /* 0x0001e4000c101122 */
[----:B0-----:R-:W-:-:S05]  /*8f5e0*/  FMUL R13, R192, UR27 ;  /* 0x0000001bc00d7c20 */ /* 0x001fca0008400000 */
[----:B------:R-:W-:-:S05]  /*8f5f0*/  F2FP.SATFINITE.E4M3.F32.PACK_AB_MERGE_C R13, RZ, R13, RZ ;  /* 0x0000000dff0d723e */ /* 0x000fca00048070ff */
[----:B------:R0:W-:Y:S02]  /*8f600*/  @!P6 STG.E.U8 desc[UR34][R152.64+0x88], R13 ;  /* 0x0000880d9800e986 */ /* 0x0001e4000c101122 */
[----:B0-----:R-:W-:Y:S02]  /*8f610*/  FMUL R13, R194, UR27 ;  /* 0x0000001bc20d7c20 */ /* 0x001fe40008400000 */
[----:B------:R-:W2:Y:S04]  /*8f620*/  LDL.LU R194, [R1+0xb18] ;  /* 0x000b180001c27983 */ /* 0x000ea80000300800 */
[----:B------:R-:W3:Y:S04]  /*8f630*/  LDL.LU R196, [R1+0xb1c] ;  /* 0x000b1c0001c47983 */ /* 0x000ee80000300800 */
[----:B------:R-:W4:Y:S01]  /*8f640*/  LDL.LU R198, [R1+0xb20] ;  /* 0x000b200001c67983 */ /* 0x000f220000300800 */
[----:B------:R-:W-:-:S02]  /*8f650*/  ISETP.LT.OR P2, PT, R30, 0x21, !P3 ;  /* 0x000000211e00780c */ /* 0x000fc40005f41670 */
[----:B------:R-:W-:Y:S01]  /*8f660*/  ISETP.LT.OR P6, PT, R30, 0x22, !P3 ;  /* 0x000000221e00780c */ /* 0x000fe20005fc1670 */
[----:B------:R-:W-:Y:S01]  /*8f670*/  IMAD.U32 R175, RZ, RZ, UR11 ;  /* 0x0000000bffaf7e24 */ /* 0x000fe2000f8e00ff */
[----:B------:R-:W-:Y:S01]  /*8f680*/  LOP3.LUT P4, RZ, R0, 0x10, RZ, 0xc0, !PT ;  /* 0x0000001000ff7812 */ /* 0x000fe2000788c0ff */
[----:B------:R-:W-:Y:S02]  /*8f690*/  IMAD.U32 R191, RZ, RZ, UR10 ;  /* 0x0000000affbf7e24 */ /* 0x000fe4000f8e00ff */
[----:B------:R-:W-:Y:S02]  /*8f6a0*/  IMAD.U32 R152, RZ, RZ, UR11 ;  /* 0x0000000bff987e24 */ /* 0x000fe4000f8e00ff */
[----:B------:R-:W-:Y:S01]  /*8f6b0*/  IMAD.U32 R153, RZ, RZ, UR10 ;  /* 0x0000000aff997e24 */ /* 0x000fe2000f8e00ff */
[----:B------:R-:W-:Y:S01]  /*8f6c0*/  LOP3.LUT P5, RZ, R3, 0x1000, RZ, 0xc0, !PT ;  /* 0x0000100003ff7812 */ /* 0x000fe200078ac0ff */
[----:B------:R-:W-:Y:S02]  /*8f6d0*/  IMAD.U32 R192, RZ, RZ, UR11 ;  /* 0x0000000bffc07e24 */ /* 0x000fe4000f8e00ff */
[----:B------:R-:W-:Y:S01]  /*8f6e0*/  IMAD.U32 R193, RZ, RZ, UR10 ;  /* 0x0000000affc17e24 */ /* 0x000fe2000f8e00ff */
[----:B------:R-:W-:Y:S01]  /*8f6f0*/  @!P2 IADD3 R175, P0, P1, R175, UR13, R26 ;  /* 0x0000000dafafac10 */ /* 0x000fe2000f91e01a */
[----:B------:R-:W4:Y:S02]  /*8f700*/  LDL.LU R199, [R1+0xb24] ;  /* 0x000b240001c77983 */ /* 0x000f240000300800 */
[----:B------:R-:W0:Y:S01]  /*8f710*/  @!P4 LDC.64 R14, c[0x0][0x5c0] ;  /* 0x00017000ff0ecb82 */ /* 0x000e220000000a00 */
[----:B------:R-:W-:-:S02]  /*8f720*/  @!P2 IADD3.X R191, R191, UR12, R31, P0, P1 ;  /* 0x0000000cbfbfac10 */ /* 0x000fc400087e241f */
[----:B------:R-:W-:-:S04]  /*8f730*/  @!P6 IADD3 R152, P0, P2, R152, UR13, R26 ;  /* 0x0000000d9898ec10 */ /* 0x000fc8000fa1e01a */
[----:B------:R-:W-:Y:S02]  /*8f740*/  @!P6 IADD3.X R153, R153, UR12, R31, P0, P2 ;  /* 0x0000000c9999ec10 */ /* 0x000fe400087e441f */
[----:B------:R-:W-:Y:S02]  /*8f750*/  ISETP.LT.OR P6, PT, R30, 0x29, !P3 ;  /* 0x000000291e00780c */ /* 0x000fe40005fc1670 */
[----:B------:R-:W-:Y:S02]  /*8f760*/  F2FP.SATFINITE.E4M3.F32.PACK_AB_MERGE_C R13, RZ, R13, RZ ;  /* 0x0000000dff0d723e */ /* 0x000fe400048070ff */
[----:B------:R-:W-:-:S09]  /*8f770*/  LOP3.LUT P1, RZ, R0, 0x8, RZ, 0xc0, !PT ;  /* 0x0000000800ff7812 */ /* 0x000fd2000782c0ff */
[----:B------:R-:W-:Y:S01]  /*8f780*/  @!P6 IADD3 R192, P0, P2, R192, UR13, R26 ;  /* 0x0000000dc0c0ec10 */ /* 0x000fe2000fa1e01a */
[----:B------:R1:W-:Y:S03]  /*8f790*/  @!P5 STG.E.U8 desc[UR34][R146.64+0x89], R13 ;  /* 0x0000890d9200d986 */ /* 0x0003e6000c101122 */
[----:B------:R-:W-:Y:S02]  /*8f7a0*/  @!P6 IADD3.X R193, R193, UR12, R31, P0, P2 ;  /* 0x0000000cc1c1ec10 */ /* 0x000fe400087e441f */
[----:B------:R-:W-:Y:S02]  /*8f7b0*/  LOP3.LUT P6, RZ, R3, 0x20000, RZ, 0xc0, !PT ;  /* 0x0002000003ff7812 */ /* 0x000fe400078cc0ff */
[----:B0-----:R-:W-:Y:S01]  /*8f7c0*/  @!P4 IADD3 R14, P0, R176, R14, RZ ;  /* 0x0000000eb00ec210 */ /* 0x001fe20007f1e0ff */
[----:B-1----:R-:W-:-:S04]  /*8f7d0*/  FMUL R13, R195, UR27 ;  /* 0x0000001bc30d7c20 */ /* 0x002fc80008400000 */
[----:B------:R-:W-:Y:S01]  /*8f7e0*/  @!P4 IMAD.X R15, R177, 0x1, R15, P0 ;  /* 0x00000001b10fc824 */ /* 0x000fe200000e060f */
[----:B------:R-:W-:Y:S02]  /*8f7f0*/  LOP3.LUT R12, R12, 0xfffffdff, RZ, 0xc0, !PT ;  /* 0xfffffdff0c0c7812 */ /* 0x000fe400078ec0ff */
[----:B------:R-:W-:-:S03]  /*8f800*/  F2FP.SATFINITE.E4M3.F32.PACK_AB_MERGE_C R13, RZ, R13, RZ ;  /* 0x0000000dff0d723e */ /* 0x000fc600048070ff */
[----:B------:R-:W-:Y:S02]  /*8f810*/  @P6 LOP3.LUT R12, R12, 0x200, RZ, 0xfc, !PT ;  /* 0x000002000c0c6812 */ /* 0x000fe400078efcff */
[C---:B------:R-:W-:Y:S01]  /*8f820*/  ISETP.LT.OR P6, PT, R30.reuse, 0x2a, !P3 ;  /* 0x0000002a1e00780c */ /* 0x040fe20005fc1670 */
[----:B------:R0:W-:Y:S01]  /*8f830*/  @!P4 STG.E.U8 desc[UR34][R14.64+0x88], R13 ;  /* 0x0000880d0e00c986 */ /* 0x0001e2000c101122 */
[----:B------:R-:W-:Y:S01]  /*8f840*/  ISETP.LT.OR P4, PT, R30, 0x31, !P3 ;  /* 0x000000311e00780c */ /* 0x000fe20005f81670 */
[----:B------:R-:W-:Y:S01]  /*8f850*/  IMAD.U32 R146, RZ, RZ, UR11 ;  /* 0x0000000bff927e24 */ /* 0x000fe2000f8e00ff */
[----:B0-----:R-:W0:Y:S01]  /*8f860*/  @!P1 LDC.64 R14, c[0x0][0x5c0] ;  /* 0x00017000ff0e9b82 */ /* 0x001e220000000a00 */
[----:B------:R-:W-:-:S08]  /*8f870*/  IMAD.U32 R176, RZ, RZ, UR10 ;  /* 0x0000000affb07e24 */ /* 0x000fd0000f8e00ff */
[--C-:B------:R-:W-:Y:S01]  /*8f880*/  @!P6 IADD3 R146, P2, P5, R146, UR13, R26.reuse ;  /* 0x0000000d9292ec10 */ /* 0x100fe2000fd5e01a */
[----:B------:R-:W-:Y:S02]  /*8f890*/  IMAD.U32 R147, RZ, RZ, UR11 ;  /* 0x0000000bff937e24 */ /* 0x000fe4000f8e00ff */
[----:B------:R-:W-:Y:S01]  /*8f8a0*/  IMAD.U32 R177, RZ, RZ, UR10 ;  /* 0x0000000affb17e24 */ /* 0x000fe2000f8e00ff */
[----:B------:R-:W-:Y:S02]  /*8f8b0*/  @!P6 IADD3.X R176, R176, UR12, R31, P2, P5 ;  /* 0x0000000cb0b0ec10 */ /* 0x000fe400097ea41f */
[----:B------:R-:W-:Y:S02]  /*8f8c0*/  ISETP.LT.OR P6, PT, R30, 0x32, !P3 ;  /* 0x000000321e00780c */ /* 0x000fe40005fc1670 */
[----:B------:R-:W-:-:S04]  /*8f8d0*/  @!P4 IADD3 R147, P0, P2, R147, UR13, R26 ;  /* 0x0000000d9393cc10 */ /* 0x000fc8000fa1e01a */
[----:B------:R-:W-:Y:S02]  /*8f8e0*/  @!P4 IADD3.X R177, R177, UR12, R31, P0, P2 ;  /* 0x0000000cb1b1cc10 */ /* 0x000fe400087e441f */
[----:B0-----:R-:W-:Y:S01]  /*8f8f0*/  @!P1 IADD3 R14, P0, R142, R14, RZ ;  /* 0x0000000e8e0e9210 */ /* 0x001fe20007f1e0ff */
[----:B------:R-:W-:-:S04]  /*8f900*/  IMAD.U32 R142, RZ, RZ, UR11 ;  /* 0x0000000bff8e7e24 */ /* 0x000fc8000f8e00ff */
[----:B------:R-:W-:Y:S01]  /*8f910*/  @!P1 IMAD.X R15, R170, 0x1, R15, P0 ;  /* 0x00000001aa0f9824 */ /* 0x000fe200000e060f */
[----:B------:R-:W-:Y:S01]  /*8f920*/  @!P6 IADD3 R142, P0, P2, R142, UR13, R26 ;  /* 0x0000000d8e8eec10 */ /* 0x000fe2000fa1e01a */
[----:B------:R-:W-:-:S05]  /*8f930*/  IMAD.U32 R170, RZ, RZ, UR10 ;  /* 0x0000000affaa7e24 */ /* 0x000fca000f8e00ff */
[----:B------:R-:W-:Y:S02]  /*8f940*/  @!P6 IADD3.X R170, R170, UR12, R31, P0, P2 ;  /* 0x0000000caaaaec10 */ /* 0x000fe400087e441f */
[----:B------:R-:W-:Y:S01]  /*8f950*/  LOP3.LUT P6, RZ, R12, 0x200, RZ, 0xc0, !PT ;  /* 0x000002000cff7812 */ /* 0x000fe200078cc0ff */
[----:B--2---:R-:W-:-:S05]  /*8f960*/  FMUL R13, R194, UR27 ;  /* 0x0000001bc20d7c20 */ /* 0x004fca0008400000 */
[----:B------:R-:W-:-:S05]  /*8f970*/  F2FP.SATFINITE.E4M3.F32.PACK_AB_MERGE_C R13, RZ, R13, RZ ;  /* 0x0000000dff0d723e */ /* 0x000fca00048070ff */
[----:B------:R3:W-:Y:S02]  /*8f980*/  @!P1 STG.E.U8 desc[UR34][R14.64+0x89], R13 ;  /* 0x0000890d0e009986 */ /* 0x0007e4000c101122 */
[----:B---3--:R-:W-:-:S05]  /*8f990*/  FMUL R13, R196, UR27 ;  /* 0x0000001bc40d7c20 */ /* 0x008fca0008400000 */
[----:B------:R-:W-:-:S05]  /*8f9a0*/  F2FP.SATFINITE.E4M3.F32.PACK_AB_MERGE_C R13, RZ, R13, RZ ;  /* 0x0000000dff0d723e */ /* 0x000fca00048070ff */
[----:B------:R4:W-:Y:S02]  /*8f9b0*/  @!P6 STG.E.U8 desc[UR34][R150.64+0x90], R13 ;  /* 0x0000900d9600e986 */ /* 0x0009e4000c101122 */
[----:B----4-:R-:W-:Y:S02]  /*8f9c0*/  FMUL R13, R198, UR27 ;  /* 0x0000001bc60d7c20 */ /* 0x010fe40008400000 */
        /* <DEDUP_REMOVED lines=62> */
[----:B------:R-:W-:Y:S01]  /*8fdb0*/  ISETP.LT.OR P2, PT, R30, 0x51, !P3 ;  /* 0x000000511e00780c */ /* 0x000fe20005f41670 */
[----:B------:R-:W-:-:S02]  /*8fdc0*/  IMAD.U32 R198, RZ, RZ, UR11 ;  /* 0x0000000bffc67e24 */ /* 0x000fc4000f8e00ff */
[----:B------:R-:W-:Y:S01]  /*8fdd0*/  IMAD.U32 R199, RZ, RZ, UR10 ;  /* 0x0000000affc77e24 */ /* 0x000fe2000f8e00ff */
[----:B------:R-:W-:Y:S01]  /*8fde0*/  LOP3.LUT P5, RZ, R0, 0x1, RZ, 0xc0, !PT ;  /* 0x0000000100ff7812 */ /* 0x000fe200078ac0ff */
[----:B------:R-:W-:Y:S01]  /*8fdf0*/  IMAD.U32 R140, RZ, RZ, UR11 ;  /* 0x0000000bff8c7e24 */ /* 0x000fe2000f8e00ff */
[----:B------:R-:W-:Y:S01]  /*8fe00*/  LOP3.LUT P4, RZ, R3, 0x1000000, RZ, 0xc0, !PT ;  /* 0x0100000003ff7812 */ /* 0x000fe2000788c0ff */
[----:B------:R-:W-:Y:S01]  /*8fe10*/  IMAD.U32 R141, RZ, RZ, UR10 ;  /* 0x0000000aff8d7e24 */ /* 0x000fe2000f8e00ff */
[----:B------:R-:W-:Y:S01]  /*8fe20*/  F2FP.SATFINITE.E4M3.F32.PACK_AB_MERGE_C R13, RZ, R13, RZ ;  /* 0x0000000dff0d723e */ /* 0x000fe200048070ff */
[----:B------:R-:W-:Y:S01]  /*8fe30*/  IMAD.U32 R200, RZ, RZ, UR11 ;  /* 0x0000000bffc87e24 */ /* 0x000fe2000f8e00ff */
[----:B------:R-:W4:Y:S03]  /*8fe40*/  LDL.LU R207, [R1+0xb44] ;  /* 0x000b440001cf7983 */ /* 0x000f260000300800 */
[----:B------:R-:W-:-:S04]  /*8fe50*/  @!P2 IADD3 R198, P0, P1, R198, UR13, R26 ;  /* 0x0000000dc6c6ac10 */ /* 0x000fc8000f91e01a */
[----:B------:R-:W-:Y:S01]  /*8fe60*/  @!P2 IADD3.X R199, R199, UR12, R31, P0, P1 ;  /* 0x0000000cc7c7ac10 */ /* 0x000fe200087e241f */
[----:B------:R-:W0:Y:S01]  /*8fe70*/  @!P5 LDC.64 R14, c[0x0][0x5c0] ;  /* 0x00017000ff0edb82 */ /* 0x000e220000000a00 */
[----:B------:R-:W-:Y:S01]  /*8fe80*/  ISETP.LT.OR P2, PT, R30, 0x52, !P3 ;  /* 0x000000521e00780c */ /* 0x000fe20005f41670 */
[----:B------:R1:W-:-:S12]  /*8fe90*/  @!P4 STG.E.U8 desc[UR34][R132.64+0x99], R13 ;  /* 0x0000990d8400c986 */ /* 0x0003d8000c101122 */
[----:B------:R-:W-:-:S04]  /*8fea0*/  @!P2 IADD3 R140, P0, P1, R140, UR13, R26 ;  /* 0x0000000d8c8cac10 */ /* 0x000fc8000f91e01a */
[----:B------:R-:W-:Y:S02]  /*8feb0*/  @!P2 IADD3.X R141, R141, UR12, R31, P0, P1 ;  /* 0x0000000c8d8dac10 */ /* 0x000fe400087e241f */
[C---:B------:R-:W-:Y:S02]  /*8fec0*/  ISETP.LT.OR P2, PT, R30.reuse, 0x59, !P3 ;  /* 0x000000591e00780c */ /* 0x040fe40005f41670 */
[----:B------:R-:W-:Y:S01]  /*8fed0*/  ISETP.LT.OR P4, PT, R30, 0x5a, !P3 ;  /* 0x0000005a1e00780c */ /* 0x000fe20005f81670 */
[----:B------:R-:W-:Y:S02]  /*8fee0*/  IMAD.U32 R201, RZ, RZ, UR10 ;  /* 0x0000000affc97e24 */ /* 0x000fe4000f8e00ff */
[----:B-1----:R-:W-:-:S08]  /*8fef0*/  IMAD.U32 R132, RZ, RZ, UR11 ;  /* 0x0000000bff847e24 */ /* 0x002fd0000f8e00ff */
[----:B------:R-:W-:-:S04]  /*8ff00*/  @!P2 IADD3 R200, P0, P1, R200, UR13, R26 ;  /* 0x0000000dc8c8ac10 */ /* 0x000fc8000f91e01a */
[----:B------:R-:W-:Y:S02]  /*8ff10*/  @!P2 IADD3.X R201, R201, UR12, R31, P0, P1 ;  /* 0x0000000cc9c9ac10 */ /* 0x000fe400087e241f */
[----:B0-----:R-:W-:Y:S01]  /*8ff20*/  @!P5 IADD3 R14, P0, R178, R14, RZ ;  /* 0x0000000eb20ed210 */ /* 0x001fe20007f1e0ff */
[----:B------:R-:W-:Y:S01]  /*8ff30*/  IMAD.U32 R178, RZ, RZ, UR10 ;  /* 0x0000000affb27e24 */ /* 0x000fe2000f8e00ff */
[----:B------:R-:W-:Y:S01]  /*8ff40*/  @!P4 IADD3 R132, P2, P6, R132, UR13, R26 ;  /* 0x0000000d8484cc10 */ /* 0x000fe2000fe5e01a */
[----:B------:R-:W-:-:S03]  /*8ff50*/  FMUL R13, R203, UR27 ;  /* 0x0000001bcb0d7c20 */ /* 0x000fc60008400000 */
[----:B------:R-:W-:Y:S02]  /*8ff60*/  @!P4 IADD3.X R178, R178, UR12, R31, P2, P6 ;  /* 0x0000000cb2b2cc10 */ /* 0x000fe400097ec41f */
        /* <DEDUP_REMOVED lines=8> */
[----:B------:R-:W-:-:S04]  /*8fff0*/  @!P5 IADD3 R133, P0, P2, R133, UR13, R26 ;  /* 0x0000000d8585dc10 */ /* 0x000fc8000fa1e01a */
[----:B------:R-:W-:Y:S02]  /*90000*/  @!P5 IADD3.X R179, R179, UR12, R31, P0, P2 ;  /* 0x0000000cb3b3dc10 */ /* 0x000fe400087e441f */
[----:B------:R-:W-:Y:S02]  /*90010*/  LOP3.LUT P1, RZ, R3, 0x20000000, RZ, 0xc0, !PT ;  /* 0x2000000003ff7812 */ /* 0x000fe4000782c0ff */
[----:B0-----:R-:W-:-:S05]  /*90020*/  @!P4 IADD3 R14, P0, R172, R14, RZ ;  /* 0x0000000eac0ec210 */ /* 0x001fca0007f1e0ff */
[----:B------:R-:W-:Y:S02]  /*90030*/  @!P4 IMAD.X R15, R173, 0x1, R15, P0 ;  /* 0x00000001ad0fc824 */ /* 0x000fe400000e060f */
        /* <DEDUP_REMOVED lines=13> */
[----:B------:R-:W-:Y:S01]  /*90110*/  ISETP.LT.OR P1, PT, R30, 0x6a, !P3 ;  /* 0x0000006a1e00780c */ /* 0x000fe20005f21670 */
[----:B------:R-:W-:Y:S02]  /*90120*/  IMAD.U32 R202, RZ, RZ, UR11 ;  /* 0x0000000bffca7e24 */ /* 0x000fe4000f8e00ff */
[----:B------:R-:W-:Y:S01]  /*90130*/  IMAD.U32 R203, RZ, RZ, UR10 ;  /* 0x0000000affcb7e24 */ /* 0x000fe2000f8e00ff */
[----:B------:R-:W-:Y:S01]  /*90140*/  LOP3.LUT P6, RZ, R3, 0x40000000, RZ, 0xc0, !PT ;  /* 0x4000000003ff7812 */ /* 0x000fe200078cc0ff */
[----:B------:R-:W-:Y:S02]  /*90150*/  IMAD.U32 R134, RZ, RZ, UR11 ;  /* 0x0000000bff867e24 */ /* 0x000fe4000f8e00ff */
[----:B------:R-:W-:Y:S01]  /*90160*/  IMAD.U32 R135, RZ, RZ, UR10 ;  /* 0x0000000aff877e24 */ /* 0x000fe2000f8e00ff */
[----:B------:R-:W-:Y:S01]  /*90170*/  F2FP.SATFINITE.E4M3.F32.PACK_AB_MERGE_C R13, RZ, R13, RZ ;  /* 0x0000000dff0d723e */ /* 0x000fe200048070ff */
[----:B------:R-:W-:Y:S01]  /*90180*/  IMAD.U32 R204, RZ, RZ, UR11 ;  /* 0x0000000bffcc7e24 */ /* 0x000fe2000f8e00ff */
[----:B------:R-:W-:Y:S01]  /*90190*/  @!P5 IADD3 R172, P0, P2, R172, UR13, R26 ;  /* 0x0000000dacacdc10 */ /* 0x000fe2000fa1e01a */
[----:B------:R-:W-:Y:S01]  /*901a0*/  IMAD.U32 R205, RZ, RZ, UR10 ;  /* 0x0000000affcd7e24 */ /* 0x000fe2000f8e00ff */
[----:B------:R-:W4:Y:S02]  /*901b0*/  LDL.LU R211, [R1+0xb54] ;  /* 0x000b540001d37983 */ /* 0x000f240000300800 */
[----:B------:R-:W-:-:S02]  /*901c0*/  @!P5 IADD3.X R173, R173, UR12, R31, P0, P2 ;  /* 0x0000000cadaddc10 */ /* 0x000fc400087e441f */
[----:B------:R-:W-:Y:S02]  /*901d0*/  ISETP.LT.OR P2, PT, R30, 0x69, !P3 ;  /* 0x000000691e00780c */ /* 0x000fe40005f41670 */
[----:B------:R-:W-:-:S11]  /*901e0*/  LOP3.LUT P5, RZ, R12, 0x40, RZ, 0xc0, !PT ;  /* 0x000000400cff7812 */ /* 0x000fd600078ac0ff */
[--C-:B------:R-:W-:Y:S02]  /*901f0*/  @!P2 IADD3 R202, P0, P4, R202, UR13, R26.reuse ;  /* 0x0000000dcacaac10 */ /* 0x100fe4000fc1e01a */
[----:B------:R-:W0:Y:S02]  /*90200*/  @!P5 LDC.64 R14, c[0x0][0x5c0] ;  /* 0x00017000ff0edb82 */ /* 0x000e240000000a00 */
[----:B------:R-:W-:Y:S02]  /*90210*/  @!P2 IADD3.X R203, R203, UR12, R31, P0, P4 ;  /* 0x0000000ccbcbac10 */ /* 0x000fe400087e841f */
[----:B------:R-:W-:-:S04]  /*90220*/  @!P1 IADD3 R134, P0, P4, R134, UR13, R26 ;  /* 0x0000000d86869c10 */ /* 0x000fc8000fc1e01a */
[----:B------:R-:W-:Y:S02]  /*90230*/  @!P1 IADD3.X R135, R135, UR12, R31, P0, P4 ;  /* 0x0000000c87879c10 */ /* 0x000fe400087e841f */
[C---:B------:R-:W-:Y:S01]  /*90240*/  ISETP.LT.OR P1, PT, R30.reuse, 0x71, !P3 ;  /* 0x000000711e00780c */ /* 0x040fe20005f21670 */
[----:B------:R1:W-:Y:S01]  /*90250*/  @!P6 STG.E.U8 desc[UR34][R130.64+0xa1], R13 ;  /* 0x0000a10d8200e986 */ /* 0x0003e2000c101122 */
[----:B------:R-:W-:-:S11]  /*90260*/  ISETP.LT.OR P6, PT, R30, 0x72, !P3 ;  /* 0x000000721e00780c */ /* 0x000fd60005fc1670 */
[--C-:B------:R-:W-:Y:S01]  /*90270*/  @!P1 IADD3 R204, P0, P4, R204, UR13, R26.reuse ;  /* 0x0000000dcccc9c10 */ /* 0x100fe2000fc1e01a */
[----:B-1----:R-:W-:Y:S02]  /*90280*/  IMAD.U32 R130, RZ, RZ, UR11 ;  /* 0x0000000bff827e24 */ /* 0x002fe4000f8e00ff */
[----:B------:R-:W-:Y:S01]  /*90290*/  IMAD.U32 R131, RZ, RZ, UR10 ;  /* 0x0000000aff837e24 */ /* 0x000fe2000f8e00ff */
[----:B------:R-:W-:Y:S02]  /*902a0*/  @!P1 IADD3.X R205, R205, UR12, R31, P0, P4 ;  /* 0x0000000ccdcd9c10 */ /* 0x000fe400087e841f */
[----:B------:R-:W-:Y:S01]  /*902b0*/  @!P6 IADD3 R130, P2, P4, R130, UR13, R26 ;  /* 0x0000000d8282ec10 */ /* 0x000fe2000fc5e01a */
[----:B------:R-:W-:-:S03]  /*902c0*/  FMUL R13, R207, UR27 ;  /* 0x0000001bcf0d7c20 */ /* 0x000fc60008400000 */
[----:B------:R-:W-:Y:S02]  /*902d0*/  @!P6 IADD3.X R131, R131, UR12, R31, P2, P4 ;  /* 0x0000000c8383ec10 */ /* 0x000fe400097e841f */
[----:B------:R-:W-:Y:S02]  /*902e0*/  LOP3.LUT P6, RZ, R12, 0x20, RZ, 0xc0, !PT ;  /* 0x000000200cff7812 */ /* 0x000fe400078cc0ff */
[----:B0-----:R-:W-:Y:S02]  /*902f0*/  @!P5 IADD3 R14, P1, R180, R14, RZ ;  /* 0x0000000eb40ed210 */ /* 0x001fe40007f3e0ff */
[----:B------:R-:W-:-:S03]  /*90300*/  F2FP.SATFINITE.E4M3.F32.PACK_AB_MERGE_C R13, RZ, R13, RZ ;  /* 0x0000000dff0d723e */ /* 0x000fc600048070ff */
[----:B------:R-:W-:-:S05]  /*90310*/  @!P5 IMAD.X R15, R181, 0x1, R15, P1 ;  /* 0x00000001b50fd824 */ /* 0x000fca00008e060f */
[----:B------:R0:W-:Y:S01]  /*90320*/  @!P5 STG.E.U8 desc[UR34][R14.64+0xa0], R13 ;  /* 0x0000a00d0e00d986 */ /* 0x0001e2000c101122 */
[----:B------:R-:W-:Y:S01]  /*90330*/  ISETP.LT.OR P1, PT, R30, 0x79, !P3 ;  /* 0x000000791e00780c */ /* 0x000fe20005f21670 */
[----:B0-----:R-:W0:Y:S01]  /*90340*/  @!P6 LDC.64 R14, c[0x0][0x5c0] ;  /* 0x00017000ff0eeb82 */ /* 0x001e220000000a00 */
[----:B------:R-:W-:Y:S02]  /*90350*/  IMAD.U32 R180, RZ, RZ, UR11 ;  /* 0x0000000bffb47e24 */ /* 0x000fe4000f8e00ff */
[----:B------:R-:W-:-:S09]  /*90360*/  IMAD.U32 R181, RZ, RZ, UR10 ;  /* 0x0000000affb57e24 */ /* 0x000fd2000f8e00ff */
        /* <DEDUP_REMOVED lines=17> */
[----:B------:R-:W-:Y:S02]  /*90480*/  IMAD.U32 R158, RZ, RZ, UR11 ;  /* 0x0000000bff9e7e24 */ /* 0x000fe4000f8e00ff */
[----:B------:R-:W-:Y:S02]  /*90490*/  IMAD.U32 R168, RZ, RZ, UR10 ;  /* 0x0000000affa87e24 */ /* 0x000fe4000f8e00ff */
[----:B------:R-:W-:Y:S02]  /*904a0*/  IMAD.U32 R206, RZ, RZ, UR11 ;  /* 0x0000000bffce7e24 */ /* 0x000fe4000f8e00ff */
[----:B------:R-:W-:Y:S02]  /*904b0*/  IMAD.U32 R207, RZ, RZ, UR10 ;  /* 0x0000000affcf7e24 */ /* 0x000fe4000f8e00ff */
[----:B------:R-:W-:Y:S02]  /*904c0*/  IMAD.U32 R128, RZ, RZ, UR11 ;  /* 0x0000000bff807e24 */ /* 0x000fe4000f8e00ff */
[----:B------:R-:W-:Y:S01]  /*904d0*/  IMAD.U32 R129, RZ, RZ, UR10 ;  /* 0x0000000aff817e24 */ /* 0x000fe2000f8e00ff */
[----:B------:R-:W-:-:S02]  /*904e0*/  @!P1 IADD3 R158, P5, P4, R158, UR13, R26 ;  /* 0x0000000d9e9e9c10 */ /* 0x000fc4000fcbe01a */
[----:B------:R-:W-:Y:S01]  /*904f0*/  LOP3.LUT P2, RZ, R8, 0x10, RZ, 0xc0, !PT ;  /* 0x0000001008ff7812 */ /* 0x000fe2000784c0ff */
[----:B------:R-:W-:Y:S01]  /*90500*/  IMAD.U32 R208, RZ, RZ, UR11 ;  /* 0x0000000bffd07e24 */ /* 0x000fe2000f8e00ff */
[--C-:B------:R-:W-:Y:S01]  /*90510*/  @!P1 IADD3.X R168, R168, UR12, R31.reuse, P5, P4 ;  /* 0x0000000ca8a89c10 */ /* 0x100fe2000afe841f */
[----:B------:R-:W-:Y:S01]  /*90520*/  IMAD.U32 R209, RZ, RZ, UR10 ;  /* 0x0000000affd17e24 */ /* 0x000fe2000f8e00ff */
[----:B------:R-:W-:Y:S01]  /*90530*/  @!P6 IADD3 R206, P5, P4, R206, UR13, R26 ;  /* 0x0000000dceceec10 */ /* 0x000fe2000fcbe01a */
[----:B------:R-:W4:Y:S01]  /*90540*/  LDL.LU R215, [R1+0xb64] ;  /* 0x000b640001d77983 */ /* 0x000f220000300800 */
[----:B------:R-:W-:Y:S02]  /*90550*/  LOP3.LUT P1, RZ, R12, 0x10, RZ, 0xc0, !PT ;  /* 0x000000100cff7812 */ /* 0x000fe4000782c0ff */
[----:B------:R-:W-:Y:S02]  /*90560*/  @!P6 IADD3.X R207, R207, UR12, R31, P5, P4 ;  /* 0x0000000ccfcfec10 */ /* 0x000fe4000afe841f */
[----:B------:R-:W-:-:S09]  /*90570*/  ISETP.LT.OR P6, PT, R30, 0x82, !P3 ;  /* 0x000000821e00780c */ /* 0x000fd20005fc1670 */
[----:B------:R-:W0:Y:S04]  /*90580*/  @!P1 LDC.64 R14, c[0x0][0x5c0] ;  /* 0x00017000ff0e9b82 */ /* 0x000e280000000a00 */
[----:B------:R-:W-:-:S04]  /*90590*/  @!P6 IADD3 R128, P5, P4, R128, UR13, R26 ;  /* 0x0000000d8080ec10 */ /* 0x000fc8000fcbe01a */
[----:B------:R-:W-:Y:S02]  /*905a0*/  @!P6 IADD3.X R129, R129, UR12, R31, P5, P4 ;  /* 0x0000000c8181ec10 */ /* 0x000fe4000afe841f */
[----:B------:R-:W-:Y:S02]  /*905b0*/  ISETP.LT.OR P6, PT, R30, 0x89, !P3 ;  /* 0x000000891e00780c */ /* 0x000fe40005fc1670 */
[----:B------:R-:W-:Y:S02]  /*905c0*/  F2FP.SATFINITE.E4M3.F32.PACK_AB_MERGE_C R13, RZ, R13, RZ ;  /* 0x0000000dff0d723e */ /* 0x000fe400048070ff */
[----:B------:R-:W-:-:S03]  /*905d0*/  LOP3.LUT P0, RZ, R0, 0x10000000, RZ, 0xc0, !PT ;  /* 0x1000000000ff7812 */ /* 0x000fc6000780c0ff */
[----:B------:R1:W-:Y:S01]  /*905e0*/  @!P2 STG.E.U8 desc[UR34][R124.64+0xa9], R13 ;  /* 0x0000a90d7c00a986 */ /* 0x0003e2000c101122 */
[----:B------:R-:W-:-:S05]  /*905f0*/  ISETP.LT.OR P2, PT, R30, 0x8a, !P3 ;  /* 0x0000008a1e00780c */ /* 0x000fca0005f41670 */
[----:B------:R-:W-:-:S04]  /*90600*/  @!P6 IADD3 R208, P5, P4, R208, UR13, R26 ;  /* 0x0000000dd0d0ec10 */ /* 0x000fc8000fcbe01a */
[----:B------:R-:W-:Y:S02]  /*90610*/  @!P6 IADD3.X R209, R209, UR12, R31, P5, P4 ;  /* 0x0000000cd1d1ec10 */ /* 0x000fe4000afe841f */
[----:B0-----:R-:W-:Y:S01]  /*90620*/  @!P1 IADD3 R14, P6, R163, R14, RZ ;  /* 0x0000000ea30e9210 */ /* 0x001fe20007fde0ff */
[----:B-1----:R-:W-:Y:S01]  /*90630*/  FMUL R13, R211, UR27 ;  /* 0x0000001bd30d7c20 */ /* 0x002fe20008400000 */
[----:B------:R-:W-:-:S03]  /*90640*/  IMAD.U32 R124, RZ, RZ, UR11 ;  /* 0x0000000bff7c7e24 */ /* 0x000fc6000f8e00ff */
[----:B------:R-:W-:Y:S01]  /*90650*/  @!P1 IMAD.X R15, R169, 0x1, R15, P6 ;  /* 0x00000001a90f9824 */ /* 0x000fe200030e060f */
[----:B------:R-:W-:Y:S01]  /*90660*/  F2FP.SATFINITE.E4M3.F32.PACK_AB_MERGE_C R13, RZ, R13, RZ ;  /* 0x0000000dff0d723e */ /* 0x000fe200048070ff */
[----:B------:R-:W-:Y:S01]  /*90670*/  IMAD.U32 R125, RZ, RZ, UR10 ;  /* 0x0000000aff7d7e24 */ /* 0x000fe2000f8e00ff */
[----:B------:R-:W-:-:S03]  /*90680*/  @!P2 IADD3 R124, P5, P4, R124, UR13, R26 ;  /* 0x0000000d7c7cac10 */ /* 0x000fc6000fcbe01a */
[----:B------:R0:W-:Y:S01]  /*90690*/  @!P1 STG.E.U8 desc[UR34][R14.64+0xa8], R13 ;  /* 0x0000a80d0e009986 */ /* 0x0001e2000c101122 */
[----:B------:R-:W-:Y:S02]  /*906a0*/  LOP3.LUT P6, RZ, R8, 0x100, RZ, 0xc0, !PT ;  /* 0x0000010008ff7812 */ /* 0x000fe400078cc0ff */
[----:B------:R-:W-:Y:S02]  /*906b0*/  @!P2 IADD3.X R125, R125, UR12, R31, P5, P4 ;  /* 0x0000000c7d7dac10 */ /* 0x000fe4000afe841f */
[----:B------:R-:W-:Y:S01]  /*906c0*/  ISETP.LT.OR P2, PT, R30, 0x91, !P3 ;  /* 0x000000911e00780c */ /* 0x000fe20005f41670 */
[----:B0-----:R-:W0:Y:S01]  /*906d0*/  @!P0 LDC.64 R14, c[0x0][0x5c0] ;  /* 0x00017000ff0e8b82 */ /* 0x001e220000000a00 */
[----:B------:R-:W-:Y:S01]  /*906e0*/  LOP3.LUT R12, R12, 0xfffffff7, RZ, 0xc0, !PT ;  /* 0xfffffff70c0c7812 */ /* 0x000fe200078ec0ff */
[----:B------:R-:W-:Y:S02]  /*906f0*/  IMAD.U32 R163, RZ, RZ, UR11 ;  /* 0x0000000bffa37e24 */ /* 0x000fe4000f8e00ff */
[----:B------:R-:W-:-:S04]  /*90700*/  IMAD.U32 R169, RZ, RZ, UR10 ;  /* 0x0000000affa97e24 */ /* 0x000fc8000f8e00ff */
[----:B------:R-:W-:Y:S02]  /*90710*/  @P6 LOP3.LUT R12, R12, 0x8, RZ, 0xfc, !PT ;  /* 0x000000080c0c6812 */ /* 0x000fe400078efcff */
        /* <DEDUP_REMOVED lines=19> */
[----:B------:R-:W4:Y:S04]  /*90850*/  LDL.LU R218, [R1+0xb70] ;  /* 0x000b700001da7983 */ /* 0x000f280000300800 */
[----:B------:R-:W4:Y:S04]  /*90860*/  LDL.LU R221, [R1+0xb74] ;  /* 0x000b740001dd7983 */ /* 0x000f280000300800 */
[----:B------:R-:W4:Y:S01]  /*90870*/  LDL.LU R220, [R1+0xb78] ;  /* 0x000b780001dc7983 */ /* 0x000f220000300800 */
[----:B------:R-:W-:-:S02]  /*90880*/  LOP3.LUT R2, R2, 0xbfffffff, RZ, 0xc0, !PT ;  /* 0xbfffffff02027812 */ /* 0x000fc400078ec0ff */
[----:B------:R-:W-:Y:S01]  /*90890*/  ISETP.LT.OR P0, PT, R30, 0x99, !P3 ;  /* 0x000000991e00780c */ /* 0x000fe20005f01670 */
[----:B------:R-:W-:Y:S01]  /*908a0*/  IMAD.U32 R210, RZ, RZ, UR11 ;  /* 0x0000000bffd27e24 */ /* 0x000fe2000f8e00ff */
[----:B------:R-:W-:Y:S01]  /*908b0*/  @P2 LOP3.LUT R2, R2, 0x40000000, RZ, 0xfc, !PT ;  /* 0x4000000002022812 */ /* 0x000fe200078efcff */
[----:B------:R-:W-:Y:S01]  /*908c0*/  IMAD.U32 R211, RZ, RZ, UR10 ;  /* 0x0000000affd37e24 */ /* 0x000fe2000f8e00ff */
[----:B------:R-:W-:Y:S01]  /*908d0*/  LOP3.LUT P2, RZ, R4, 0x80, RZ, 0xc0, !PT ;  /* 0x0000008004ff7812 */ /* 0x000fe2000784c0ff */
[----:B------:R-:W-:Y:S01]  /*908e0*/  IMAD.U32 R126, RZ, RZ, UR11 ;  /* 0x0000000bff7e7e24 */ /* 0x000fe2000f8e00ff */
[----:B------:R-:W-:Y:S01]  /*908f0*/  ISETP.LT.OR P6, PT, R30, 0x9a, !P3 ;  /* 0x0000009a1e00780c */ /* 0x000fe20005fc1670 */
[----:B------:R-:W-:Y:S01]  /*90900*/  IMAD.U32 R127, RZ, RZ, UR10 ;  /* 0x0000000aff7f7e24 */ /* 0x000fe2000f8e00ff */
[----:B------:R-:W4:Y:S01]  /*90910*/  LDL.LU R222, [R1+0xb7c] ;  /* 0x000b7c0001de7983 */ /* 0x000f220000300800 */
[----:B------:R-:W-:Y:S01]  /*90920*/  LOP3.LUT P1, RZ, R8, 0x400, RZ, 0xc0, !PT ;  /* 0x0000040008ff7812 */ /* 0x000fe2000782c0ff */
[----:B------:R-:W-:-:S02]  /*90930*/  IMAD.U32 R212, RZ, RZ, UR11 ;  /* 0x0000000bffd47e24 */ /* 0x000fc4000f8e00ff */
[----:B------:R-:W4:Y:S01]  /*90940*/  LDL.LU R219, [R1+0xb80] ;  /* 0x000b800001db7983 */ /* 0x000f220000300800 */
[----:B------:R-:W-:-:S04]  /*90950*/  @!P0 IADD3 R210, P5, P4, R210, UR13, R26 ;  /* 0x0000000dd2d28c10 */ /* 0x000fc8000fcbe01a */
[----:B------:R-:W-:Y:S01]  /*90960*/  @!P0 IADD3.X R211, R211, UR12, R31, P5, P4 ;  /* 0x0000000cd3d38c10 */ /* 0x000fe2000afe841f */
[----:B------:R-:W0:Y:S01]  /*90970*/  @!P2 LDC.64 R14, c[0x0][0x5c0] ;  /* 0x00017000ff0eab82 */ /* 0x000e220000000a00 */
[----:B------:R-:W-:-:S04]  /*90980*/  @!P6 IADD3 R126, P5, P4, R126, UR13, R26 ;  /* 0x0000000d7e7eec10 */ /* 0x000fc8000fcbe01a */
[----:B------:R-:W-:Y:S02]  /*90990*/  @!P6 IADD3.X R127, R127, UR12, R31, P5, P4 ;  /* 0x0000000c7f7fec10 */ /* 0x000fe4000afe841f */
[----:B------:R-:W-:Y:S01]  /*909a0*/  ISETP.LT.OR P6, PT, R30, 0xa1, !P3 ;  /* 0x000000a11e00780c */ /* 0x000fe20005fc1670 */
[----:B------:R-:W-:Y:S01]  /*909b0*/  IMAD.U32 R213, RZ, RZ, UR10 ;  /* 0x0000000affd57e24 */ /* 0x000fe2000f8e00ff */
[----:B------:R-:W-:Y:S02]  /*909c0*/  F2FP.SATFINITE.E4M3.F32.PACK_AB_MERGE_C R13, RZ, R13, RZ ;  /* 0x0000000dff0d723e */ /* 0x000fe400048070ff */
[----:B------:R-:W-:-:S03]  /*909d0*/  LOP3.LUT P0, RZ, R12, 0x4, RZ, 0xc0, !PT ;  /* 0x000000040cff7812 */ /* 0x000fc6000780c0ff */
[----:B------:R1:W-:Y:S06]  /*909e0*/  @!P1 STG.E.U8 desc[UR34][R122.64+0xb1], R13 ;  /* 0x0000b10d7a009986 */ /* 0x0003ec000c101122 */
[----:B------:R-:W-:-:S04]  /*909f0*/  @!P6 IADD3 R212, P5, P4, R212, UR13, R26 ;  /* 0x0000000dd4d4ec10 */ /* 0x000fc8000fcbe01a */
[----:B------:R-:W-:Y:S02]  /*90a00*/  @!P6 IADD3.X R213, R213, UR12, R31, P5, P4 ;  /* 0x0000000cd5d5ec10 */ /* 0x000fe4000afe841f */
[----:B0-----:R-:W-:Y:S01]  /*90a10*/  @!P2 IADD3 R14, P6, R182, R14, RZ ;  /* 0x0000000eb60ea210 */ /* 0x001fe20007fde0ff */
[----:B-1----:R-:W-:-:S04]  /*90a20*/  FMUL R13, R215, UR27 ;  /* 0x0000001bd70d7c20 */ /* 0x002fc80008400000 */
[----:B------:R-:W-:Y:S01]  /*90a30*/  @!P2 IMAD.X R15, R183, 0x1, R15, P6 ;  /* 0x00000001b70fa824 */ /* 0x000fe200030e060f */
[----:B------:R-:W-:Y:S02]  /*90a40*/  F2FP.SATFINITE.E4M3.F32.PACK_AB_MERGE_C R13, RZ, R13, RZ ;  /* 0x0000000dff0d723e */ /* 0x000fe400048070ff */
[----:B------:R-:W-:-:S03]  /*90a50*/  ISETP.LT.OR P1, PT, R30, 0xa2, !P3 ;  /* 0x000000a21e00780c */ /* 0x000fc60005f21670 */
[----:B------:R0:W-:Y:S01]  /*90a60*/  @!P2 STG.E.U8 desc[UR34][R14.64+0xb0], R13 ;  /* 0x0000b00d0e00a986 */ /* 0x0001e2000c101122 */
[----:B------:R-:W-:Y:S01]  /*90a70*/  ISETP.LT.OR P2, PT, R30, 0xa9, !P3 ;  /* 0x000000a91e00780c */ /* 0x000fe20005f41670 */
[----:B------:R-:W-:Y:S01]  /*90a80*/  IMAD.U32 R122, RZ, RZ, UR11 ;  /* 0x0000000bff7a7e24 */ /* 0x000fe2000f8e00ff */
[----:B0-----:R-:W0:Y:S01]  /*90a90*/  @!P0 LDC.64 R14, c[0x0][0x5c0] ;  /* 0x00017000ff0e8b82 */ /* 0x001e220000000a00 */
[----:B------:R-:W-:-:S06]  /*90aa0*/  IMAD.U32 R123, RZ, RZ, UR10 ;  /* 0x0000000aff7b7e24 */ /* 0x000fcc000f8e00ff */
[--C-:B------:R-:W-:Y:S01]  /*90ab0*/  @!P1 IADD3 R122, P5, P4, R122, UR13, R26.reuse ;  /* 0x0000000d7a7a9c10 */ /* 0x100fe2000fcbe01a */
[----:B------:R-:W-:Y:S02]  /*90ac0*/  IMAD.U32 R182, RZ, RZ, UR11 ;  /* 0x0000000bffb67e24 */ /* 0x000fe4000f8e00ff */
[----:B------:R-:W-:Y:S01]  /*90ad0*/  IMAD.U32 R183, RZ, RZ, UR10 ;  /* 0x0000000affb77e24 */ /* 0x000fe2000f8e00ff */
[----:B------:R-:W-:Y:S02]  /*90ae0*/  @!P1 IADD3.X R123, R123, UR12, R31, P5, P4 ;  /* 0x0000000c7b7b9c10 */ /* 0x000fe4000afe841f */
[----:B------:R-:W-:-:S04]  /*90af0*/  @!P2 IADD3 R182, P5, P4, R182, UR13, R26 ;  /* 0x0000000db6b6ac10 */ /* 0x000fc8000fcbe01a */
[----:B------:R-:W-:Y:S02]  /*90b00*/  @!P2 IADD3.X R183, R183, UR12, R31, P5, P4 ;  /* 0x0000000cb7b7ac10 */ /* 0x000fe4000afe841f */
[----:B------:R-:W-:Y:S02]  /*90b10*/  LOP3.LUT P1, RZ, R8, 0x2000, RZ, 0xc0, !PT ;  /* 0x0000200008ff7812 */ /* 0x000fe4000782c0ff */
[----:B0-----:R-:W-:-:S05]  /*90b20*/  @!P0 IADD3 R14, P4, R164, R14, RZ ;  /* 0x0000000ea40e8210 */ /* 0x001fca0007f9e0ff */
[----:B------:R-:W-:Y:S01]  /*90b30*/  @!P0 IMAD.X R15, R165, 0x1, R15, P4 ;  /* 0x00000001a50f8824 */ /* 0x000fe200020e060f */
[----:B------:R-:W-:Y:S01]  /*90b40*/  ISETP.LT.OR P4, PT, R30, 0xaa, !P3 ;  /* 0x000000aa1e00780c */ /* 0x000fe20005f81670 */
[----:B------:R-:W-:Y:S02]  /*90b50*/  IMAD.U32 R164, RZ, RZ, UR11 ;  /* 0x0000000bffa47e24 */ /* 0x000fe4000f8e00ff */
[----:B------:R-:W-:-:S10]  /*90b60*/  IMAD.U32 R165, RZ, RZ, UR10 ;  /* 0x0000000affa57e24 */ /* 0x000fd4000f8e00ff */
[----:B------:R-:W-:-:S04]  /*90b70*/  @!P4 IADD3 R164, P6, P5, R164, UR13, R26 ;  /* 0x0000000da4a4cc10 */ /* 0x000fc8000fdde01a */
[----:B------:R-:W-:Y:S02]  /*90b80*/  @!P4 IADD3.X R165, R165, UR12, R31, P6, P5 ;  /* 0x0000000ca5a5cc10 */ /* 0x000fe4000b7ea41f */
[----:B------:R-:W-:Y:S01]  /*90b90*/  ISETP.LT.OR P5, PT, R30, 0xb1, !P3 ;  /* 0x000000b11e00780c */ /* 0x000fe20005fa1670 */
[----:B------:R-:W-:Y:S01]  /*90ba0*/  IMAD.U32 R215, RZ, RZ, UR10 ;  /* 0x0000000affd77e24 */ /* 0x000fe2000f8e00ff */
[----:B------:R-:W-:-:S04]  /*90bb0*/  LOP3.LUT R2, R2, 0xfbffffff, RZ, 0xc0, !PT ;  /* 0xfbffffff02027812 */ /* 0x000fc800078ec0ff */
[----:B------:R-:W-:-:S04]  /*90bc0*/  @P4 LOP3.LUT R2, R2, 0x4000000, RZ, 0xfc, !PT ;  /* 0x0400000002024812 */ /* 0x000fc800078efcff */
[----:B------:R-:W-:Y:S01]  /*90bd0*/  LOP3.LUT R2, R2, 0xfdffffff, RZ, 0xc0, !PT ;  /* 0xfdffffff02027812 */ /* 0x000fe200078ec0ff */
[----:B------:R-:W-:-:S03]  /*90be0*/  IMAD.U32 R217, RZ, RZ, UR10 ;  /* 0x0000000affd97e24 */ /* 0x000fc6000f8e00ff */
[----:B------:R-:W-:Y:S01]  /*90bf0*/  @P5 LOP3.LUT R2, R2, 0x2000000, RZ, 0xfc, !PT ;  /* 0x0200000002025812 */ /* 0x000fe200078efcff */
[----:B--2---:R-:W-:-:S05]  /*90c00*/  FMUL R13, R214, UR27 ;  /* 0x0000001bd60d7c20 */ /* 0x004fca0008400000 */
[----:B------:R-:W-:-:S05]  /*90c10*/  F2FP.SATFINITE.E4M3.F32.PACK_AB_MERGE_C R13, RZ, R13, RZ ;  /* 0x0000000dff0d723e */ /* 0x000fca00048070ff */
[----:B------:R3:W-:Y:S02]  /*90c20*/  @!P0 STG.E.U8 desc[UR34][R14.64+0xb1], R13 ;  /* 0x0000b10d0e008986 */ /* 0x0007e4000c101122 */
[----:B---3--:R-:W-:-:S05]  /*90c30*/  FMUL R13, R216, UR27 ;  /* 0x0000001bd80d7c20 */ /* 0x008fca0008400000 */
[----:B------:R-:W-:-:S05]  /*90c40*/  F2FP.SATFINITE.E4M3.F32.PACK_AB_MERGE_C R13, RZ, R13, RZ ;  /* 0x0000000dff0d723e */ /* 0x000fca00048070ff */
[----:B------:R4:W-:Y:S02]  /*90c50*/  @!P1 STG.E.U8 desc[UR34][R120.64+0xb8], R13 ;  /* 0x0000b80d78009986 */ /* 0x0009e4000c101122 */
[----:B----4-:R-:W-:Y:S02]  /*90c60*/  FMUL R13, R218, UR27 ;  /* 0x0000001bda0d7c20 */ /* 0x010fe40008400000 */
[----:B------:R-:W2:Y:S01]  /*90c70*/  LDL.LU R218, [R1+0xb84] ;  /* 0x000b840001da7983 */ /* 0x000ea20000300800 */
[----:B------:R-:W-:-:S05]  /*90c80*/  IMAD.U32 R214, RZ, RZ, UR11 ;  /* 0x0000000bffd67e24 */ /* 0x000fca000f8e00ff */
[----:B------:R-:W-:-:S04]  /*90c90*/  @!P5 IADD3 R214, P2, P6, R214, UR13, R26 ;  /* 0x0000000dd6d6dc10 */ /* 0x000fc8000fe5e01a */
[----:B------:R-:W-:Y:S02]  /*90ca0*/  @!P5 IADD3.X R215, R215, UR12, R31, P2, P6 ;  /* 0x0000000cd7d7dc10 */ /* 0x000fe400097ec41f */
[----:B------:R-:W-:Y:S01]  /*90cb0*/  ISETP.LT.OR P6, PT, R30, 0xb2, !P3 ;  /* 0x000000b21e00780c */ /* 0x000fe20005fc1670 */
[----:B------:R-:W-:Y:S02]  /*90cc0*/  IMAD.U32 R120, RZ, RZ, UR11 ;  /* 0x0000000bff787e24 */ /* 0x000fe4000f8e00ff */
[----:B------:R-:W-:-:S10]  /*90cd0*/  IMAD.U32 R121, RZ, RZ, UR10 ;  /* 0x0000000aff797e24 */ /* 0x000fd4000f8e00ff */
[----:B------:R-:W-:-:S04]  /*90ce0*/  @!P6 IADD3 R120, P1, P2, R120, UR13, R26 ;  /* 0x0000000d7878ec10 */ /* 0x000fc8000fa3e01a */
[----:B------:R-:W-:Y:S02]  /*90cf0*/  @!P6 IADD3.X R121, R121, UR12, R31, P1, P2 ;  /* 0x0000000c7979ec10 */ /* 0x000fe40008fe441f */
[----:B------:R-:W-:Y:S02]  /*90d00*/  ISETP.LT.OR P1, PT, R30, 0xb9, !P3 ;  /* 0x000000b91e00780c */ /* 0x000fe40005f21670 */
[----:B------:R-:W-:Y:S01]  /*90d10*/  LOP3.LUT P0, RZ, R12, 0x2, RZ, 0xc0, !PT ;  /* 0x000000020cff7812 */ /* 0x000fe2000780c0ff */
[----:B------:R-:W-:Y:S01]  /*90d20*/  IMAD.U32 R216, RZ, RZ, UR11 ;  /* 0x0000000bffd87e24 */ /* 0x000fe2000f8e00ff */
[----:B------:R-:W-:Y:S02]  /*90d30*/  LOP3.LUT R2, R2, 0xf7ffffff, RZ, 0xc0, !PT ;  /* 0xf7ffffff02027812 */ /* 0x000fe400078ec0ff */
[----:B------:R-:W-:Y:S02]  /*90d40*/  F2FP.SATFINITE.E4M3.F32.PACK_AB_MERGE_C R13, RZ, R13, RZ ;  /* 0x0000000dff0d723e */ /* 0x000fe400048070ff */
[----:B------:R-:W-:-:S05]  /*90d50*/  @P6 LOP3.LUT R2, R2, 0x8000000, RZ, 0xfc, !PT ;  /* 0x0800000002026812 */ /* 0x000fca00078efcff */
[----:B------:R-:W-:Y:S02]  /*90d60*/  @!P1 IADD3 R216, P2, P5, R216, UR13, R26 ;  /* 0x0000000dd8d89c10 */ /* 0x000fe4000fd5e01a */
[C---:B------:R-:W-:Y:S01]  /*90d70*/  LOP3.LUT P6, RZ, R8.reuse, 0x20000, RZ, 0xc0, !PT ;  /* 0x0002000008ff7812 */ /* 0x040fe200078cc0ff */
[----:B------:R0:W-:Y:S01]  /*90d80*/  @!P0 STG.E.U8 desc[UR34][R114.64+0xb9], R13 ;  /* 0x0000b90d72008986 */ /* 0x0001e2000c101122 */
[----:B------:R-:W-:Y:S02]  /*90d90*/  @!P1 IADD3.X R217, R217, UR12, R31, P2, P5 ;  /* 0x0000000cd9d99c10 */ /* 0x000fe400097ea41f */
[----:B------:R-:W-:Y:S02]  /*90da0*/  LOP3.LUT P5, RZ, R8, 0x8000, RZ, 0xc0, !PT ;  /* 0x0000800008ff7812 */ /* 0x000fe400078ac0ff */
[----:B------:R-:W-:Y:S02]  /*90db0*/  ISETP.LT.OR P0, PT, R30, 0xba, !P3 ;  /* 0x000000ba1e00780c */ /* 0x000fe40005f01670 */
[----:B------:R-:W-:-:S02]  /*90dc0*/  LOP3.LUT P4, RZ, R4, 0x40000, RZ, 0xc0, !PT ;  /* 0x0004000004ff7812 */ /* 0x000fc4000788c0ff */
[----:B------:R-:W-:Y:S02]  /*90dd0*/  LOP3.LUT R2, R2, 0x7fffffff, RZ, 0xc0, !PT ;  /* 0x7fffffff02027812 */ /* 0x000fe400078ec0ff */
[----:B------:R-:W-:Y:S01]  /*90de0*/  LOP3.LUT R12, R12, 0xfffffffe, RZ, 0xc0, !PT ;  /* 0xfffffffe0c0c7812 */ /* 0x000fe200078ec0ff */
[----:B0-----:R-:W-:Y:S01]  /*90df0*/  IMAD.U32 R114, RZ, RZ, UR11 ;  /* 0x0000000bff727e24 */ /* 0x001fe2000f8e00ff */
[----:B------:R-:W-:Y:S01]  /*90e00*/  @P6 LOP3.LUT R2, R2, 0x80000000, RZ, 0xfc, !PT ;  /* 0x8000000002026812 */ /* 0x000fe200078efcff */
[----:B------:R-:W-:Y:S02]  /*90e10*/  IMAD.U32 R115, RZ, RZ, UR10 ;  /* 0x0000000aff737e24 */ /* 0x000fe4000f8e00ff */
[----:B------:R-:W-:Y:S02]  /*90e20*/  @P5 LOP3.LUT R12, R12, 0x1, RZ, 0xfc, !PT ;  /* 0x000000010c0c5812 */ /* 0x000fe400078efcff */
[----:B------:R-:W-:Y:S02]  /*90e30*/  @!P0 IADD3 R114, P6, P5, R114, UR13, R26 ;  /* 0x0000000d72728c10 */ /* 0x000fe4000fdde01a */
[----:B------:R-:W0:Y:S02]  /*90e40*/  @!P4 LDC.64 R14, c[0x0][0x5c0] ;  /* 0x00017000ff0ecb82 */ /* 0x000e240000000a00 */
[----:B------:R-:W-:-:S02]  /*90e50*/  @!P0 IADD3.X R115, R115, UR12, R31, P6, P5 ;  /* 0x0000000c73738c10 */ /* 0x000fc4000b7ea41f */
[----:B------:R-:W-:Y:S01]  /*90e60*/  LOP3.LUT P5, RZ, R12, 0x1, RZ, 0xc0, !PT ;  /* 0x000000010cff7812 */ /* 0x000fe200078ac0ff */
[----:B------:R-:W-:Y:S02]  /*90e70*/  FMUL R12, R221, UR27 ;  /* 0x0000001bdd0c7c20 */ /* 0x000fe40008400000 */
[----:B------:R-:W3:Y:S01]  /*90e80*/  LDL.LU R221, [R1+0xb88] ;  /* 0x000b880001dd7983 */ /* 0x000ee20000300800 */
[----:B------:R-:W-:-:S03]  /*90e90*/  LOP3.LUT R2, R2, 0xefffffff, RZ, 0xc0, !PT ;  /* 0xefffffff02027812 */ /* 0x000fc600078ec0ff */
[----:B------:R-:W4:Y:S01]  /*90ea0*/  LDL.LU R223, [R1+0xb8c] ;  /* 0x000b8c0001df7983 */ /* 0x000f220000300800 */
[----:B------:R-:W-:Y:S02]  /*90eb0*/  @P1 LOP3.LUT R2, R2, 0x10000000, RZ, 0xfc, !PT ;  /* 0x1000000002021812 */ /* 0x000fe400078efcff */
[----:B------:R-:W-:Y:S02]  /*90ec0*/  LOP3.LUT P1, RZ, R4, 0x20000, RZ, 0xc0, !PT ;  /* 0x0002000004ff7812 */ /* 0x000fe4000782c0ff */
[----:B------:R-:W-:Y:S02]  /*90ed0*/  F2FP.SATFINITE.E4M3.F32.PACK_AB_MERGE_C R12, RZ, R12, RZ ;  /* 0x0000000cff0c723e */ /* 0x000fe400048070ff */
[----:B0-----:R-:W-:-:S05]  /*90ee0*/  @!P4 IADD3 R14, P2, R184, R14, RZ ;  /* 0x0000000eb80ec210 */ /* 0x001fca0007f5e0ff */
[----:B------:R-:W-:-:S05]  /*90ef0*/  @!P4 IMAD.X R15, R185, 0x1, R15, P2 ;  /* 0x00000001b90fc824 */ /* 0x000fca00010e060f */
[----:B------:R0:W-:Y:S02]  /*90f00*/  @!P4 STG.E.U8 desc[UR34][R14.64+0xb8], R12 ;  /* 0x0000b80c0e00c986 */ /* 0x0001e4000c101122 */
[----:B0-----:R-:W0:Y:S01]  /*90f10*/  @!P1 LDC.64 R12, c[0x0][0x5c0] ;  /* 0x00017000ff0c9b82 */ /* 0x001e220000000a00 */
[----:B------:R-:W-:Y:S02]  /*90f20*/  FMUL R14, R220, UR27 ;  /* 0x0000001bdc0e7c20 */ /* 0x000fe40008400000 */
[----:B------:R-:W4:Y:S01]  /*90f30*/  LDL.LU R220, [R1+0xb90] ;  /* 0x000b900001dc7983 */ /* 0x000f220000300800 */
[C---:B------:R-:W-:Y:S02]  /*90f40*/  LOP3.LUT P6, RZ, R2.reuse, 0x80000000, RZ, 0xc0, !PT ;  /* 0x8000000002ff7812 */ /* 0x040fe400078cc0ff */
[----:B------:R-:W-:-:S04]  /*90f50*/  LOP3.LUT R2, R2, 0xdfffffff, RZ, 0xc0, !PT ;  /* 0xdfffffff02027812 */ /* 0x000fc800078ec0ff */
[----:B------:R-:W-:Y:S02]  /*90f60*/  @P0 LOP3.LUT R2, R2, 0x20000000, RZ, 0xfc, !PT ;  /* 0x2000000002020812 */ /* 0x000fe400078efcff */
[----:B------:R-:W-:Y:S02]  /*90f70*/  F2FP.SATFINITE.E4M3.F32.PACK_AB_MERGE_C R14, RZ, R14, RZ ;  /* 0x0000000eff0e723e */ /* 0x000fe400048070ff */
[----:B0-----:R-:W-:-:S05]  /*90f80*/  @!P1 IADD3 R12, P0, R139, R12, RZ ;  /* 0x0000000c8b0c9210 */ /* 0x001fca0007f1e0ff */
[----:B------:R-:W-:-:S05]  /*90f90*/  @!P1 IMAD.X R13, R157, 0x1, R13, P0 ;  /* 0x000000019d0d9824 */ /* 0x000fca00000e060d */
[----:B------:R0:W-:Y:S02]  /*90fa0*/  @!P1 STG.E.U8 desc[UR34][R12.64+0xb9], R14 ;  /* 0x0000b90e0c009986 */ /* 0x0001e4000c101122 */
[----:B0-----:R-:W-:-:S05]  /*90fb0*/  FMUL R12, R222, UR27 ;  /* 0x0000001bde0c7c20 */ /* 0x001fca0008400000 */
[----:B------:R-:W-:-:S05]  /*90fc0*/  F2FP.SATFINITE.E4M3.F32.PACK_AB_MERGE_C R12, RZ, R12, RZ ;  /* 0x0000000cff0c723e */ /* 0x000fca00048070ff */
[----:B------:R0:W-:Y:S02]  /*90fd0*/  @!P6 STG.E.U8 desc[UR34][R118.64], R12 ;  /* 0x0000000c7600e986 */ /* 0x0001e4000c101122 */
[----:B0-----:R-:W-:Y:S02]  /*90fe0*/  FMUL R12, R219, UR27 ;  /* 0x0000001bdb0c7c20 */ /* 0x001fe40008400000 */
[----:B------:R-:W4:Y:S01]  /*90ff0*/  LDL.LU R219, [R1+0xb94] ;  /* 0x000b940001db7983 */ /* 0x000f220000300800 */
[----:B------:R-:W-:Y:S02]  /*91000*/  ISETP.LT.OR P6, PT, R30, 0x1, !P3 ;  /* 0x000000011e00780c */ /* 0x000fe40005fc1670 */
[----:B------:R-:W-:-:S05]  /*91010*/  F2FP.SATFINITE.E4M3.F32.PACK_AB_MERGE_C R12, RZ, R12, RZ ;  /* 0x0000000cff0c723e */ /* 0x000fca00048070ff */
[----:B------:R0:W-:Y:S06]  /*91020*/  @!P5 STG.E.U8 desc[UR34][R112.64+0x1], R12 ;  /* 0x0000010c7000d986 */ /* 0x0001ec000c101122 */
[----:B0-----:R-:W0:Y:S01]  /*91030*/  @!P6 LDC.64 R12, c[0x0][0x5c0] ;  /* 0x00017000ff0ceb82 */ /* 0x001e220000000a00 */
[----:B--2---:R-:W-:Y:S02]  /*91040*/  FMUL R14, R218, UR27 ;  /* 0x0000001bda0e7c20 */ /* 0x004fe40008400000 */
[----:B------:R-:W2:Y:S01]  /*91050*/  LDL.LU R218, [R1+0xb98] ;  /* 0x000b980001da7983 */ /* 0x000ea20000300800 */
[----:B------:R-:W-:-:S02]  /*91060*/  ISETP.LT.OR P1, PT, R30, 0x2, !P3 ;  /* 0x000000021e00780c */ /* 0x000fc40005f21670 */
[----:B0-----:R-:W-:Y:S01]  /*91070*/  @!P6 IADD3 R12, P0, R156, R12, RZ ;  /* 0x0000000c9c0ce210 */ /* 0x001fe20007f1e0ff */
[----:B------:R-:W2:Y:S01]  /*91080*/  LDL.LU R222, [R1+0xb9c] ;  /* 0x000b9c0001de7983 */ /* 0x000ea20000300800 */
[----:B------:R-:W-:-:S03]  /*91090*/  F2FP.SATFINITE.E4M3.F32.PACK_AB_MERGE_C R14, RZ, R14, RZ ;  /* 0x0000000eff0e723e */ /* 0x000fc600048070ff */
[----:B------:R-:W-:-:S05]  /*910a0*/  @!P6 IMAD.X R13, R162, 0x1, R13, P0 ;  /* 0x00000001a20de824 */ /* 0x000fca00000e060d */
[----:B------:R0:W-:Y:S02]  /*910b0*/  @!P6 STG.E.U8 desc[UR34][R12.64], R14 ;  /* 0x0000000e0c00e986 */ /* 0x0001e4000c101122 */
[----:B0-----:R-:W0:Y:S01]  /*910c0*/  @!P1 LDC.64 R12, c[0x0][0x5c0] ;  /* 0x00017000ff0c9b82 */ /* 0x001e220000000a00 */
[----:B------:R-:W-:Y:S02]  /*910d0*/  LOP3.LUT P2, RZ, R8, 0x4000, RZ, 0xc0, !PT ;  /* 0x0000400008ff7812 */ /* 0x000fe4000784c0ff */
[----:B0-----:R-:W-:-:S05]  /*910e0*/  @!P1 IADD3 R12, P0, R136, R12, RZ ;  /* 0x0000000c880c9210 */ /* 0x001fca0007f1e0ff */
[----:B------:R-:W-:Y:S02]  /*910f0*/  @!P1 IMAD.X R13, R138, 0x1, R13, P0 ;  /* 0x000000018a0d9824 */ /* 0x000fe400000e060d */
[----:B---3--:R-:W-:Y:S02]  /*91100*/  FMUL R14, R221, UR27 ;  /* 0x0000001bdd0e7c20 */ /* 0x008fe40008400000 */
[----:B------:R-:W3:Y:S03]  /*91110*/  LDL.LU R221, [R1+0xba0] ;  /* 0x000ba00001dd7983 */ /* 0x000ee60000300800 */
[----:B------:R-:W-:-:S05]  /*91120*/  F2FP.SATFINITE.E4M3.F32.PACK_AB_MERGE_C R14, RZ, R14, RZ ;  /* 0x0000000eff0e723e */ /* 0x000fca00048070ff */
[----:B------:R4:W-:Y:S02]  /*91130*/  @!P1 STG.E.U8 desc[UR34][R12.64+0x1], R14 ;  /* 0x0000010e0c009986 */ /* 0x0009e4000c101122 */
[----:B----4-:R-:W-:-:S05]  /*91140*/  FMUL R12, R223, UR27 ;  /* 0x0000001bdf0c7c20 */ /* 0x010fca0008400000 */
[----:B------:R-:W-:-:S05]  /*91150*/  F2FP.SATFINITE.E4M3.F32.PACK_AB_MERGE_C R12, RZ, R12, RZ ;  /* 0x0000000cff0c723e */ /* 0x000fca00048070ff */
[----:B------:R0:W-:Y:S02]  /*91160*/  @!P2 STG.E.U8 desc[UR34][R116.64+0x8], R12 ;  /* 0x0000080c7400a986 */ /* 0x0001e4000c101122 */
[----:B0-----:R-:W-:Y:S02]  /*91170*/  FMUL R12, R220, UR27 ;  /* 0x0000001bdc0c7c20 */ /* 0x001fe40008400000 */
[----:B------:R-:W4:Y:S01]  /*91180*/  LDL.LU R220, [R1+0xba4] ;  /* 0x000ba40001dc7983 */ /* 0x000f220000300800 */
[----:B------:R-:W-:Y:S02]  /*91190*/  LOP3.LUT P4, RZ, R8, 0x1000, RZ, 0xc0, !PT ;  /* 0x0000100008ff7812 */ /* 0x000fe4000788c0ff */
[----:B------:R-:W-:Y:S02]  /*911a0*/  ISETP.LT.OR P2, PT, R30, 0x9, !P3 ;  /* 0x000000091e00780c */ /* 0x000fe40005f41670 */
[----:B------:R-:W-:-:S09]  /*911b0*/  F2FP.SATFINITE.E4M3.F32.PACK_AB_MERGE_C R12, RZ, R12, RZ ;  /* 0x0000000cff0c723e */ /* 0x000fd200048070ff */
[----:B------:R0:W-:Y:S02]  /*911c0*/  @!P4 STG.E.U8 desc[UR34][R108.64+0x9], R12 ;  /* 0x0000090c6c00c986 */ /* 0x0001e4000c101122 */
[----:B0-----:R-:W0:Y:S01]  /*911d0*/  @!P2 LDC.64 R12, c[0x0][0x5c0] ;  /* 0x00017000ff0cab82 */ /* 0x001e220000000a00 */
[----:B------:R-:W-:Y:S02]  /*911e0*/  FMUL R14, R219, UR27 ;  /* 0x0000001bdb0e7c20 */ /* 0x000fe40008400000 */
[----:B------:R-:W4:Y:S01]  /*911f0*/  LDL.LU R219, [R1+0xba8] ;  /* 0x000ba80001db7983 */ /* 0x000f220000300800 */
[----:B0-----:R-:W-:-:S03]  /*91200*/  @!P2 IADD3 R12, P0, R186, R12, RZ ;  /* 0x0000000cba0ca210 */ /* 0x001fc60007f1e0ff */
[----:B------:R-:W4:Y:S01]  /*91210*/  LDL.LU R223, [R1+0xbac] ;  /* 0x000bac0001df7983 */ /* 0x000f220000300800 */
[----:B------:R-:W-:Y:S01]  /*91220*/  F2FP.SATFINITE.E4M3.F32.PACK_AB_MERGE_C R14, RZ, R14, RZ ;  /* 0x0000000eff0e723e */ /* 0x000fe200048070ff */
[----:B------:R-:W-:-:S05]  /*91230*/  @!P2 IMAD.X R13, R187, 0x1, R13, P0 ;  /* 0x00000001bb0da824 */ /* 0x000fca00000e060d */
[----:B------:R0:W-:Y:S01]  /*91240*/  @!P2 STG.E.U8 desc[UR34][R12.64+0x8], R14 ;  /* 0x0000080e0c00a986 */ /* 0x0001e2000c101122 */
[----:B------:R-:W-:-:S13]  /*91250*/  ISETP.LT.OR P1, PT, R30, 0xa, !P3 ;  /* 0x0000000a1e00780c */ /* 0x000fda0005f21670 */
[----:B0-----:R-:W0:Y:S01]  /*91260*/  @!P1 LDC.64 R12, c[0x0][0x5c0] ;  /* 0x00017000ff0c9b82 */ /* 0x001e220000000a00 */
[----:B--2---:R-:W-:Y:S02]  /*91270*/  FMUL R14, R218, UR27 ;  /* 0x0000001bda0e7c20 */ /* 0x004fe40008400000 */
[----:B------:R-:W2:Y:S01]  /*91280*/  LDL.LU R218, [R1+0xbb0] ;  /* 0x000bb00001da7983 */ /* 0x000ea20000300800 */
[----:B0-----:R-:W-:Y:S02]  /*91290*/  @!P1 IADD3 R12, P0, R160, R12, RZ ;  /* 0x0000000ca00c9210 */ /* 0x001fe40007f1e0ff */
[----:B------:R-:W-:-:S03]  /*912a0*/  F2FP.SATFINITE.E4M3.F32.PACK_AB_MERGE_C R14, RZ, R14, RZ ;  /* 0x0000000eff0e723e */ /* 0x000fc600048070ff */
[----:B------:R-:W-:Y:S01]  /*912b0*/  @!P1 IMAD.X R13, R161, 0x1, R13, P0 ;  /* 0x00000001a10d9824 */ /* 0x000fe200000e060d */
[----:B------:R-:W-:-:S04]  /*912c0*/  LOP3.LUT P5, RZ, R8, 0x800, RZ, 0xc0, !PT ;  /* 0x0000080008ff7812 */ /* 0x000fc800078ac0ff */
[----:B------:R0:W-:Y:S02]  /*912d0*/  @!P1 STG.E.U8 desc[UR34][R12.64+0x9], R14 ;  /* 0x0000090e0c009986 */ /* 0x0001e4000c101122 */
[----:B0-----:R-:W-:-:S05]  /*912e0*/  FMUL R12, R222, UR27 ;  /* 0x0000001bde0c7c20 */ /* 0x001fca0008400000 */
[----:B------:R-:W-:-:S05]  /*912f0*/  F2FP.SATFINITE.E4M3.F32.PACK_AB_MERGE_C R12, RZ, R12, RZ ;  /* 0x0000000cff0c723e */ /* 0x000fca00048070ff */
[----:B------:R3:W-:Y:S01]  /*91300*/  @!P5 STG.E.U8 desc[UR34][R110.64+0x10], R12 ;  /* 0x0000100c6e00d986 */ /* 0x0007e2000c101122 */
[----:B------:R-:W-:Y:S02]  /*91310*/  LOP3.LUT P6, RZ, R8, 0x200, RZ, 0xc0, !PT ;  /* 0x0000020008ff7812 */ /* 0x000fe400078cc0ff */
[----:B------:R-:W-:Y:S01]  /*91320*/  ISETP.LT.OR P5, PT, R30, 0x11, !P3 ;  /* 0x000000111e00780c */ /* 0x000fe20005fa1670 */
[----:B---3--:R-:W-:Y:S02]  /*91330*/  FMUL R12, R221, UR27 ;  /* 0x0000001bdd0c7c20 */ /* 0x008fe40008400000 */
[----:B------:R-:W3:Y:S03]  /*91340*/  LDL.LU R221, [R1+0xbb4] ;  /* 0x000bb40001dd7983 */ /* 0x000ee60000300800 */
[----:B------:R-:W-:-:S05]  /*91350*/  F2FP.SATFINITE.E4M3.F32.PACK_AB_MERGE_C R12, RZ, R12, RZ ;  /* 0x0000000cff0c723e */ /* 0x000fca00048070ff */
[----:B------:R0:W-:Y:S02]  /*91360*/  @!P6 STG.E.U8 desc[UR34][R102.64+0x11], R12 ;  /* 0x0000110c6600e986 */ /* 0x0001e4000c101122 */
[----:B0-----:R-:W0:Y:S01]  /*91370*/  @!P5 LDC.64 R12, c[0x0][0x5c0] ;  /* 0x00017000ff0cdb82 */ /* 0x001e220000000a00 */
[----:B----4-:R-:W-:Y:S02]  /*91380*/  FMUL R14, R220, UR27 ;  /* 0x0000001bdc0e7c20 */ /* 0x010fe40008400000 */
        /* <DEDUP_REMOVED lines=8> */
[----:B------:R-:W-:Y:S02]  /*91410*/  FMUL R14, R219, UR27 ;  /* 0x0000001bdb0e7c20 */ /* 0x000fe40008400000 */
[----:B------:R-:W4:Y:S01]  /*91420*/  LDL.LU R219, [R1+0xbc0] ;  /* 0x000bc00001db7983 */ /* 0x000f220000300800 */
[----:B0-----:R-:W-:Y:S02]  /*91430*/  @!P1 IADD3 R12, P0, R154, R12, RZ ;  /* 0x0000000c9a0c9210 */ /* 0x001fe40007f1e0ff */
[----:B------:R-:W-:-:S03]  /*91440*/  F2FP.SATFINITE.E4M3.F32.PACK_AB_MERGE_C R14, RZ, R14, RZ ;  /* 0x0000000eff0e723e */ /* 0x000fc600048070ff */
[----:B------:R-:W-:Y:S01]  /*91450*/  @!P1 IMAD.X R13, R189, 0x1, R13, P0 ;  /* 0x00000001bd0d9824 */ /* 0x000fe200000e060d */
[----:B------:R-:W-:-:S04]  /*91460*/  LOP3.LUT P4, RZ, R8, 0x80, RZ, 0xc0, !PT ;  /* 0x0000008008ff7812 */ /* 0x000fc8000788c0ff */
[----:B------:R0:W-:Y:S02]  /*91470*/  @!P1 STG.E.U8 desc[UR34][R12.64+0x11], R14 ;  /* 0x0000110e0c009986 */ /* 0x0001e4000c101122 */
[----:B0-----:R-:W-:-:S05]  /*91480*/  FMUL R12, R223, UR27 ;  /* 0x0000001bdf0c7c20 */ /* 0x001fca0008400000 */
[----:B------:R-:W-:-:S05]  /*91490*/  F2FP.SATFINITE.E4M3.F32.PACK_AB_MERGE_C R12, RZ, R12, RZ ;  /* 0x0000000cff0c723e */ /* 0x000fca00048070ff */
[----:B------:R2:W-:Y:S02]  /*914a0*/  @!P4 STG.E.U8 desc[UR34][R106.64+0x18], R12 ;  /* 0x0000180c6a00c986 */ /* 0x0005e4000c101122 */
[----:B--2---:R-:W-:Y:S02]  /*914b0*/  FMUL R12, R218, UR27 ;  /* 0x0000001bda0c7c20 */ /* 0x004fe40008400000 */
[----:B------:R-:W2:Y:S01]  /*914c0*/  LDL.LU R218, [R1+0xbc4] ;  /* 0x000bc40001da7983 */ /* 0x000ea20000300800 */
[----:B------:R-:W-:Y:S02]  /*914d0*/  LOP3.LUT P2, RZ, R8, 0x40, RZ, 0xc0, !PT ;  /* 0x0000004008ff7812 */ /* 0x000fe4000784c0ff */
[----:B------:R-:W-:Y:S02]  /*914e0*/  ISETP.LT.OR P4, PT, R30, 0x19, !P3 ;  /* 0x000000191e00780c */ /* 0x000fe40005f81670 */
[----:B------:R-:W-:-:S09]  /*914f0*/  F2FP.SATFINITE.E4M3.F32.PACK_AB_MERGE_C R12, RZ, R12, RZ ;  /* 0x0000000cff0c723e */ /* 0x000fd200048070ff */
[----:B------:R0:W-:Y:S02]  /*91500*/  @!P2 STG.E.U8 desc[UR34][R98.64+0x19], R12 ;  /* 0x0000190c6200a986 */ /* 0x0001e4000c101122 */
[----:B0-----:R-:W0:Y:S01]  /*91510*/  @!P4 LDC.64 R12, c[0x0][0x5c0] ;  /* 0x00017000ff0ccb82 */ /* 0x001e220000000a00 */
[----:B------:R-:W-:Y:S01]  /*91520*/  ISETP.LT.OR P1, PT, R30, 0x1a, !P3 ;  /* 0x0000001a1e00780c */ /* 0x000fe20005f21670 */
[----:B---3--:R-:W-:Y:S02]  /*91530*/  FMUL R14, R221, UR27 ;  /* 0x0000001bdd0e7c20 */ /* 0x008fe40008400000 */
[----:B------:R-:W3:Y:S01]  /*91540*/  LDL.LU R221, [R1+0xbc8] ;  /* 0x000bc80001dd7983 */ /* 0x000ee20000300800 */
[----:B0-----:R-:W-:-:S03]  /*91550*/  @!P4 IADD3 R12, P0, R155, R12, RZ ;  /* 0x0000000c9b0cc210 */ /* 0x001fc60007f1e0ff */
[----:B------:R-:W3:Y:S01]  /*91560*/  LDL.LU R223, [R1+0xbcc] ;  /* 0x000bcc0001df7983 */ /* 0x000ee20000300800 */
[----:B------:R-:W-:Y:S01]  /*91570*/  F2FP.SATFINITE.E4M3.F32.PACK_AB_MERGE_C R14, RZ, R14, RZ ;  /* 0x0000000eff0e723e */ /* 0x000fe200048070ff */
[----:B------:R-:W-:-:S05]  /*91580*/  @!P4 IMAD.X R13, R174, 0x1, R13, P0 ;  /* 0x00000001ae0dc824 */ /* 0x000fca00000e060d */
[----:B------:R0:W-:Y:S02]  /*91590*/  @!P4 STG.E.U8 desc[UR34][R12.64+0x18], R14 ;  /* 0x0000180e0c00c986 */ /* 0x0001e4000c101122 */
[----:B0-----:R-:W0:Y:S01]  /*915a0*/  @!P1 LDC.64 R12, c[0x0][0x5c0] ;  /* 0x00017000ff0c9b82 */ /* 0x001e220000000a00 */
[----:B----4-:R-:W-:Y:S02]  /*915b0*/  FMUL R14, R220, UR27 ;  /* 0x0000001bdc0e7c20 */ /* 0x010fe40008400000 */
        /* <DEDUP_REMOVED lines=9> */
[----:B0-----:R-:W-:Y:S02]  /*91650*/  FMUL R12, R219, UR27 ;  /* 0x0000001bdb0c7c20 */ /* 0x001fe40008400000 */
[----:B------:R-:W4:Y:S01]  /*91660*/  LDL.LU R219, [R1+0xbd4] ;  /* 0x000bd40001db7983 */ /* 0x000f220000300800 */
[----:B------:R-:W-:Y:S02]  /*91670*/  LOP3.LUT P5, RZ, R8, 0x4, RZ, 0xc0, !PT ;  /* 0x0000000408ff7812 */ /* 0x000fe400078ac0ff */
[----:B------:R-:W-:Y:S02]  /*91680*/  ISETP.LT.OR P6, PT, R30, 0x21, !P3 ;  /* 0x000000211e00780c */ /* 0x000fe40005fc1670 */
[----:B------:R-:W-:Y:S01]  /*91690*/  F2FP.SATFINITE.E4M3.F32.PACK_AB_MERGE_C R12, RZ, R12, RZ ;  /* 0x0000000cff0c723e */ /* 0x000fe200048070ff */
[----:B--2---:R-:W-:-:S02]  /*916a0*/  FMUL R14, R218, UR27 ;  /* 0x0000001bda0e7c20 */ /* 0x004fc40008400000 */
[----:B------:R-:W2:Y:S06]  /*916b0*/  LDL.LU R218, [R1+0xbd8] ;  /* 0x000bd80001da7983 */ /* 0x000eac0000300800 */
[----:B------:R0:W-:Y:S01]  /*916c0*/  @!P5 STG.E.U8 desc[UR34][R90.64+0x21], R12 ;  /* 0x0000210c5a00d986 */ /* 0x0001e2000c101122 */
[----:B------:R-:W-:Y:S02]  /*916d0*/  ISETP.LT.OR P1, PT, R30, 0x22, !P3 ;  /* 0x000000221e00780c */ /* 0x000fe40005f21670 */
[----:B------:R-:W-:Y:S01]  /*916e0*/  F2FP.SATFINITE.E4M3.F32.PACK_AB_MERGE_C R14, RZ, R14, RZ ;  /* 0x0000000eff0e723e */ /* 0x000fe200048070ff */
[----:B------:R-:W2:Y:S01]  /*916f0*/  LDL.LU R222, [R1+0xbdc] ;  /* 0x000bdc0001de7983 */ /* 0x000ea20000300800 */
[----:B0-----:R-:W0:Y:S02]  /*91700*/  @!P6 LDC.64 R12, c[0x0][0x5c0] ;  /* 0x00017000ff0ceb82 */ /* 0x001e240000000a00 */
[----:B0-----:R-:W-:-:S05]  /*91710*/  @!P6 IADD3 R12, P0, R175, R12, RZ ;  /* 0x0000000caf0ce210 */ /* 0x001fca0007f1e0ff */
[----:B------:R-:W-:-:S05]  /*91720*/  @!P6 IMAD.X R13, R191, 0x1, R13, P0 ;  /* 0x00000001bf0de824 */ /* 0x000fca00000e060d */
[----:B------:R0:W-:Y:S02]  /*91730*/  @!P6 STG.E.U8 desc[UR34][R12.64+0x20], R14 ;  /* 0x0000200e0c00e986 */ /* 0x0001e4000c101122 */
[----:B0-----:R-:W0:Y:S01]  /*91740*/  @!P1 LDC.64 R12, c[0x0][0x5c0] ;  /* 0x00017000ff0c9b82 */ /* 0x001e220000000a00 */
[----:B---3--:R-:W-:Y:S02]  /*91750*/  FMUL R14, R221, UR27 ;  /* 0x0000001bdd0e7c20 */ /* 0x008fe40008400000 */
[----:B------:R-:W3:Y:S03]  /*91760*/  LDL.LU R221, [R1+0xbe0] ;  /* 0x000be00001dd7983 */ /* 0x000ee60000300800 */
[----:B------:R-:W-:Y:S02]  /*91770*/  F2FP.SATFINITE.E4M3.F32.PACK_AB_MERGE_C R14, RZ, R14, RZ ;  /* 0x0000000eff0e723e */ /* 0x000fe400048070ff */
[----:B0-----:R-:W-:-:S02]  /*91780*/  @!P1 IADD3 R12, P0, R152, R12, RZ ;  /* 0x0000000c980c9210 */ /* 0x001fc40007f1e0ff */
[----:B------:R-:W-:-:S03]  /*91790*/  LOP3.LUT P2, RZ, R8, 0x2, RZ, 0xc0, !PT ;  /* 0x0000000208ff7812 */ /* 0x000fc6000784c0ff */
[----:B------:R-:W-:-:S05]  /*917a0*/  @!P1 IMAD.X R13, R153, 0x1, R13, P0 ;  /* 0x00000001990d9824 */ /* 0x000fca00000e060d */
[----:B------:R0:W-:Y:S02]  /*917b0*/  @!P1 STG.E.U8 desc[UR34][R12.64+0x21], R14 ;  /* 0x0000210e0c009986 */ /* 0x0001e4000c101122 */
[----:B0-----:R-:W-:-:S05]  /*917c0*/  FMUL R12, R223, UR27 ;  /* 0x0000001bdf0c7c20 */ /* 0x001fca0008400000 */
[----:B------:R-:W-:-:S05]  /*917d0*/  F2FP.SATFINITE.E4M3.F32.PACK_AB_MERGE_C R12, RZ, R12, RZ ;  /* 0x0000000cff0c723e */ /* 0x000fca00048070ff */
[----:B------:R4:W-:Y:S02]  /*917e0*/  @!P2 STG.E.U8 desc[UR34][R94.64+0x28], R12 ;  /* 0x0000280c5e00a986 */ /* 0x0009e4000c101122 */
[----:B----4-:R-:W-:Y:S02]  /*917f0*/  FMUL R12, R220, UR27 ;  /* 0x0000001bdc0c7c20 */ /* 0x010fe40008400000 */
        /* <DEDUP_REMOVED lines=67> */
[----:B------:R-:W-:Y:S01]  /*91c30*/  LOP3.LUT P6, RZ, R3, 0x2000000, RZ, 0xc0, !PT ;  /* 0x0200000003ff7812 */ /* 0x000fe200078cc0ff */
[----:B----4-:R-:W-:Y:S02]  /*91c40*/  FMUL R14, R220, UR27 ;  /* 0x0000001bdc0e7c20 */ /* 0x010fe40008400000 */
[----:B------:R-:W4:Y:S01]  /*91c50*/  LDL.LU R220, [R1+0xc10] ;  /* 0x000c100001dc7983 */ /* 0x000f220000300800 */
[----:B0-----:R-:W-:Y:S02]  /*91c60*/  @!P1 IADD3 R12, P0, R150, R12, RZ ;  /* 0x0000000c960c9210 */ /* 0x001fe40007f1e0ff */
[----:B------:R-:W-:-:S03]  /*91c70*/  F2FP.SATFINITE.E4M3.F32.PACK_AB_MERGE_C R14, RZ, R14, RZ ;  /* 0x0000000eff0e723e */ /* 0x000fc600048070ff */
[----:B------:R-:W-:-:S05]  /*91c80*/  @!P1 IMAD.X R13, R151, 0x1, R13, P0 ;  /* 0x00000001970d9824 */ /* 0x000fca00000e060d */
        /* <DEDUP_REMOVED lines=220> */
[----:B------:R-:W-:-:S03]  /*92a50*/  F2FP.SATFINITE.E4M3.F32.PACK_AB_MERGE_C R14, RZ, R14, RZ ;  /* 0x0000000eff0e723e */ /* 0x000fc600048070ff */
[----:B------:R-:W2:Y:S01]  /*92a60*/  LDL.LU R222, [R1+0xc9c] ;  /* 0x000c9c0001de7983 */ /* 0x000ea20000300800 */
[----:B0-----:R-:W0:Y:S01]  /*92a70*/  @!P6 LDC.64 R12, c[0x0][0x5c0] ;  /* 0x00017000ff0ceb82 */ /* 0x001e220000000a00 */
[----:B------:R-:W-:Y:S02]  /*92a80*/  ISETP.LT.OR P5, PT, R30, 0x82, !P3 ;  /* 0x000000821e00780c */ /* 0x000fe40005fa1670 */
        /* <DEDUP_REMOVED lines=15> */
[----:B------:R-:W4:Y:S04]  /*92b80*/  LDL.LU R220, [R1+0xca4] ;  /* 0x000ca40001dc7983 */ /* 0x000f280000300800 */
[----:B------:R-:W4:Y:S01]  /*92b90*/  LDL.LU R223, [R1+0xca8] ;  /* 0x000ca80001df7983 */ /* 0x000f220000300800 */
[----:B------:R-:W-:Y:S02]  /*92ba0*/  LOP3.LUT P4, RZ, R3, 0x1, RZ, 0xc0, !PT ;  /* 0x0000000103ff7812 */ /* 0x000fe4000788c0ff */
[----:B------:R-:W-:-:S02]  /*92bb0*/  ISETP.LT.OR P2, PT, R30, 0x89, !P3 ;  /* 0x000000891e00780c */ /* 0x000fc40005f41670 */
[----:B------:R-:W-:-:S09]  /*92bc0*/  F2FP.SATFINITE.E4M3.F32.PACK_AB_MERGE_C R12, RZ, R12, RZ ;  /* 0x0000000cff0c723e */ /* 0x000fd200048070ff */
[----:B------:R0:W-:Y:S02]  /*92bd0*/  @!P4 STG.E.U8 desc[UR34][R36.64+0x89], R12 ;  /* 0x0000890c2400c986 */ /* 0x0001e4000c101122 */
[----:B0-----:R-:W0:Y:S01]  /*92be0*/  @!P2 LDC.64 R12, c[0x0][0x5c0] ;  /* 0x00017000ff0cab82 */ /* 0x001e220000000a00 */
[----:B------:R-:W-:Y:S02]  /*92bf0*/  FMUL R14, R219, UR27 ;  /* 0x0000001bdb0e7c20 */ /* 0x000fe40008400000 */
[----:B------:R-:W4:Y:S01]  /*92c00*/  LDL.LU R219, [R1+0xcac] ;  /* 0x000cac0001db7983 */ /* 0x000f220000300800 */
[----:B0-----:R-:W-:Y:S02]  /*92c10*/  @!P2 IADD3 R12, P0, R208, R12, RZ ;  /* 0x0000000cd00ca210 */ /* 0x001fe40007f1e0ff */
[----:B------:R-:W-:-:S03]  /*92c20*/  F2FP.SATFINITE.E4M3.F32.PACK_AB_MERGE_C R14, RZ, R14, RZ ;  /* 0x0000000eff0e723e */ /* 0x000fc600048070ff */
        /* <DEDUP_REMOVED lines=10> */
[----:B------:R0:W-:Y:S01]  /*92cd0*/  @!P0 STG.E.U8 desc[UR34][R12.64+0x89], R14 ;  /* 0x0000890e0c008986 */ /* 0x0001e2000c101122 */
[----:B------:R-:W-:Y:S02]  /*92ce0*/  LOP3.LUT P6, RZ, R4, 0x40000000, RZ, 0xc0, !PT ;  /* 0x4000000004ff7812 */ /* 0x000fe400078cc0ff */
[----:B------:R-:W-:Y:S01]  /*92cf0*/  LOP3.LUT P2, RZ, R2, 0x40000000, RZ, 0xc0, !PT ;  /* 0x4000000002ff7812 */ /* 0x000fe2000784c0ff */
[----:B0-----:R-:W-:Y:S02]  /*92d00*/  FMUL R12, R222, UR27 ;  /* 0x0000001bde0c7c20 */ /* 0x001fe40008400000 */
[----:B------:R-:W2:Y:S03]  /*92d10*/  LDL.LU R222, [R1+0xcb4] ;  /* 0x000cb40001de7983 */ /* 0x000ea60000300800 */
[----:B------:R-:W-:-:S05]  /*92d20*/  F2FP.SATFINITE.E4M3.F32.PACK_AB_MERGE_C R12, RZ, R12, RZ ;  /* 0x0000000cff0c723e */ /* 0x000fca00048070ff */
[----:B------:R3:W-:Y:S01]  /*92d30*/  @!P1 STG.E.U8 desc[UR34][R62.64+0x90], R12 ;  /* 0x0000900c3e009986 */ /* 0x0007e2000c101122 */
[----:B------:R-:W-:Y:S01]  /*92d40*/  ISETP.LT.OR P1, PT, R30, 0x92, !P3 ;  /* 0x000000921e00780c */ /* 0x000fe20005f21670 */
[----:B---3--:R-:W-:Y:S02]  /*92d50*/  FMUL R12, R221, UR27 ;  /* 0x0000001bdd0c7c20 */ /* 0x008fe40008400000 */
[----:B------:R-:W3:Y:S03]  /*92d60*/  LDL.LU R221, [R1+0xcb8] ;  /* 0x000cb80001dd7983 */ /* 0x000ee60000300800 */
[----:B------:R-:W-:-:S05]  /*92d70*/  F2FP.SATFINITE.E4M3.F32.PACK_AB_MERGE_C R12, RZ, R12, RZ ;  /* 0x0000000cff0c723e */ /* 0x000fca00048070ff */
[----:B------:R0:W-:Y:S02]  /*92d80*/  @!P6 STG.E.U8 desc[UR34][R42.64+0x91], R12 ;  /* 0x0000910c2a00e986 */ /* 0x0001e4000c101122 */
[----:B0-----:R-:W0:Y:S02]  /*92d90*/  @!P2 LDC.64 R12, c[0x0][0x5c0] ;  /* 0x00017000ff0cab82 */ /* 0x001e240000000a00 */
[----:B0-----:R-:W-:-:S05]  /*92da0*/  @!P2 IADD3 R12, P0, R163, R12, RZ ;  /* 0x0000000ca30ca210 */ /* 0x001fca0007f1e0ff */
[----:B------:R-:W-:Y:S02]  /*92db0*/  @!P2 IMAD.X R13, R169, 0x1, R13, P0 ;  /* 0x00000001a90da824 */ /* 0x000fe400000e060d */
[----:B----4-:R-:W-:Y:S02]  /*92dc0*/  FMUL R14, R220, UR27 ;  /* 0x0000001bdc0e7c20 */ /* 0x010fe40008400000 */
[----:B------:R-:W4:Y:S03]  /*92dd0*/  LDL.LU R220, [R1+0xcbc] ;  /* 0x000cbc0001dc7983 */ /* 0x000f260000300800 */
[----:B------:R-:W-:-:S05]  /*92de0*/  F2FP.SATFINITE.E4M3.F32.PACK_AB_MERGE_C R14, RZ, R14, RZ ;  /* 0x0000000eff0e723e */ /* 0x000fca00048070ff */
[----:B------:R0:W-:Y:S02]  /*92df0*/  @!P2 STG.E.U8 desc[UR34][R12.64+0x90], R14 ;  /* 0x0000900e0c00a986 */ /* 0x0001e4000c101122 */
[----:B0-----:R-:W0:Y:S01]  /*92e00*/  @!P1 LDC.64 R12, c[0x0][0x5c0] ;  /* 0x00017000ff0c9b82 */ /* 0x001e220000000a00 */
[----:B------:R-:W-:-:S05]  /*92e10*/  FMUL R14, R223, UR27 ;  /* 0x0000001bdf0e7c20 */ /* 0x000fca0008400000 */
[----:B------:R-:W-:Y:S02]  /*92e20*/  F2FP.SATFINITE.E4M3.F32.PACK_AB_MERGE_C R14, RZ, R14, RZ ;  /* 0x0000000eff0e723e */ /* 0x000fe400048070ff */
[----:B0-----:R-:W-:-:S05]  /*92e30*/  @!P1 IADD3 R12, P0, R137, R12, RZ ;  /* 0x0000000c890c9210 */ /* 0x001fca0007f1e0ff */
[----:B------:R-:W-:-:S05]  /*92e40*/  @!P1 IMAD.X R13, R159, 0x1, R13, P0 ;  /* 0x000000019f0d9824 */ /* 0x000fca00000e060d */
[----:B------:R0:W-:Y:S02]  /*92e50*/  @!P1 STG.E.U8 desc[UR34][R12.64+0x91], R14 ;  /* 0x0000910e0c009986 */ /* 0x0001e4000c101122 */
[----:B0-----:R-:W-:Y:S02]  /*92e60*/  FMUL R12, R219, UR27 ;  /* 0x0000001bdb0c7c20 */ /* 0x001fe40008400000 */
[----:B------:R-:W4:Y:S01]  /*92e70*/  LDL.LU R219, [R1+0xcc0] ;  /* 0x000cc00001db7983 */ /* 0x000f220000300800 */
[----:B------:R-:W-:Y:S02]  /*92e80*/  LOP3.LUT P4, RZ, R4, 0x20000000, RZ, 0xc0, !PT ;  /* 0x2000000004ff7812 */ /* 0x000fe4000788c0ff */
[----:B------:R-:W-:-:S11]  /*92e90*/  F2FP.SATFINITE.E4M3.F32.PACK_AB_MERGE_C R12, RZ, R12, RZ ;  /* 0x0000000cff0c723e */ /* 0x000fd600048070ff */
        /* <DEDUP_REMOVED lines=8> */
[----:B------:R-:W-:Y:S02]  /*92f20*/  FMUL R14, R222, UR27 ;  /* 0x0000001bde0e7c20 */ /* 0x000fe40008400000 */
[----:B------:R-:W2:Y:S01]  /*92f30*/  LDL.LU R222, [R1+0xcc8] ;  /* 0x000cc80001de7983 */ /* 0x000ea20000300800 */
[----:B------:R-:W-:Y:S02]  /*92f40*/  ISETP.LT.OR P1, PT, R30, 0x9a, !P3 ;  /* 0x0000009a1e00780c */ /* 0x000fe40005f21670 */
[----:B------:R-:W-:Y:S02]  /*92f50*/  F2FP.SATFINITE.E4M3.F32.PACK_AB_MERGE_C R14, RZ, R14, RZ ;  /* 0x0000000eff0e723e */ /* 0x000fe400048070ff */
[----:B0-----:R-:W-:-:S05]  /*92f60*/  @!P4 IADD3 R12, P0, R210, R12, RZ ;  /* 0x0000000cd20cc210 */ /* 0x001fca0007f1e0ff */
[----:B------:R-:W-:-:S05]  /*92f70*/  @!P4 IMAD.X R13, R211, 0x1, R13, P0 ;  /* 0x00000001d30dc824 */ /* 0x000fca00000e060d */
[----:B------:R0:W-:Y:S02]  /*92f80*/  @!P4 STG.E.U8 desc[UR34][R12.64+0x98], R14 ;  /* 0x0000980e0c00c986 */ /* 0x0001e4000c101122 */
[----:B0-----:R-:W0:Y:S01]  /*92f90*/  @!P1 LDC.64 R12, c[0x0][0x5c0] ;  /* 0x00017000ff0c9b82 */ /* 0x001e220000000a00 */
[----:B---3--:R-:W-:Y:S02]  /*92fa0*/  FMUL R14, R221, UR27 ;  /* 0x0000001bdd0e7c20 */ /* 0x008fe40008400000 */
[----:B------:R-:W3:Y:S03]  /*92fb0*/  LDL.LU R221, [R1+0xccc] ;  /* 0x000ccc0001dd7983 */ /* 0x000ee60000300800 */
[----:B------:R-:W-:Y:S02]  /*92fc0*/  F2FP.SATFINITE.E4M3.F32.PACK_AB_MERGE_C R14, RZ, R14, RZ ;  /* 0x0000000eff0e723e */ /* 0x000fe400048070ff */
[----:B0-----:R-:W-:-:S05]  /*92fd0*/  @!P1 IADD3 R12, P0, R126, R12, RZ ;  /* 0x0000000c7e0c9210 */ /* 0x001fca0007f1e0ff */
[----:B------:R-:W-:-:S05]  /*92fe0*/  @!P1 IMAD.X R13, R127, 0x1, R13, P0 ;  /* 0x000000017f0d9824 */ /* 0x000fca00000e060d */
[----:B------:R4:W-:Y:S01]  /*92ff0*/  @!P1 STG.E.U8 desc[UR34][R12.64+0x99], R14 ;  /* 0x0000990e0c009986 */ /* 0x0009e2000c101122 */
[----:B------:R-:W-:Y:S01]  /*93000*/  LOP3.LUT P6, RZ, R4, 0x8000000, RZ, 0xc0, !PT ;  /* 0x0800000004ff7812 */ /* 0x000fe200078cc0ff */
[----:B----4-:R-:W-:Y:S02]  /*93010*/  FMUL R12, R220, UR27 ;  /* 0x0000001bdc0c7c20 */ /* 0x010fe40008400000 */
[----:B------:R-:W4:Y:S03]  /*93020*/  LDL.LU R220, [R1+0xcd0] ;  /* 0x000cd00001dc7983 */ /* 0x000f260000300800 */
[----:B------:R-:W-:-:S07]  /*93030*/  F2FP.SATFINITE.E4M3.F32.PACK_AB_MERGE_C R12, RZ, R12, RZ ;  /* 0x0000000cff0c723e */ /* 0x000fce00048070ff */
[----:B------:R0:W-:Y:S02]  /*93040*/  @!P6 STG.E.U8 desc[UR34][R78.64+0xa0], R12 ;  /* 0x0000a00c4e00e986 */ /* 0x0001e4000c101122 */
[----:B0-----:R-:W-:Y:S02]  /*93050*/  FMUL R12, R219, UR27 ;  /* 0x0000001bdb0c7c20 */ /* 0x001fe40008400000 */
[----:B------:R-:W4:Y:S04]  /*93060*/  LDL.LU R219, [R1+0xcd4] ;  /* 0x000cd40001db7983 */ /* 0x000f280000300800 */
[----:B------:R-:W4:Y:S01]  /*93070*/  LDL.LU R223, [R1+0xcd8] ;  /* 0x000cd80001df7983 */ /* 0x000f220000300800 */
[----:B--2---:R-:W-:-:S03]  /*93080*/  FMUL R14, R218, UR27 ;  /* 0x0000001bda0e7c20 */ /* 0x004fc60008400000 */
[----:B------:R-:W2:Y:S01]  /*93090*/  LDL.LU R218, [R1+0xcdc] ;  /* 0x000cdc0001da7983 */ /* 0x000ea20000300800 */
[----:B------:R-:W-:Y:S02]  /*930a0*/  LOP3.LUT P2, RZ, R4, 0x4000000, RZ, 0xc0, !PT ;  /* 0x0400000004ff7812 */ /* 0x000fe4000784c0ff */
[----:B------:R-:W-:Y:S02]  /*930b0*/  ISETP.LT.OR P1, PT, R30, 0xa1, !P3 ;  /* 0x000000a11e00780c */ /* 0x000fe40005f21670 */
[----:B------:R-:W-:-:S09]  /*930c0*/  F2FP.SATFINITE.E4M3.F32.PACK_AB_MERGE_C R12, RZ, R12, RZ ;  /* 0x0000000cff0c723e */ /* 0x000fd200048070ff */
[----:B------:R0:W-:Y:S02]  /*930d0*/  @!P2 STG.E.U8 desc[UR34][R58.64+0xa1], R12 ;  /* 0x0000a10c3a00a986 */ /* 0x0001e4000c101122 */
[----:B0-----:R-:W0:Y:S01]  /*930e0*/  @!P1 LDC.64 R12, c[0x0][0x5c0] ;  /* 0x00017000ff0c9b82 */ /* 0x001e220000000a00 */
[----:B------:R-:W-:Y:S02]  /*930f0*/  ISETP.LT.OR P6, PT, R30, 0xa2, !P3 ;  /* 0x000000a21e00780c */ /* 0x000fe40005fc1670 */
[----:B------:R-:W-:Y:S02]  /*93100*/  F2FP.SATFINITE.E4M3.F32.PACK_AB_MERGE_C R14, RZ, R14, RZ ;  /* 0x0000000eff0e723e */ /* 0x000fe400048070ff */
[----:B0-----:R-:W-:-:S05]  /*93110*/  @!P1 IADD3 R12, P2, R212, R12, RZ ;  /* 0x0000000cd40c9210 */ /* 0x001fca0007f5e0ff */
[----:B------:R-:W-:-:S05]  /*93120*/  @!P1 IMAD.X R13, R213, 0x1, R13, P2 ;  /* 0x00000001d50d9824 */ /* 0x000fca00010e060d */
[----:B------:R0:W-:Y:S02]  /*93130*/  @!P1 STG.E.U8 desc[UR34][R12.64+0xa0], R14 ;  /* 0x0000a00e0c009986 */ /* 0x0001e4000c101122 */
[----:B0-----:R-:W0:Y:S01]  /*93140*/  @!P6 LDC.64 R12, c[0x0][0x5c0] ;  /* 0x00017000ff0ceb82 */ /* 0x001e220000000a00 */
[----:B------:R-:W-:Y:S02]  /*93150*/  FMUL R14, R222, UR27 ;  /* 0x0000001bde0e7c20 */ /* 0x000fe40008400000 */
[----:B------:R-:W2:Y:S03]  /*93160*/  LDL.LU R222, [R1+0xce0] ;  /* 0x000ce00001de7983 */ /* 0x000ea60000300800 */
[----:B------:R-:W-:Y:S02]  /*93170*/  F2FP.SATFINITE.E4M3.F32.PACK_AB_MERGE_C R14, RZ, R14, RZ ;  /* 0x0000000eff0e723e */ /* 0x000fe400048070ff */
[----:B0-----:R-:W-:-:S05]  /*93180*/  @!P6 IADD3 R12, P1, R122, R12, RZ ;  /* 0x0000000c7a0ce210 */ /* 0x001fca0007f3e0ff */
[----:B------:R-:W-:-:S05]  /*93190*/  @!P6 IMAD.X R13, R123, 0x1, R13, P1 ;  /* 0x000000017b0de824 */ /* 0x000fca00008e060d */
[----:B------:R3:W-:Y:S01]  /*931a0*/  @!P6 STG.E.U8 desc[UR34][R12.64+0xa1], R14 ;  /* 0x0000a10e0c00e986 */ /* 0x0007e2000c101122 */
[C---:B------:R-:W-:Y:S01]  /*931b0*/  LOP3.LUT P5, RZ, R4.reuse, 0x2000000, RZ, 0xc0, !PT ;  /* 0x0200000004ff7812 */ /* 0x040fe200078ac0ff */
[----:B---3--:R-:W-:Y:S02]  /*931c0*/  FMUL R12, R221, UR27 ;  /* 0x0000001bdd0c7c20 */ /* 0x008fe40008400000 */
[----:B------:R-:W3:Y:S03]  /*931d0*/  LDL.LU R221, [R1+0xce4] ;  /* 0x000ce40001dd7983 */ /* 0x000ee60000300800 */
[----:B------:R-:W-:Y:S02]  /*931e0*/  F2FP.SATFINITE.E4M3.F32.PACK_AB_MERGE_C R12, RZ, R12, RZ ;  /* 0x0000000cff0c723e */ /* 0x000fe400048070ff */
[----:B------:R-:W-:-:S05]  /*931f0*/  LOP3.LUT P4, RZ, R4, 0x1000000, RZ, 0xc0, !PT ;  /* 0x0100000004ff7812 */ /* 0x000fca000788c0ff */
[----:B------:R4:W-:Y:S01]  /*93200*/  @!P5 STG.E.U8 desc[UR34][R76.64+0xa8], R12 ;  /* 0x0000a80c4c00d986 */ /* 0x0009e2000c101122 */
[----:B------:R-:W-:Y:S01]  /*93210*/  ISETP.LT.OR P5, PT, R30, 0xa9, !P3 ;  /* 0x000000a91e00780c */ /* 0x000fe20005fa1670 */
[----:B----4-:R-:W-:Y:S02]  /*93220*/  FMUL R12, R220, UR27 ;  /* 0x0000001bdc0c7c20 */ /* 0x010fe40008400000 */
[----:B------:R-:W4:Y:S03]  /*93230*/  LDL.LU R220, [R1+0xce8] ;  /* 0x000ce80001dc7983 */ /* 0x000f260000300800 */
[----:B------:R-:W-:-:S05]  /*93240*/  F2FP.SATFINITE.E4M3.F32.PACK_AB_MERGE_C R12, RZ, R12, RZ ;  /* 0x0000000cff0c723e */ /* 0x000fca00048070ff */
[----:B------:R0:W-:Y:S02]  /*93250*/  @!P4 STG.E.U8 desc[UR34][R68.64+0xa9], R12 ;  /* 0x0000a90c4400c986 */ /* 0x0001e4000c101122 */
[----:B0-----:R-:W0:Y:S02]  /*93260*/  @!P5 LDC.64 R12, c[0x0][0x5c0] ;  /* 0x00017000ff0cdb82 */ /* 0x001e240000000a00 */
[----:B0-----:R-:W-:Y:S01]  /*93270*/  @!P5 IADD3 R12, P4, R182, R12, RZ ;  /* 0x0000000cb60cd210 */ /* 0x001fe20007f9e0ff */
[----:B------:R-:W-:Y:S02]  /*93280*/  FMUL R14, R219, UR27 ;  /* 0x0000001bdb0e7c20 */ /* 0x000fe40008400000 */
[----:B------:R-:W4:Y:S02]  /*93290*/  LDL.LU R219, [R1+0xcec] ;  /* 0x000cec0001db7983 */ /* 0x000f240000300800 */
[----:B------:R-:W-:Y:S01]  /*932a0*/  @!P5 IMAD.X R13, R183, 0x1, R13, P4 ;  /* 0x00000001b70dd824 */ /* 0x000fe200020e060d */
[----:B------:R-:W-:-:S02]  /*932b0*/  LOP3.LUT P4, RZ, R2, 0x4000000, RZ, 0xc0, !PT ;  /* 0x0400000002ff7812 */ /* 0x000fc4000788c0ff */
[----:B------:R-:W-:-:S05]  /*932c0*/  F2FP.SATFINITE.E4M3.F32.PACK_AB_MERGE_C R14, RZ, R14, RZ ;  /* 0x0000000eff0e723e */ /* 0x000fca00048070ff */
[----:B------:R0:W-:Y:S06]  /*932d0*/  @!P5 STG.E.U8 desc[UR34][R12.64+0xa8], R14 ;  /* 0x0000a80e0c00d986 */ /* 0x0001ec000c101122 */
[----:B0-----:R-:W0:Y:S01]  /*932e0*/  @!P4 LDC.64 R12, c[0x0][0x5c0] ;  /* 0x00017000ff0ccb82 */ /* 0x001e220000000a00 */
[----:B------:R-:W-:-:S05]  /*932f0*/  FMUL R14, R223, UR27 ;  /* 0x0000001bdf0e7c20 */ /* 0x000fca0008400000 */
[----:B------:R-:W-:Y:S02]  /*93300*/  F2FP.SATFINITE.E4M3.F32.PACK_AB_MERGE_C R14, RZ, R14, RZ ;  /* 0x0000000eff0e723e */ /* 0x000fe400048070ff */
[----:B0-----:R-:W-:-:S05]  /*93310*/  @!P4 IADD3 R12, P5, R164, R12, RZ ;  /* 0x0000000ca40cc210 */ /* 0x001fca0007fbe0ff */
[----:B------:R-:W-:-:S05]  /*93320*/  @!P4 IMAD.X R13, R165, 0x1, R13, P5 ;  /* 0x00000001a50dc824 */ /* 0x000fca00028e060d */
[----:B------:R2:W-:Y:S02]  /*93330*/  @!P4 STG.E.U8 desc[UR34][R12.64+0xa9], R14 ;  /* 0x0000a90e0c00c986 */ /* 0x0005e4000c101122 */
[----:B--2---:R-:W-:Y:S02]  /*93340*/  FMUL R12, R218, UR27 ;  /* 0x0000001bda0c7c20 */ /* 0x004fe40008400000 */
[----:B------:R-:W2:Y:S01]  /*93350*/  LDL.LU R218, [R1+0xcf0] ;  /* 0x000cf00001da7983 */ /* 0x000ea20000300800 */
[C---:B------:R-:W-:Y:S02]  /*93360*/  LOP3.LUT P2, RZ, R4.reuse, 0x800000, RZ, 0xc0, !PT ;  /* 0x0080000004ff7812 */ /* 0x040fe4000784c0ff */
[----:B------:R-:W-:Y:S01]  /*93370*/  F2FP.SATFINITE.E4M3.F32.PACK_AB_MERGE_C R12, RZ, R12, RZ ;  /* 0x0000000cff0c723e */ /* 0x000fe200048070ff */
[----:B------:R-:W2:Y:S01]  /*93380*/  LDL.LU R223, [R1+0xcf4] ;  /* 0x000cf40001df7983 */ /* 0x000ea20000300800 */
[----:B------:R-:W-:Y:S02]  /*93390*/  LOP3.LUT P4, RZ, R4, 0x400000, RZ, 0xc0, !PT ;  /* 0x0040000004ff7812 */ /* 0x000fe4000788c0ff */
[----:B------:R-:W-:-:S07]  /*933a0*/  LOP3.LUT P5, RZ, R2, 0x2000000, RZ, 0xc0, !PT ;  /* 0x0200000002ff7812 */ /* 0x000fce00078ac0ff */
[----:B------:R0:W-:Y:S01]  /*933b0*/  @!P2 STG.E.U8 desc[UR34][R96.64+0xb0], R12 ;  /* 0x0000b00c6000a986 */ /* 0x0001e2000c101122 */
[----:B------:R-:W-:Y:S01]  /*933c0*/  LOP3.LUT P6, RZ, R2, 0x8000000, RZ, 0xc0, !PT ;  /* 0x0800000002ff7812 */ /* 0x000fe200078cc0ff */
[----:B0-----:R-:W-:Y:S01]  /*933d0*/  FMUL R12, R222, UR27 ;  /* 0x0000001bde0c7c20 */ /* 0x001fe20008400000 */
[----:B------:R-:W-:Y:S01]  /*933e0*/  LOP3.LUT P1, RZ, R2, 0x10000000, RZ, 0xc0, !PT ;  /* 0x1000000002ff7812 */ /* 0x000fe2000782c0ff */
[----:B------:R-:W2:Y:S03]  /*933f0*/  LDL.LU R222, [R1+0xcf8] ;  /* 0x000cf80001de7983 */ /* 0x000ea60000300800 */
[----:B------:R-:W-:-:S05]  /*93400*/  F2FP.SATFINITE.E4M3.F32.PACK_AB_MERGE_C R12, RZ, R12, RZ ;  /* 0x0000000cff0c723e */ /* 0x000fca00048070ff */
[----:B------:R0:W-:Y:S02]  /*93410*/  @!P4 STG.E.U8 desc[UR34][R74.64+0xb1], R12 ;  /* 0x0000b10c4a00c986 */ /* 0x0001e4000c101122 */
[----:B0-----:R-:W0:Y:S01]  /*93420*/  @!P5 LDC.64 R12, c[0x0][0x5c0] ;  /* 0x00017000ff0cdb82 */ /* 0x001e220000000a00 */
[----:B---3--:R-:W-:Y:S01]  /*93430*/  FMUL R14, R221, UR27 ;  /* 0x0000001bdd0e7c20 */ /* 0x008fe20008400000 */
[----:B0-----:R-:W-:Y:S01]  /*93440*/  @!P5 IADD3 R12, P4, R214, R12, RZ ;  /* 0x0000000cd60cd210 */ /* 0x001fe20007f9e0ff */
[----:B------:R-:W3:Y:S03]  /*93450*/  LDL.LU R221, [R1+0xcfc] ;  /* 0x000cfc0001dd7983 */ /* 0x000ee60000300800 */
[----:B------:R-:W-:Y:S01]  /*93460*/  F2FP.SATFINITE.E4M3.F32.PACK_AB_MERGE_C R14, RZ, R14, RZ ;  /* 0x0000000eff0e723e */ /* 0x000fe200048070ff */
[----:B------:R-:W-:-:S05]  /*93470*/  @!P5 IMAD.X R13, R215, 0x1, R13, P4 ;  /* 0x00000001d70dd824 */ /* 0x000fca00020e060d */
[----:B------:R0:W-:Y:S02]  /*93480*/  @!P5 STG.E.U8 desc[UR34][R12.64+0xb0], R14 ;  /* 0x0000b00e0c00d986 */ /* 0x0001e4000c101122 */
[----:B0-----:R-:W0:Y:S01]  /*93490*/  @!P6 LDC.64 R12, c[0x0][0x5c0] ;  /* 0x00017000ff0ceb82 */ /* 0x001e220000000a00 */
[----:B----4-:R-:W-:Y:S01]  /*934a0*/  FMUL R14, R220, UR27 ;  /* 0x0000001bdc0e7c20 */ /* 0x010fe20008400000 */
[----:B------:R-:W-:Y:S01]  /*934b0*/  LOP3.LUT P0, RZ, R2, 0x20000000, RZ, 0xc0, !PT ;  /* 0x2000000002ff7812 */ /* 0x000fe2000780c0ff */
[----:B------:R-:W4:Y:S03]  /*934c0*/  LDL.LU R220, [R1+0xd00] ;  /* 0x000d000001dc7983 */ /* 0x000f260000300800 */
[----:B------:R-:W-:Y:S02]  /*934d0*/  F2FP.SATFINITE.E4M3.F32.PACK_AB_MERGE_C R14, RZ, R14, RZ ;  /* 0x0000000eff0e723e */ /* 0x000fe400048070ff */
[----:B0-----:R-:W-:-:S05]  /*934e0*/  @!P6 IADD3 R12, P4, R120, R12, RZ ;  /* 0x0000000c780ce210 */ /* 0x001fca0007f9e0ff */
[----:B------:R-:W-:Y:S01]  /*934f0*/  @!P6 IMAD.X R13, R121, 0x1, R13, P4 ;  /* 0x00000001790de824 */ /* 0x000fe200020e060d */
[----:B------:R-:W-:-:S04]  /*93500*/  LOP3.LUT P4, RZ, R4, 0x200000, RZ, 0xc0, !PT ;  /* 0x0020000004ff7812 */ /* 0x000fc8000788c0ff */
[----:B------:R0:W-:Y:S02]  /*93510*/  @!P6 STG.E.U8 desc[UR34][R12.64+0xb1], R14 ;  /* 0x0000b10e0c00e986 */ /* 0x0001e4000c101122 */
[----:B0-----:R-:W-:Y:S02]  /*93520*/  FMUL R12, R219, UR27 ;  /* 0x0000001bdb0c7c20 */ /* 0x001fe40008400000 */
[----:B------:R-:W4:Y:S03]  /*93530*/  LDL.LU R219, [R1+0xd04] ;  /* 0x000d040001db7983 */ /* 0x000f260000300800 */
[----:B------:R-:W-:-:S05]  /*93540*/  F2FP.SATFINITE.E4M3.F32.PACK_AB_MERGE_C R12, RZ, R12, RZ ;  /* 0x0000000cff0c723e */ /* 0x000fca00048070ff */
[----:B------:R0:W-:Y:S02]  /*93550*/  @!P4 STG.E.U8 desc[UR34][R16.64+0xb8], R12 ;  /* 0x0000b80c1000c986 */ /* 0x0001e4000c101122 */
[----:B0-----:R-:W0:Y:S02]  /*93560*/  @!P1 LDC.64 R12, c[0x0][0x5c0] ;  /* 0x00017000ff0c9b82 */ /* 0x001e240000000a00 */
[----:B0-----:R-:W-:-:S05]  /*93570*/  @!P1 IADD3 R18, P4, R216, R12, RZ ;  /* 0x0000000cd8129210 */ /* 0x001fca0007f9e0ff */
[----:B------:R-:W-:Y:S02]  /*93580*/  @!P1 IMAD.X R19, R217, 0x1, R13, P4 ;  /* 0x00000001d9139824 */ /* 0x000fe400020e060d */
[----:B------:R-:W0:Y:S02]  /*93590*/  @!P0 LDC.64 R12, c[0x0][0x5c0] ;  /* 0x00017000ff0c8b82 */ /* 0x000e240000000a00 */
[----:B0-----:R-:W-:Y:S01]  /*935a0*/  @!P0 IADD3 R20, P4, R114, R12, RZ ;  /* 0x0000000c72148210 */ /* 0x001fe20007f9e0ff */
[----:B--2---:R-:W-:Y:S02]  /*935b0*/  FMUL R12, R218, UR27 ;  /* 0x0000001bda0c7c20 */ /* 0x004fe40008400000 */
[----:B------:R-:W2:Y:S02]  /*935c0*/  LDL.LU R218, [R1+0xd08] ;  /* 0x000d080001da7983 */ /* 0x000ea40000300800 */
[----:B------:R-:W-:Y:S01]  /*935d0*/  @!P0 IMAD.X R21, R115, 0x1, R13, P4 ;  /* 0x0000000173158824 */ /* 0x000fe200020e060d */
[----:B------:R-:W-:-:S02]  /*935e0*/  ISETP.GE.AND P4, PT, R11, 0x181, PT ;  /* 0x000001810b00780c */ /* 0x000fc40003f86270 */
[----:B------:R-:W-:Y:S02]  /*935f0*/  LOP3.LUT P5, RZ, R4, 0x100000, RZ, 0xc0, !PT ;  /* 0x0010000004ff7812 */ /* 0x000fe400078ac0ff */
[----:B------:R-:W-:Y:S02]  /*93600*/  ISETP.LT.OR P6, PT, R30, 0x1, !P4 ;  /* 0x000000011e00780c */ /* 0x000fe400067c1670 */
[----:B------:R-:W-:-:S09]  /*93610*/  F2FP.SATFINITE.E4M3.F32.PACK_AB_MERGE_C R12, RZ, R12, RZ ;  /* 0x0000000cff0c723e */ /* 0x000fd200048070ff */
[----:B------:R0:W-:Y:S02]  /*93620*/  @!P5 STG.E.U8 desc[UR34][R104.64+0xb9], R12 ;  /* 0x0000b90c6800d986 */ /* 0x0001e4000c101122 */
[----:B0-----:R-:W0:Y:S01]  /*93630*/  @!P6 LDC.64 R12, c[0x0][0x5c0] ;  /* 0x00017000ff0ceb82 */ /* 0x001e220000000a00 */
[----:B------:R-:W-:Y:S02]  /*93640*/  @!P6 IMAD.MOV.U32 R14, RZ, RZ, R26 ;  /* 0x000000ffff0ee224 */ /* 0x000fe400078e001a */
[----:B------:R-:W-:Y:S02]  /*93650*/  @!P6 IMAD.MOV.U32 R15, RZ, RZ, R31 ;  /* 0x000000ffff0fe224 */ /* 0x000fe400078e001f */
[----:B------:R-:W-:-:S04]  /*93660*/  @!P6 IMAD.WIDE.U32 R14, R24, 0x180, R14 ;  /* 0x00000180180ee825 */ /* 0x000fc800078e000e */
[----:B------:R-:W-:Y:S01]  /*93670*/  @!P6 IMAD R17, R25, 0x180, RZ ;  /* 0x000001801911e824 */ /* 0x000fe200078e02ff */
[----:B0-----:R-:W-:-:S04]  /*93680*/  @!P6 IADD3 R16, P5, R14, R12, RZ ;  /* 0x0000000c0e10e210 */ /* 0x001fc80007fbe0ff */
[----:B------:R-:W-:Y:S02]  /*93690*/  @!P6 IADD3.X R17, R13, R15, R17, P5, !PT ;  /* 0x0000000f0d11e210 */ /* 0x000fe40002ffe411 */
[----:B------:R-:W-:Y:S01]  /*936a0*/  ISETP.LT.OR P5, PT, R30, 0x2, !P4 ;  /* 0x000000021e00780c */ /* 0x000fe200067a1670 */
[----:B------:R-:W-:-:S12]  /*936b0*/  FMUL R12, R223, UR27 ;  /* 0x0000001bdf0c7c20 */ /* 0x000fd80008400000 */
[----:B------:R-:W0:Y:S01]  /*936c0*/  @!P5 LDC.64 R14, c[0x0][0x5c0] ;  /* 0x00017000ff0edb82 */ /* 0x000e220000000a00 */
[----:B------:R-:W-:Y:S01]  /*936d0*/  F2FP.SATFINITE.E4M3.F32.PACK_AB_MERGE_C R12, RZ, R12, RZ ;  /* 0x0000000cff0c723e */ /* 0x000fe200048070ff */
[----:B------:R-:W-:-:S04]  /*936e0*/  @!P5 IMAD.MOV.U32 R13, RZ, RZ, R31 ;  /* 0x000000ffff0dd224 */ /* 0x000fc800078e001f */
[----:B------:R1:W-:Y:S02]  /*936f0*/  @!P1 STG.E.U8 desc[UR34][R18.64+0xb8], R12 ;  /* 0x0000b80c12009986 */ /* 0x0003e4000c101122 */
[----:B-1----:R-:W-:-:S04]  /*93700*/  @!P5 IMAD.MOV.U32 R12, RZ, RZ, R26 ;  /* 0x000000ffff0cd224 */ /* 0x002fc800078e001a */
[----:B------:R-:W-:-:S03]  /*93710*/  @!P5 IMAD.WIDE.U32 R12, R24, 0x180, R12 ;  /* 0x00000180180cd825 */ /* 0x000fc600078e000c */
[----:B0-----:R-:W-:Y:S01]  /*93720*/  @!P5 IADD3 R12, P1, R12, R14, RZ ;  /* 0x0000000e0c0cd210 */ /* 0x001fe20007f3e0ff */
[----:B------:R-:W-:-:S05]  /*93730*/  FMUL R14, R222, UR27 ;  /* 0x0000001bde0e7c20 */ /* 0x000fca0008400000 */
[----:B------:R-:W-:-:S05]  /*93740*/  F2FP.SATFINITE.E4M3.F32.PACK_AB_MERGE_C R14, RZ, R14, RZ ;  /* 0x0000000eff0e723e */ /* 0x000fca00048070ff */
[----:B------:R3:W-:Y:S01]  /*93750*/  @!P0 STG.E.U8 desc[UR34][R20.64+0xb9], R14 ;  /* 0x0000b90e14008986 */ /* 0x0007e2000c101122 */
[----:B------:R-:W-:Y:S02]  /*93760*/  @!P5 IMAD R18, R25, 0x180, RZ ;  /* 0x000001801912d824 */ /* 0x000fe400078e02ff */
[----:B---3--:R-:W-:-:S05]  /*93770*/  FMUL R14, R221, UR27 ;  /* 0x0000001bdd0e7c20 */ /* 0x008fca0008400000 */
[----:B------:R-:W-:-:S05]  /*93780*/  F2FP.SATFINITE.E4M3.F32.PACK_AB_MERGE_C R14, RZ, R14, RZ ;  /* 0x0000000eff0e723e */ /* 0x000fca00048070ff */
[----:B------:R4:W-:Y:S01]  /*93790*/  @!P6 STG.E.U8 desc[UR34][R16.64], R14 ;  /* 0x0000000e1000e986 */ /* 0x0009e2000c101122 */
[----:B------:R-:W-:Y:S01]  /*937a0*/  @!P5 IADD3.X R13, R15, R13, R18, P1, !PT ;  /* 0x0000000d0f0dd210 */ /* 0x000fe20000ffe412 */
[----:B----4-:R-:W-:-:S05]  /*937b0*/  FMUL R14, R220, UR27 ;  /* 0x0000001bdc0e7c20 */ /* 0x010fca0008400000 */
[----:B------:R-:W-:-:S05]  /*937c0*/  F2FP.SATFINITE.E4M3.F32.PACK_AB_MERGE_C R14, RZ, R14, RZ ;  /* 0x0000000eff0e723e */ /* 0x000fca00048070ff */
[----:B------:R0:W-:Y:S01]  /*937d0*/  @!P5 STG.E.U8 desc[UR34][R12.64+0x1], R14 ;  /* 0x0000010e0c00d986 */ /* 0x0001e2000c101122 */
[----:B------:R-:W-:-:S04]  /*937e0*/  ISETP.GE.AND P5, PT, R11, 0x189, PT ;  /* 0x000001890b00780c */ /* 0x000fc80003fa6270 */
[----:B------:R-:W-:Y:S01]  /*937f0*/  ISETP.LT.OR P6, PT, R30, 0x1, !P5 ;  /* 0x000000011e00780c */ /* 0x000fe20006fc1670 */
[----:B------:R-:W-:Y:S01]  /*93800*/  BSSY B1, `(.L_x_40) ;  /* 0x0000017000017945 */ /* 0x000fe20003800000 */
[C---:B------:R-:W-:Y:S02]  /*93810*/  LOP3.LUT P2, RZ, R2.reuse, 0x1000000, RZ, 0xc0, !PT ;  /* 0x0100000002ff7812 */ /* 0x040fe4000784c0ff */
[C---:B------:R-:W-:Y:S02]  /*93820*/  LOP3.LUT P1, RZ, R2.reuse, 0x800000, RZ, 0xc0, !PT ;  /* 0x0080000002ff7812 */ /* 0x040fe4000782c0ff */
[----:B------:R-:W-:Y:S01]  /*93830*/  LOP3.LUT P0, RZ, R2, 0x400000, RZ, 0xc0, !PT ;  /* 0x0040000002ff7812 */ /* 0x000fe2000780c0ff */
[----:B0-----:R-:W-:-:S05]  /*93840*/  FMUL R13, R219, UR27 ;  /* 0x0000001bdb0d7c20 */ /* 0x001fca0008400000 */
[----:B------:R-:W-:Y:S01]  /*93850*/  F2FP.SATFINITE.E4M3.F32.PACK_AB_MERGE_C R16, RZ, R13, RZ ;  /* 0x0000000dff10723e */ /* 0x000fe200048070ff */
[----:B--2---:R-:W-:-:S05]  /*93860*/  FMUL R12, R218, UR27 ;  /* 0x0000001bda0c7c20 */ /* 0x004fca0008400000 */
[----:B------:R-:W-:Y:S01]  /*93870*/  F2FP.SATFINITE.E4M3.F32.PACK_AB_MERGE_C R15, RZ, R12, RZ ;  /* 0x0000000cff0f723e */ /* 0x000fe200048070ff */
[----:B------:R-:W-:Y:S06]  /*93880*/  @P6 BRA `(.L_x_41) ;  /* 0x0000000000386947 */ /* 0x000fec0003800000 */
[----:B------:R-:W-:Y:S01]  /*93890*/  IMAD.MOV.U32 R12, RZ, RZ, R26 ;  /* 0x000000ffff0c7224 */ /* 0x000fe200078e001a */
[----:B------:R-:W-:Y:S01]  /*938a0*/  ULDC.64 UR14, c[0x0][0x5c0] ;  /* 0x00017000000e7ab9 */ /* 0x000fe20000000a00 */
[----:B------:R-:W-:Y:S01]  /*938b0*/  IMAD.MOV.U32 R13, RZ, RZ, R31 ;  /* 0x000000ffff0d7224 */ /* 0x000fe200078e001f */
[----:B------:R-:W-:Y:S01]  /*938c0*/  LOP3.LUT R2, R2, 0xffbfffff, RZ, 0xc0, !PT ;  /* 0xffbfffff02027812 */ /* 0x000fe200078ec0ff */
[----:B------:R-:W-:Y:S02]  /*938d0*/  IMAD R14, R25, 0x180, RZ ;  /* 0x00000180190e7824 */ /* 0x000fe400078e02ff */
[----:B------:R-:W-:Y:S01]  /*938e0*/  IMAD.WIDE.U32 R12, R24, 0x180, R12 ;  /* 0x00000180180c7825 */ /* 0x000fe200078e000c */
[----:B------:R-:W-:-:S03]  /*938f0*/  @P0 LOP3.LUT R2, R2, 0x400000, RZ, 0xfc, !PT ;  /* 0x0040000002020812 */ /* 0x000fc600078efcff */
[----:B------:R-:W-:Y:S02]  /*93900*/  IMAD.U32 R11, RZ, RZ, UR14 ;  /* 0x0000000eff0b7e24 */ /* 0x000fe4000f8e00ff */
[----:B------:R-:W-:Y:S02]  /*93910*/  IMAD.IADD R14, R13, 0x1, R14 ;  /* 0x000000010d0e7824 */ /* 0x000fe400078e020e */
[----:B------:R-:W-:Y:S01]  /*93920*/  IMAD.U32 R13, RZ, RZ, UR15 ;  /* 0x0000000fff0d7e24 */ /* 0x000fe2000f8e00ff */
[----:B------:R-:W-:-:S04]  /*93930*/  IADD3 R12, P0, P6, R12, UR11, R11 ;  /* 0x0000000b0c0c7c10 */ /* 0x000fc8000fe1e00b */
[----:B------:R-:W-:Y:S02]  /*93940*/  IADD3.X R13, R14, UR10, R13, P0, P6 ;  /* 0x0000000a0e0d7c10 */ /* 0x000fe400087ec40d */
[----:B------:R-:W-:-:S03]  /*93950*/  LOP3.LUT P0, RZ, R2, 0x400000, RZ, 0xc0, !PT ;  /* 0x0040000002ff7812 */ /* 0x000fc6000780c0ff */
[----:B------:R0:W-:Y:S10]  /*93960*/  STG.E.U8 desc[UR34][R12.64], R16 ;  /* 0x000000100c007986 */ /* 0x0001f4000c101122 */
.L_x_41:
[----:B------:R-:W-:Y:S05]  /*93970*/  BSYNC B1 ;  /* 0x0000000000017941 */ /* 0x000fea0003800000 */
.L_x_40:
[----:B------:R-:W-:Y:S01]  /*93980*/  ISETP.LT.OR P6, PT, R30, 0x2, !P5 ;  /* 0x000000021e00780c */ /* 0x000fe20006fc1670 */
[----:B------:R-:W-:-:S12]  /*93990*/  BSSY B1, `(.L_x_42) ;  /* 0x0000010000017945 */ /* 0x000fd80003800000 */
[----:B------:R-:W-:Y:S05]  /*939a0*/  @P6 BRA `(.L_x_43) ;  /* 0x0000000000386947 */ /* 0x000fea0003800000 */
[----:B0-----:R-:W-:Y:S01]  /*939b0*/  IMAD.MOV.U32 R12, RZ, RZ, R26 ;  /* 0x000000ffff0c7224 */ /* 0x001fe200078e001a */
        /* <DEDUP_REMOVED lines=13> */
.L_x_43:
[----:B------:R-:W-:Y:S05]  /*93a90*/  BSYNC B1 ;  /* 0x0000000000017941 */ /* 0x000fea0003800000 */
.L_x_42:
[----:B------:R-:W2:Y:S04]  /*93aa0*/  LDL.LU R21, [R1+0xd0c] ;  /* 0x000d0c0001157983 */ /* 0x000ea80000300800 */
[----:B------:R-:W3:Y:S04]  /*93ab0*/  LDL.LU R20, [R1+0xd10] ;  /* 0x000d100001147983 */ /* 0x000ee80000300800 */
[----:B------:R-:W4:Y:S04]  /*93ac0*/  LDL.LU R19, [R1+0xd14] ;  /* 0x000d140001137983 */ /* 0x000f280000300800 */
[----:B------:R-:W5:Y:S01]  /*93ad0*/  LDL.LU R18, [R1+0xd18] ;  /* 0x000d180001127983 */ /* 0x000f620000300800 */
[----:B------:R-:W-:Y:S01]  /*93ae0*/  LOP3.LUT R2, R2, 0xff7fffff, RZ, 0xc0, !PT ;  /* 0xff7fffff02027812 */ /* 0x000fe200078ec0ff */
[----:B------:R-:W-:Y:S03]  /*93af0*/  BSSY B1, `(.L_x_44) ;  /* 0x0000030000017945 */ /* 0x000fe60003800000 */
[----:B------:R-:W-:-:S04]  /*93b00*/  @P1 LOP3.LUT R2, R2, 0x800000, RZ, 0xfc, !PT ;  /* 0x0080000002021812 */ /* 0x000fc800078efcff */
[----:B------:R-:W-:-:S04]  /*93b10*/  LOP3.LUT R2, R2, 0xffbfffff, RZ, 0xc0, !PT ;  /* 0xffbfffff02027812 */ /* 0x000fc800078ec0ff */
[----:B------:R-:W-:Y:S02]  /*93b20*/  @P0 LOP3.LUT R2, R2, 0x400000, RZ, 0xfc, !PT ;  /* 0x0040000002020812 */ /* 0x000fe400078efcff */
[----:B------:R-:W-:-:S13]  /*93b30*/  ISETP.LT.OR P0, PT, R30, 0x9, !P4 ;  /* 0x000000091e00780c */ /* 0x000fda0006701670 */
[----:B01----:R-:W0:Y:S01]  /*93b40*/  @!P0 LDC.64 R12, c[0x0][0x5c0] ;  /* 0x00017000ff0c8b82 */ /* 0x003e220000000a00 */
[----:B------:R-:W-:Y:S02]  /*93b50*/  @!P0 IMAD.MOV.U32 R14, RZ, RZ, R26 ;  /* 0x000000ffff0e8224 */ /* 0x000fe400078e001a */
[----:B------:R-:W-:Y:S02]  /*93b60*/  @!P0 IMAD.MOV.U32 R15, RZ, RZ, R31 ;  /* 0x000000ffff0f8224 */ /* 0x000fe400078e001f */
[----:B------:R-:W-:Y:S02]  /*93b70*/  @!P0 IMAD R11, R25, 0x180, RZ ;  /* 0x00000180190b8824 */ /* 0x000fe400078e02ff */
[----:B------:R-:W-:-:S03]  /*93b80*/  @!P0 IMAD.WIDE.U32 R14, R24, 0x180, R14 ;  /* 0x00000180180e8825 */ /* 0x000fc600078e000e */
[----:B0-----:R-:W-:-:S04]  /*93b90*/  @!P0 IADD3 R16, P6, R14, R12, RZ ;  /* 0x0000000c0e108210 */ /* 0x001fc80007fde0ff */
[----:B------:R-:W-:Y:S02]  /*93ba0*/  @!P0 IADD3.X R17, R13, R15, R11, P6, !PT ;  /* 0x0000000f0d118210 */ /* 0x000fe400037fe40b */
[----:B------:R-:W-:-:S13]  /*93bb0*/  ISETP.LT.OR P6, PT, R30, 0xa, !P4 ;  /* 0x0000000a1e00780c */ /* 0x000fda00067c1670 */
[----:B------:R-:W0:Y:S01]  /*93bc0*/  @!P6 LDC.64 R14, c[0x0][0x5c0] ;  /* 0x00017000ff0eeb82 */ /* 0x000e220000000a00 */
[----:B------:R-:W-:Y:S02]  /*93bd0*/  @!P6 IMAD.MOV.U32 R12, RZ, RZ, R26 ;  /* 0x000000ffff0ce224 */ /* 0x000fe400078e001a */
[----:B------:R-:W-:Y:S02]  /*93be0*/  @!P6 IMAD.MOV.U32 R13, RZ, RZ, R31 ;  /* 0x000000ffff0de224 */ /* 0x000fe400078e001f */
[----:B------:R-:W-:Y:S02]  /*93bf0*/  @!P6 IMAD R11, R25, 0x180, RZ ;  /* 0x00000180190be824 */ /* 0x000fe400078e02ff */
[----:B------:R-:W-:-:S03]  /*93c00*/  @!P6 IMAD.WIDE.U32 R12, R24, 0x180, R12 ;  /* 0x00000180180ce825 */ /* 0x000fc600078e000c */
[----:B0-----:R-:W-:-:S04]  /*93c10*/  @!P6 IADD3 R12, P1, R12, R14, RZ ;  /* 0x0000000e0c0ce210 */ /* 0x001fc80007f3e0ff */
[----:B------:R-:W-:Y:S02]  /*93c20*/  @!P6 IADD3.X R13, R15, R13, R11, P1, !PT ;  /* 0x0000000d0f0de210 */ /* 0x000fe40000ffe40b */
[----:B------:R-:W-:Y:S01]  /*93c30*/  LOP3.LUT P1, RZ, R2, 0x800000, RZ, 0xc0, !PT ;  /* 0x0080000002ff7812 */ /* 0x000fe2000782c0ff */
[----:B--2---:R-:W-:-:S05]  /*93c40*/  FMUL R11, R21, UR27 ;  /* 0x0000001b150b7c20 */ /* 0x004fca0008400000 */
[----:B------:R-:W-:-:S05]  /*93c50*/  F2FP.SATFINITE.E4M3.F32.PACK_AB_MERGE_C R11, RZ, R11, RZ ;  /* 0x0000000bff0b723e */ /* 0x000fca00048070ff */
[----:B------:R3:W-:Y:S01]  /*93c60*/  @!P0 STG.E.U8 desc[UR34][R16.64+0x8], R11 ;  /* 0x0000080b10008986 */ /* 0x0007e2000c101122 */
[----:B------:R-:W-:Y:S01]  /*93c70*/  LOP3.LUT P0, RZ, R2, 0x400000, RZ, 0xc0, !PT ;  /* 0x0040000002ff7812 */ /* 0x000fe2000780c0ff */
[----:B---3--:R-:W-:-:S05]  /*93c80*/  FMUL R11, R20, UR27 ;  /* 0x0000001b140b7c20 */ /* 0x008fca0008400000 */
[----:B------:R-:W-:-:S05]  /*93c90*/  F2FP.SATFINITE.E4M3.F32.PACK_AB_MERGE_C R11, RZ, R11, RZ ;  /* 0x0000000bff0b723e */ /* 0x000fca00048070ff */
[----:B------:R4:W-:Y:S01]  /*93ca0*/  @!P6 STG.E.U8 desc[UR34][R12.64+0x9], R11 ;  /* 0x0000090b0c00e986 */ /* 0x0009e2000c101122 */
[----:B------:R-:W-:Y:S01]  /*93cb0*/  ISETP.LT.OR P6, PT, R30, 0x9, !P5 ;  /* 0x000000091e00780c */ /* 0x000fe20006fc1670 */
[----:B----4-:R-:W-:Y:S01]  /*93cc0*/  FMUL R12, R19, UR27 ;  /* 0x0000001b130c7c20 */ /* 0x010fe20008400000 */
[----:B-----5:R-:W-:-:S04]  /*93cd0*/  FMUL R11, R18, UR27 ;  /* 0x0000001b120b7c20 */ /* 0x020fc80008400000 */
[----:B------:R-:W-:Y:S02]  /*93ce0*/  F2FP.SATFINITE.E4M3.F32.PACK_AB_MERGE_C R15, RZ, R12, RZ ;  /* 0x0000000cff0f723e */ /* 0x000fe400048070ff */
[----:B------:R-:W-:-:S05]  /*93cf0*/  F2FP.SATFINITE.E4M3.F32.PACK_AB_MERGE_C R14, RZ, R11, RZ ;  /* 0x0000000bff0e723e */ /* 0x000fca00048070ff */
[----:B------:R-:W-:Y:S05]  /*93d00*/  @P6 BRA `(.L_x_45) ;  /* 0x0000000000386947 */ /* 0x000fea0003800000 */
[----:B------:R-:W-:Y:S01]  /*93d10*/  IMAD.MOV.U32 R12, RZ, RZ, R26 ;  /* 0x000000ffff0c7224 */ /* 0x000fe200078e001a */
[----:B------:R-:W-:Y:S01]  /*93d20*/  ULDC.64 UR14, c[0x0][0x5c0] ;  /* 0x00017000000e7ab9 */ /* 0x000fe20000000a00 */
[----:B------:R-:W-:Y:S01]  /*93d30*/  IMAD.MOV.U32 R13, RZ, RZ, R31 ;  /* 0x000000ffff0d7224 */ /* 0x000fe200078e001f */
[----:B------:R-:W-:Y:S01]  /*93d40*/  LOP3.LUT R2, R2, 0xffbfffff, RZ, 0xc0, !PT ;  /* 0xffbfffff02027812 */ /* 0x000fe200078ec0ff */
[----:B------:R-:W-:Y:S02]  /*93d50*/  IMAD.U32 R11, RZ, RZ, UR14 ;  /* 0x0000000eff0b7e24 */ /* 0x000fe4000f8e00ff */
[----:B------:R-:W-:Y:S01]  /*93d60*/  IMAD.WIDE.U32 R12, R24, 0x180, R12 ;  /* 0x00000180180c7825 */ /* 0x000fe200078e000c */
[----:B------:R-:W-:-:S03]  /*93d70*/  @P0 LOP3.LUT R2, R2, 0x400000, RZ, 0xfc, !PT ;  /* 0x0040000002020812 */ /* 0x000fc600078efcff */
[----:B------:R-:W-:Y:S01]  /*93d80*/  IMAD R16, R25, 0x180, RZ ;  /* 0x0000018019107824 */ /* 0x000fe200078e02ff */
[----:B------:R-:W-:Y:S01]  /*93d90*/  IADD3 R12, P0, P6, R12, UR11, R11 ;  /* 0x0000000b0c0c7c10 */ /* 0x000fe2000fe1e00b */
[----:B------:R-:W-:Y:S02]  /*93da0*/  IMAD.U32 R11, RZ, RZ, UR15 ;  /* 0x0000000fff0b7e24 */ /* 0x000fe4000f8e00ff */
[----:B------:R-:W-:-:S05]  /*93db0*/  IMAD.IADD R13, R13, 0x1, R16 ;  /* 0x000000010d0d7824 */ /* 0x000fca00078e0210 */
[----:B------:R-:W-:Y:S02]  /*93dc0*/  IADD3.X R13, R13, UR10, R11, P0, P6 ;  /* 0x0000000a0d0d7c10 */ /* 0x000fe400087ec40b */
[----:B------:R-:W-:-:S03]  /*93dd0*/  LOP3.LUT P0, RZ, R2, 0x400000, RZ, 0xc0, !PT ;  /* 0x0040000002ff7812 */ /* 0x000fc6000780c0ff */
[----:B------:R0:W-:Y:S10]  /*93de0*/  STG.E.U8 desc[UR34][R12.64+0x8], R15 ;  /* 0x0000080f0c007986 */ /* 0x0001f4000c101122 */
.L_x_45:
[----:B------:R-:W-:Y:S05]  /*93df0*/  BSYNC B1 ;  /* 0x0000000000017941 */ /* 0x000fea0003800000 */
.L_x_44:
[----:B------:R-:W-:Y:S01]  /*93e00*/  ISETP.LT.OR P6, PT, R30, 0xa, !P5 ;  /* 0x0000000a1e00780c */ /* 0x000fe20006fc1670 */
[----:B------:R-:W-:-:S12]  /*93e10*/  BSSY B1, `(.L_x_46) ;  /* 0x0000010000017945 */ /* 0x000fd80003800000 */
[----:B------:R-:W-:Y:S05]  /*93e20*/  @P6 BRA `(.L_x_47) ;  /* 0x0000000000386947 */ /* 0x000fea0003800000 */
[----:B0-----:R-:W-:Y:S01]  /*93e30*/  IMAD.MOV.U32 R12, RZ, RZ, R26 ;  /* 0x000000ffff0c7224 */ /* 0x001fe200078e001a */
        /* <DEDUP_REMOVED lines=13> */
.L_x_47:
[----:B------:R-:W-:Y:S05]  /*93f10*/  BSYNC B1 ;  /* 0x0000000000017941 */ /* 0x000fea0003800000 */
.L_x_46:
        /* <DEDUP_REMOVED lines=53> */
.L_x_49:
[----:B------:R-:W-:Y:S05]  /*94270*/  BSYNC B1 ;  /* 0x0000000000017941 */ /* 0x000fea0003800000 */
.L_x_48:
        /* <DEDUP_REMOVED lines=17> */
.L_x_51:
[----:B------:R-:W-:Y:S05]  /*94390*/  BSYNC B1 ;  /* 0x0000000000017941 */ /* 0x000fea0003800000 */
.L_x_50:
        /* <DEDUP_REMOVED lines=53> */
.L_x_53:
[----:B------:R-:W-:Y:S05]  /*946f0*/  BSYNC B1 ;  /* 0x0000000000017941 */ /* 0x000fea0003800000 */
.L_x_52:
        /* <DEDUP_REMOVED lines=17> */
.L_x_55:
[----:B------:R-:W-:Y:S05]  /*94810*/  BSYNC B1 ;  /* 0x0000000000017941 */ /* 0x000fea0003800000 */
.L_x_54:
        /* <DEDUP_REMOVED lines=53> */
.L_x_57:
[----:B------:R-:W-:Y:S05]  /*94b70*/  BSYNC B1 ;  /* 0x0000000000017941 */ /* 0x000fea0003800000 */
.L_x_56:
        /* <DEDUP_REMOVED lines=17> */
.L_x_59:
[----:B------:R-:W-:Y:S05]  /*94c90*/  BSYNC B1 ;  /* 0x0000000000017941 */ /* 0x000fea0003800000 */
.L_x_58:
        /* <DEDUP_REMOVED lines=53> */
.L_x_61:
[----:B------:R-:W-:Y:S05]  /*94ff0*/  BSYNC B1 ;  /* 0x0000000000017941 */ /* 0x000fea0003800000 */
.L_x_60:
        /* <DEDUP_REMOVED lines=17> */
.L_x_63:
[----:B------:R-:W-:Y:S05]  /*95110*/  BSYNC B1 ;  /* 0x0000000000017941 */ /* 0x000fea0003800000 */
.L_x_62:
        /* <DEDUP_REMOVED lines=53> */
.L_x_65:
[----:B------:R-:W-:Y:S05]  /*95470*/  BSYNC B1 ;  /* 0x0000000000017941 */ /* 0x000fea0003800000 */
.L_x_64:
        /* <DEDUP_REMOVED lines=17> */
.L_x_67:
[----:B------:R-:W-:Y:S05]  /*95590*/  BSYNC B1 ;  /* 0x0000000000017941 */ /* 0x000fea0003800000 */
.L_x_66:
        /* <DEDUP_REMOVED lines=53> */
.L_x_69:
[----:B------:R-:W-:Y:S05]  /*958f0*/  BSYNC B1 ;  /* 0x0000000000017941 */ /* 0x000fea0003800000 */
.L_x_68:
        /* <DEDUP_REMOVED lines=17> */
.L_x_71:
[----:B------:R-:W-:Y:S05]  /*95a10*/  BSYNC B1 ;  /* 0x0000000000017941 */ /* 0x000fea0003800000 */
.L_x_70:
        /* <DEDUP_REMOVED lines=53> */
.L_x_73:
[----:B------:R-:W-:Y:S05]  /*95d70*/  BSYNC B1 ;  /* 0x0000000000017941 */ /* 0x000fea0003800000 */
.L_x_72:
        /* <DEDUP_REMOVED lines=17> */
.L_x_75:
[----:B------:R-:W-:Y:S05]  /*95e90*/  BSYNC B1 ;  /* 0x0000000000017941 */ /* 0x000fea0003800000 */
.L_x_74:
        /* <DEDUP_REMOVED lines=53> */
.L_x_77:
[----:B------:R-:W-:Y:S05]  /*961f0*/  BSYNC B1 ;  /* 0x0000000000017941 */ /* 0x000fea0003800000 */
.L_x_76:
        /* <DEDUP_REMOVED lines=17> */
.L_x_79:
[----:B------:R-:W-:Y:S05]  /*96310*/  BSYNC B1 ;  /* 0x0000000000017941 */ /* 0x000fea0003800000 */
.L_x_78:
        /* <DEDUP_REMOVED lines=53> */
.L_x_81:
[----:B------:R-:W-:Y:S05]  /*96670*/  BSYNC B1 ;  /* 0x0000000000017941 */ /* 0x000fea0003800000 */
.L_x_80:
        /* <DEDUP_REMOVED lines=17> */
.L_x_83:
[----:B------:R-:W-:Y:S05]  /*96790*/  BSYNC B1 ;  /* 0x0000000000017941 */ /* 0x000fea0003800000 */
.L_x_82:
        /* <DEDUP_REMOVED lines=53> */
.L_x_85:
[----:B------:R-:W-:Y:S05]  /*96af0*/  BSYNC B1 ;  /* 0x0000000000017941 */ /* 0x000fea0003800000 */
.L_x_84:
        /* <DEDUP_REMOVED lines=17> */
.L_x_87:
[----:B------:R-:W-:Y:S05]  /*96c10*/  BSYNC B1 ;  /* 0x0000000000017941 */ /* 0x000fea0003800000 */
.L_x_86:
        /* <DEDUP_REMOVED lines=53> */
.L_x_89:
[----:B------:R-:W-:Y:S05]  /*96f70*/  BSYNC B1 ;  /* 0x0000000000017941 */ /* 0x000fea0003800000 */
.L_x_88:
        /* <DEDUP_REMOVED lines=17> */
.L_x_91:
[----:B------:R-:W-:Y:S05]  /*97090*/  BSYNC B1 ;  /* 0x0000000000017941 */ /* 0x000fea0003800000 */
.L_x_90:
        /* <DEDUP_REMOVED lines=53> */
.L_x_93:
[----:B------:R-:W-:Y:S05]  /*973f0*/  BSYNC B1 ;  /* 0x0000000000017941 */ /* 0x000fea0003800000 */
.L_x_92:
        /* <DEDUP_REMOVED lines=17> */
.L_x_95:
[----:B------:R-:W-:Y:S05]  /*97510*/  BSYNC B1 ;  /* 0x0000000000017941 */ /* 0x000fea0003800000 */
.L_x_94:
        /* <DEDUP_REMOVED lines=53> */
.L_x_97:
[----:B------:R-:W-:Y:S05]  /*97870*/  BSYNC B1 ;  /* 0x0000000000017941 */ /* 0x000fea0003800000 */
.L_x_96:
        /* <DEDUP_REMOVED lines=17> */
.L_x_99:
[----:B------:R-:W-:Y:S05]  /*97990*/  BSYNC B1 ;  /* 0x0000000000017941 */ /* 0x000fea0003800000 */
.L_x_98:
        /* <DEDUP_REMOVED lines=53> */
.L_x_101:
[----:B------:R-:W-:Y:S05]  /*97cf0*/  BSYNC B1 ;  /* 0x0000000000017941 */ /* 0x000fea0003800000 */
.L_x_100:
        /* <DEDUP_REMOVED lines=17> */
.L_x_103:
[----:B------:R-:W-:Y:S05]  /*97e10*/  BSYNC B1 ;  /* 0x0000000000017941 */ /* 0x000fea0003800000 */
.L_x_102:
        /* <DEDUP_REMOVED lines=53> */
.L_x_105:
[----:B------:R-:W-:Y:S05]  /*98170*/  BSYNC B1 ;  /* 0x0000000000017941 */ /* 0x000fea0003800000 */
.L_x_104:
        /* <DEDUP_REMOVED lines=17> */
.L_x_107:
[----:B------:R-:W-:Y:S05]  /*98290*/  BSYNC B1 ;  /* 0x0000000000017941 */ /* 0x000fea0003800000 */
.L_x_106:
        /* <DEDUP_REMOVED lines=53> */
.L_x_109:
[----:B------:R-:W-:Y:S05]  /*985f0*/  BSYNC B1 ;  /* 0x0000000000017941 */ /* 0x000fea0003800000 */
.L_x_108:
        /* <DEDUP_REMOVED lines=17> */
.L_x_111:
[----:B------:R-:W-:Y:S05]  /*98710*/  BSYNC B1 ;  /* 0x0000000000017941 */ /* 0x000fea0003800000 */
.L_x_110:
        /* <DEDUP_REMOVED lines=53> */
.L_x_113:
[----:B------:R-:W-:Y:S05]  /*98a70*/  BSYNC B1 ;  /* 0x0000000000017941 */ /* 0x000fea0003800000 */
.L_x_112:
        /* <DEDUP_REMOVED lines=17> */
.L_x_115:
[----:B------:R-:W-:Y:S05]  /*98b90*/  BSYNC B1 ;  /* 0x0000000000017941 */ /* 0x000fea0003800000 */
.L_x_114:
        /* <DEDUP_REMOVED lines=53> */
.L_x_117:
[----:B------:R-:W-:Y:S05]  /*98ef0*/  BSYNC B1 ;  /* 0x0000000000017941 */ /* 0x000fea0003800000 */
.L_x_116:
        /* <DEDUP_REMOVED lines=17> */
.L_x_119:
[----:B------:R-:W-:Y:S05]  /*99010*/  BSYNC B1 ;  /* 0x0000000000017941 */ /* 0x000fea0003800000 */
.L_x_118:
        /* <DEDUP_REMOVED lines=53> */
.L_x_121:
[----:B------:R-:W-:Y:S05]  /*99370*/  BSYNC B1 ;  /* 0x0000000000017941 */ /* 0x000fea0003800000 */
.L_x_120:
        /* <DEDUP_REMOVED lines=17> */
.L_x_123:
[----:B------:R-:W-:Y:S05]  /*99490*/  BSYNC B1 ;  /* 0x0000000000017941 */ /* 0x000fea0003800000 */
.L_x_122:
        /* <DEDUP_REMOVED lines=53> */
.L_x_125:
[----:B------:R-:W-:Y:S05]  /*997f0*/  BSYNC B1 ;  /* 0x0000000000017941 */ /* 0x000fea0003800000 */
.L_x_124:
        /* <DEDUP_REMOVED lines=17> */
.L_x_127:
[----:B------:R-:W-:Y:S05]  /*99910*/  BSYNC B1 ;  /* 0x0000000000017941 */ /* 0x000fea0003800000 */
.L_x_126:
        /* <DEDUP_REMOVED lines=53> */
.L_x_129:
[----:B------:R-:W-:Y:S05]  /*99c70*/  BSYNC B1 ;  /* 0x0000000000017941 */ /* 0x000fea0003800000 */
.L_x_128:
        /* <DEDUP_REMOVED lines=17> */
.L_x_131:
[----:B------:R-:W-:Y:S05]  /*99d90*/  BSYNC B1 ;  /* 0x0000000000017941 */ /* 0x000fea0003800000 */
.L_x_130:
        /* <DEDUP_REMOVED lines=53> */
.L_x_133:
[----:B------:R-:W-:Y:S05]  /*9a0f0*/  BSYNC B1 ;  /* 0x0000000000017941 */ /* 0x000fea0003800000 */
.L_x_132:
        /* <DEDUP_REMOVED lines=17> */
.L_x_135:
[----:B------:R-:W-:Y:S05]  /*9a210*/  BSYNC B1 ;  /* 0x0000000000017941 */ /* 0x000fea0003800000 */
.L_x_134:
[----:B------:R-:W-:Y:S01]  /*9a220*/  LOP3.LUT R9, R9, 0xff7fffff, RZ, 0xc0, !PT ;  /* 0xff7fffff09097812 */ /* 0x000fe200078ec0ff */
[----:B------:R2:W-:Y:S01]  /*9a230*/  STL [R1+0x14a8], R10 ;  /* 0x0014a80a01007387 */ /* 0x0005e20000100800 */
[----:B------:R-:W-:Y:S02]  /*9a240*/  LOP3.LUT R2, R2, 0xfffdffff, RZ, 0xc0, !PT ;  /* 0xfffdffff02027812 */ /* 0x000fe400078ec0ff */
[----:B------:R-:W-:Y:S01]  /*9a250*/  @P4 LOP3.LUT R9, R9, 0x800000, RZ, 0xfc, !PT ;  /* 0x0080000009094812 */ /* 0x000fe200078efcff */
[----:B------:R-:W-:Y:S01]  /*9a260*/  STL.64 [R1+0x14a0], R24 ;  /* 0x0014a01801007387 */ /* 0x000fe20000100a00 */
[----:B------:R-:W-:Y:S02]  /*9a270*/  ISETP.LT.OR P4, PT, R30, 0xc1, !P0 ;  /* 0x000000c11e00780c */ /* 0x000fe40004781670 */
[----:B------:R-:W-:Y:S02]  /*9a280*/  @P1 LOP3.LUT R2, R2, 0x20000, RZ, 0xfc, !PT ;  /* 0x0002000002021812 */ /* 0x000fe400078efcff */
[----:B------:R-:W-:-:S02]  /*9a290*/  LOP3.LUT R0, R0, 0xfffffffd, RZ, 0xc0, !PT ;  /* 0xfffffffd00007812 */ /* 0x000fc400078ec0ff */
[----:B------:R-:W-:Y:S02]  /*9a2a0*/  LOP3.LUT R7, R7, 0xff7fffff, RZ, 0xc0, !PT ;  /* 0xff7fffff07077812 */ /* 0x000fe400078ec0ff */
[----:B------:R-:W-:Y:S02]  /*9a2b0*/  LOP3.LUT R6, R6, 0xffffffdf, RZ, 0xc0, !PT ;  /* 0xffffffdf06067812 */ /* 0x000fe400078ec0ff */
[----:B------:R-:W-:Y:S02]  /*9a2c0*/  LOP3.LUT R9, R9, 0xffbfffff, RZ, 0xc0, !PT ;  /* 0xffbfffff09097812 */ /* 0x000fe400078ec0ff */
[----:B------:R-:W-:Y:S01]  /*9a2d0*/  LOP3.LUT R2, R2, 0xfffeffff, RZ, 0xc0, !PT ;  /* 0xfffeffff02027812 */ /* 0x000fe200078ec0ff */
[----:B01----:R-:W0:Y:S01]  /*9a2e0*/  @!P4 LDC.64 R12, c[0x0][0x5c0] ;  /* 0x00017000ff0ccb82 */ /* 0x003e220000000a00 */
[----:B------:R-:W-:Y:S02]  /*9a2f0*/  @P4 LOP3.LUT R0, R0, 0x2, RZ, 0xfc, !PT ;  /* 0x0000000200004812 */ /* 0x000fe400078efcff */
[----:B------:R-:W-:-:S02]  /*9a300*/  @P5 LOP3.LUT R9, R9, 0x400000, RZ, 0xfc, !PT ;  /* 0x0040000009095812 */ /* 0x000fc400078efcff */
[----:B------:R-:W-:Y:S02]  /*9a310*/  LOP3.LUT R0, R0, 0xfffffff7, RZ, 0xc0, !PT ;  /* 0xfffffff700007812 */ /* 0x000fe400078ec0ff */
[----:B------:R-:W-:Y:S02]  /*9a320*/  ISETP.LT.OR P5, PT, R30, 0x111, !P0 ;  /* 0x000001111e00780c */ /* 0x000fe400047a1670 */
[----:B------:R-:W-:Y:S02]  /*9a330*/  LOP3.LUT R5, R5, 0xfffffffd, RZ, 0xc0, !PT ;  /* 0xfffffffd05057812 */ /* 0x000fe400078ec0ff */
[----:B------:R-:W-:Y:S02]  /*9a340*/  LOP3.LUT R8, R8, 0x7fffffff, RZ, 0xc0, !PT ;  /* 0x7fffffff08087812 */ /* 0x000fe400078ec0ff */
[----:B------:R-:W-:-:S07]  /*9a350*/  LOP3.LUT R3, R3, 0x7fffffff, RZ, 0xc0, !PT ;  /* 0x7fffffff03037812 */ /* 0x000fce00078ec0ff */
[----:B------:R-:W-:Y:S02]  /*9a360*/  @P5 LOP3.LUT R5, R5, 0x2, RZ, 0xfc, !PT ;  /* 0x0000000205055812 */ /* 0x000fe400078efcff */
[----:B0-----:R-:W-:Y:S02]  /*9a370*/  @!P4 IADD3 R16, P1, P6, R26, UR11, R12 ;  /* 0x0000000b1a10cc10 */ /* 0x001fe4000fe3e00c */
[----:B------:R-:W-:Y:S02]  /*9a380*/  LOP3.LUT R5, R5, 0xfffffffb, RZ, 0xc0, !PT ;  /* 0xfffffffb05057812 */ /* 0x000fe400078ec0ff */
[----:B------:R-:W-:Y:S02]  /*9a390*/  @!P4 IADD3.X R17, R31, UR10, R13, P1, P6 ;  /* 0x0000000a1f11cc10 */ /* 0x000fe40008fec40d */
[----:B------:R-:W-:-:S13]  /*9a3a0*/  ISETP.LT.OR P4, PT, R30, 0xc2, !P0 ;  /* 0x000000c21e00780c */ /* 0x000fda0004781670 */
[----:B------:R-:W0:Y:S01]  /*9a3b0*/  @!P4 LDC.64 R12, c[0x0][0x5c0] ;  /* 0x00017000ff0ccb82 */ /* 0x000e220000000a00 */
[----:B------:R-:W-:-:S04]  /*9a3c0*/  @P4 LOP3.LUT R0, R0, 0x8, RZ, 0xfc, !PT ;  /* 0x0000000800004812 */ /* 0x000fc800078efcff */
[----:B------:R-:W-:Y:S02]  /*9a3d0*/  LOP3.LUT R0, R0, 0xffffffef, RZ, 0xc0, !PT ;  /* 0xffffffef00007812 */ /* 0x000fe400078ec0ff */
        /* <DEDUP_REMOVED lines=223> */
[----:B------:R-:W-:-:S04]  /*9b1d0*/  LOP3.LUT R5, R5, 0xffbfffff, RZ, 0xc0, !PT ;  /* 0xffbfffff05057812 */ /* 0x000fc800078ec0ff */
[----:B------:R-:W-:-:S04]  /*9b1e0*/  @P5 LOP3.LUT R5, R5, 0x400000, RZ, 0xfc, !PT ;  /* 0x0040000005055812 */ /* 0x000fc800078efcff */
[----:B------:R-:W-:Y:S02]  /*9b1f0*/  LOP3.LUT R5, R5, 0xfffffdff, RZ, 0xc0, !PT ;  /* 0xfffffdff05057812 */ /* 0x000fe400078ec0ff */
[----:B0-----:R-:W-:-:S04]  /*9b200*/  @!P4 IADD3 R96, P1, P6, R26, UR11, R12 ;  /* 0x0000000b1a60cc10 */ /* 0x001fc8000fe3e00c */
[----:B------:R-:W-:Y:S02]  /*9b210*/  @!P4 IADD3.X R97, R31, UR10, R13, P1, P6 ;  /* 0x0000000a1f61cc10 */ /* 0x000fe40008fec40d */
[----:B------:R-:W0:Y:S01]  /*9b220*/  @!P5 LDC.64 R12, c[0x0][0x5c0] ;  /* 0x00017000ff0cdb82 */ /* 0x000e220000000a00 */
[----:B------:R-:W-:Y:S02]  /*9b230*/  LOP3.LUT P4, RZ, R0, 0x80000, RZ, 0xc0, !PT ;  /* 0x0008000000ff7812 */ /* 0x000fe4000788c0ff */
        /* <DEDUP_REMOVED lines=38> */
[----:B------:R-:W-:Y:S02]  /*9b4a0*/  ISETP.LT.OR P1, PT, R30, 0x17a, !P0 ;  /* 0x0000017a1e00780c */ /* 0x000fe40004721670 */
[----:B------:R-:W-:-:S11]  /*9b4b0*/  LOP3.LUT P5, RZ, R0, 0x8000000, RZ, 0xc0, !PT ;  /* 0x0800000000ff7812 */ /* 0x000fd600078ac0ff */
        /* <DEDUP_REMOVED lines=22> */
[----:B------:R-:W-:Y:S01]  /*9b620*/  @!P1 IADD3.X R123, R31, UR8, R13, P0, P6 ;  /* 0x000000081f7b9c10 */ /* 0x000fe200087ec40d */
[----:B------:R-:W-:Y:S01]  /*9b630*/  STL [R1+0x1678], R122 ;  /* 0x0016787a01007387 */ /* 0x000fe20000100800 */
[----:B------:R-:W-:-:S03]  /*9b640*/  ISETP.LT.OR P1, PT, R30, 0xca, !P4 ;  /* 0x000000ca1e00780c */ /* 0x000fc60006721670 */
[----:B------:R-:W-:Y:S10]  /*9b650*/  STL [R1+0x1674], R123 ;  /* 0x0016747b01007387 */ /* 0x000ff40000100800 */
[----:B------:R-:W0:Y:S01]  /*9b660*/  @!P1 LDC.64 R12, c[0x0][0x5c0] ;  /* 0x00017000ff0c9b82 */ /* 0x000e220000000a00 */
[----:B------:R-:W-:-:S02]  /*9b670*/  @P1 LOP3.LUT R5, R5, 0x1, RZ, 0xfc, !PT ;  /* 0x0000000105051812 */ /* 0x000fc400078efcff */
[----:B0-----:R-:W-:-:S04]  /*9b680*/  @!P1 IADD3 R120, P0, P6, R26, UR9, R12 ;  /* 0x000000091a789c10 */ /* 0x001fc8000fe1e00c */
[----:B------:R-:W-:Y:S01]  /*9b690*/  @!P1 IADD3.X R121, R31, UR8, R13, P0, P6 ;  /* 0x000000081f799c10 */ /* 0x000fe200087ec40d */
[----:B------:R-:W-:Y:S01]  /*9b6a0*/  STL [R1+0x1680], R120 ;  /* 0x0016807801007387 */ /* 0x000fe20000100800 */
[----:B------:R-:W-:-:S03]  /*9b6b0*/  ISETP.LT.OR P1, PT, R30, 0xd1, !P4 ;  /* 0x000000d11e00780c */ /* 0x000fc60006721670 */
[----:B------:R-:W-:Y:S10]  /*9b6c0*/  STL [R1+0x167c], R121 ;  /* 0x00167c7901007387 */ /* 0x000ff40000100800 */
        /* <DEDUP_REMOVED lines=333> */
[C---:B------:R-:W-:Y:S02]  /*9cba0*/  ISETP.LT.OR P1, PT, R30.reuse, 0x179, !P4 ;  /* 0x000001791e00780c */ /* 0x040fe40006721670 */
[----:B------:R-:W-:Y:S01]  /*9cbb0*/  ISETP.LT.OR P4, PT, R30, 0x17a, !P4 ;  /* 0x0000017a1e00780c */ /* 0x000fe20006781670 */
[----:B------:R-:W-:Y:S10]  /*9cbc0*/  STL [R1+0x1524], R205 ;  /* 0x001524cd01007387 */ /* 0x000ff40000100800 */
[----:B------:R-:W0:Y:S01]  /*9cbd0*/  @!P1 LDC.64 R12, c[0x0][0x5c0] ;  /* 0x00017000ff0c9b82 */ /* 0x000e220000000a00 */
[----:B------:R-:W-:-:S04]  /*9cbe0*/  @P1 LOP3.LUT R7, R7, 0x8000, RZ, 0xfc, !PT ;  /* 0x0000800007071812 */ /* 0x000fc800078efcff */
[----:B------:R-:W-:-:S04]  /*9cbf0*/  LOP3.LUT R7, R7, 0xffffbfff, RZ, 0xc0, !PT ;  /* 0xffffbfff07077812 */ /* 0x000fc800078ec0ff */
[----:B------:R-:W-:-:S04]  /*9cc00*/  @P4 LOP3.LUT R7, R7, 0x4000, RZ, 0xfc, !PT ;  /* 0x0000400007074812 */ /* 0x000fc800078efcff */
[----:B------:R-:W-:Y:S02]  /*9cc10*/  LOP3.LUT R7, R7, 0xffffdfff, RZ, 0xc0, !PT ;  /* 0xffffdfff07077812 */ /* 0x000fe400078ec0ff */
[----:B0-----:R-:W-:-:S04]  /*9cc20*/  @!P1 IADD3 R210, P0, P6, R26, UR9, R12 ;  /* 0x000000091ad29c10 */ /* 0x001fc8000fe1e00c */
[----:B------:R-:W-:Y:S01]  /*9cc30*/  @!P1 IADD3.X R211, R31, UR8, R13, P0, P6 ;  /* 0x000000081fd39c10 */ /* 0x000fe200087ec40d */
[----:B------:R-:W-:Y:S01]  /*9cc40*/  STL [R1+0x151c], R210 ;  /* 0x00151cd201007387 */ /* 0x000fe20000100800 */
[----:B------:R-:W0:Y:S01]  /*9cc50*/  @!P4 LDC.64 R12, c[0x0][0x5c0] ;  /* 0x00017000ff0ccb82 */ /* 0x000e220000000a00 */
[----:B------:R-:W-:Y:S02]  /*9cc60*/  LOP3.LUT R4, R4, 0x7fffffff, RZ, 0xc0, !PT ;  /* 0x7fffffff04047812 */ /* 0x000fe400078ec0ff */
[----:B------:R-:W-:Y:S01]  /*9cc70*/  STL [R1+0x1518], R211 ;  /* 0x001518d301007387 */ /* 0x000fe20000100800 */
[----:B------:R-:W-:Y:S02]  /*9cc80*/  LOP3.LUT R0, R0, 0xfffffffb, RZ, 0xc0, !PT ;  /* 0xfffffffb00007812 */ /* 0x000fe400078ec0ff */
[----:B------:R-:W-:Y:S02]  /*9cc90*/  LOP3.LUT P1, RZ, R2, 0x20000, RZ, 0xc0, !PT ;  /* 0x0002000002ff7812 */ /* 0x000fe4000782c0ff */
        /* <DEDUP_REMOVED lines=101> */
[----:B------:R-:W2:Y:S01]  /*9d2f0*/  @!P4 LDC.64 R12, c[0x0][0x5c0] ;  /* 0x00017000ff0ccb82 */ /* 0x000ea20000000a00 */
[----:B------:R-:W-:-:S04]  /*9d300*/  @P4 LOP3.LUT R7, R7, 0x2, RZ, 0xfc, !PT ;  /* 0x0000000207074812 */ /* 0x000fc800078efcff */
[----:B------:R-:W-:Y:S02]  /*9d310*/  LOP3.LUT R7, R7, 0xfffffffe, RZ, 0xc0, !PT ;  /* 0xfffffffe07077812 */ /* 0x000fe400078ec0ff */
[----:B--2---:R-:W-:-:S04]  /*9d320*/  @!P4 IADD3 R10, P0, P6, R26, UR13, R12 ;  /* 0x0000000d1a0acc10 */ /* 0x004fc8000fe1e00c */
[----:B------:R-:W-:-:S05]  /*9d330*/  @!P4 IADD3.X R11, R31, UR12, R13, P0, P6 ;  /* 0x0000000c1f0bcc10 */ /* 0x000fca00087ec40d */
[----:B------:R0:W-:Y:S01]  /*9d340*/  @!P4 STL.64 [R1], R10 ;  /* 0x0000000a0100c387 */ /* 0x0001e20000100a00 */
[----:B------:R-:W-:-:S13]  /*9d350*/  ISETP.LT.OR P4, PT, R30, 0xf2, !P5 ;  /* 0x000000f21e00780c */ /* 0x000fda0006f81670 */
[----:B------:R-:W1:Y:S01]  /*9d360*/  @!P4 LDC.64 R12, c[0x0][0x5c0] ;  /* 0x00017000ff0ccb82 */ /* 0x000e620000000a00 */
[----:B------:R-:W-:Y:S02]  /*9d370*/  @P4 LOP3.LUT R7, R7, 0x1, RZ, 0xfc, !PT ;  /* 0x0000000107074812 */ /* 0x000fe400078efcff */
[----:B-1----:R-:W-:-:S04]  /*9d380*/  @!P4 IADD3 R236, P0, P6, R26, UR13, R12 ;  /* 0x0000000d1aeccc10 */ /* 0x002fc8000fe1e00c */
[----:B------:R-:W-:Y:S02]  /*9d390*/  @!P4 IADD3.X R237, R31, UR12, R13, P0, P6 ;  /* 0x0000000c1fedcc10 */ /* 0x000fe400087ec40d */
[----:B------:R-:W-:-:S13]  /*9d3a0*/  ISETP.LT.OR P4, PT, R30, 0xf9, !P5 ;  /* 0x000000f91e00780c */ /* 0x000fda0006f81670 */
[----:B------:R-:W0:Y:S01]  /*9d3b0*/  @!P4 LDC.64 R12, c[0x0][0x5c0] ;  /* 0x00017000ff0ccb82 */ /* 0x000e220000000a00 */
[----:B------:R-:W-:-:S04]  /*9d3c0*/  @P4 LOP3.LUT R8, R8, 0x80000000, RZ, 0xfc, !PT ;  /* 0x8000000008084812 */ /* 0x000fc800078efcff */
[----:B------:R-:W-:Y:S02]  /*9d3d0*/  LOP3.LUT R8, R8, 0xbfffffff, RZ, 0xc0, !PT ;  /* 0xbfffffff08087812 */ /* 0x000fe400078ec0ff */
[----:B0-----:R-:W-:-:S04]  /*9d3e0*/  @!P4 IADD3 R10, P0, P6, R26, UR13, R12 ;  /* 0x0000000d1a0acc10 */ /* 0x001fc8000fe1e00c */
[----:B------:R-:W-:-:S05]  /*9d3f0*/  @!P4 IADD3.X R11, R31, UR12, R13, P0, P6 ;  /* 0x0000000c1f0bcc10 */ /* 0x000fca00087ec40d */
[----:B------:R0:W-:Y:S01]  /*9d400*/  @!P4 STL.64 [R1+0x10], R10 ;  /* 0x0000100a0100c387 */ /* 0x0001e20000100a00 */
        /* <DEDUP_REMOVED lines=212> */
[----:B------:R-:W-:Y:S02]  /*9e150*/  @P4 LOP3.LUT R8, R8, 0x1, RZ, 0xfc, !PT ;  /* 0x0000000108084812 */ /* 0x000fe400078efcff */
[----:B0-----:R-:W-:-:S04]  /*9e160*/  @!P4 IADD3 R10, P0, P6, R26, UR13, R12 ;  /* 0x0000000d1a0acc10 */ /* 0x001fc8000fe1e00c */
[----:B------:R-:W-:-:S05]  /*9e170*/  @!P4 IADD3.X R11, R31, UR12, R13, P0, P6 ;  /* 0x0000000c1f0bcc10 */ /* 0x000fca00087ec40d */
[----:B------:R0:W-:Y:S01]  /*9e180*/  @!P4 STL.64 [R1+0x100], R10 ;  /* 0x0001000a0100c387 */ /* 0x0001e20000100a00 */
[----:B------:R-:W-:-:S03]  /*9e190*/  ISETP.LT.OR P4, PT, R30, 0x179, !P5 ;  /* 0x000001791e00780c */ /* 0x000fc60006f81670 */
[----:B------:R-:W2:Y:S01]  /*9e1a0*/  LDL.LU R221, [R1+0xe7c] ;  /* 0x000e7c0001dd7983 */ /* 0x000ea20000300800 */
[----:B------:R-:W-:-:S03]  /*9e1b0*/  ISETP.LT.OR P5, PT, R30, 0x17a, !P5 ;  /* 0x0000017a1e00780c */ /* 0x000fc60006fa1670 */
[----:B------:R-:W3:Y:S06]  /*9e1c0*/  LDL.LU R223, [R1+0xe80] ;  /* 0x000e800001df7983 */ /* 0x000eec0000300800 */
[----:B------:R-:W0:Y:S01]  /*9e1d0*/  @!P4 LDC.64 R12, c[0x0][0x5c0] ;  /* 0x00017000ff0ccb82 */ /* 0x000e220000000a00 */
[----:B------:R-:W-:Y:S02]  /*9e1e0*/  @P4 LOP3.LUT R3, R3, 0x80000000, RZ, 0xfc, !PT ;  /* 0x8000000003034812 */ /* 0x000fe400078efcff */
[----:B0-----:R-:W-:-:S04]  /*9e1f0*/  @!P4 IADD3 R10, P0, P6, R26, UR13, R12 ;  /* 0x0000000d1a0acc10 */ /* 0x001fc8000fe1e00c */
[----:B------:R-:W-:Y:S02]  /*9e200*/  @!P4 IADD3.X R11, R31, UR12, R13, P0, P6 ;  /* 0x0000000c1f0bcc10 */ /* 0x000fe400087ec40d */
[----:B------:R-:W0:Y:S03]  /*9e210*/  @!P5 LDC.64 R12, c[0x0][0x5c0] ;  /* 0x00017000ff0cdb82 */ /* 0x000e260000000a00 */
[----:B------:R1:W-:Y:S01]  /*9e220*/  @!P4 STL.64 [R1+0x110], R10 ;  /* 0x0001100a0100c387 */ /* 0x0003e20000100a00 */
[----:B------:R-:W-:Y:S02]  /*9e230*/  ISETP.LT.OR P4, PT, R30, 0xc1, !P2 ;  /* 0x000000c11e00780c */ /* 0x000fe40005781670 */
[----:B------:R-:W-:Y:S01]  /*9e240*/  LOP3.LUT R3, R3, 0xdfffffff, RZ, 0xc0, !PT ;  /* 0xdfffffff03037812 */ /* 0x000fe200078ec0ff */
[----:B-1----:R-:W-:Y:S01]  /*9e250*/  IMAD.U32 R11, RZ, RZ, UR11 ;  /* 0x0000000bff0b7e24 */ /* 0x002fe2000f8e00ff */
[----:B------:R-:W4:Y:S01]  /*9e260*/  LDL.LU R10, [R1+0xe84] ;  /* 0x000e8400010a7983 */ /* 0x000f220000300800 */
[----:B0-----:R-:W-:Y:S01]  /*9e270*/  @!P5 IADD3 R24, P0, P6, R26, UR13, R12 ;  /* 0x0000000d1a18dc10 */ /* 0x001fe2000fe1e00c */
[----:B------:R-:W-:-:S03]  /*9e280*/  IMAD.U32 R12, RZ, RZ, UR10 ;  /* 0x0000000aff0c7e24 */ /* 0x000fc6000f8e00ff */
[----:B------:R-:W-:-:S04]  /*9e290*/  @!P5 IADD3.X R25, R31, UR12, R13, P0, P6 ;  /* 0x0000000c1f19dc10 */ /* 0x000fc800087ec40d */
[----:B------:R-:W-:Y:S02]  /*9e2a0*/  @!P4 IADD3 R120, P0, P6, R11, UR9, R26 ;  /* 0x000000090b78cc10 */ /* 0x000fe4000fe1e01a */
[----:B------:R-:W-:Y:S02]  /*9e2b0*/  @P4 LOP3.LUT R3, R3, 0x20000000, RZ, 0xfc, !PT ;  /* 0x2000000003034812 */ /* 0x000fe400078efcff */
[----:B------:R-:W-:Y:S02]  /*9e2c0*/  @!P4 IADD3.X R121, R12, UR8, R31, P0, P6 ;  /* 0x000000080c79cc10 */ /* 0x000fe400087ec41f */
[----:B------:R-:W-:Y:S02]  /*9e2d0*/  ISETP.LT.OR P4, PT, R30, 0xc2, !P2 ;  /* 0x000000c21e00780c */ /* 0x000fe40005781670 */
[----:B------:R-:W-:-:S11]  /*9e2e0*/  LOP3.LUT R3, R3, 0xefffffff, RZ, 0xc0, !PT ;  /* 0xefffffff03037812 */ /* 0x000fd600078ec0ff */
        /* <DEDUP_REMOVED lines=83> */
[----:B------:R-:W-:Y:S01]  /*9e820*/  ISETP.LT.OR P4, PT, R30, 0x109, !P2 ;  /* 0x000001091e00780c */ /* 0x000fe20005781670 */
[----:B------:R-:W-:Y:S01]  /*9e830*/  IMAD.U32 R12, RZ, RZ, UR11 ;  /* 0x0000000bff0c7e24 */ /* 0x000fe2000f8e00ff */
[----:B------:R-:W-:Y:S01]  /*9e840*/  LOP3.LUT R3, R3, 0xfffff7ff, RZ, 0xc0, !PT ;  /* 0xfffff7ff03037812 */ /* 0x000fe200078ec0ff */
[----:B------:R-:W-:-:S10]  /*9e850*/  IMAD.U32 R11, RZ, RZ, UR10 ;  /* 0x0000000aff0b7e24 */ /* 0x000fd4000f8e00ff */
        /* <DEDUP_REMOVED lines=58> */
[----:B------:R-:W-:-:S13]  /*9ec00*/  ISETP.LT.OR P4, PT, R30, 0x139, !P2 ;  /* 0x000001391e00780c */ /* 0x000fda0005781670 */
        /* <DEDUP_REMOVED lines=98> */
[----:B------:R-:W-:-:S04]  /*9f230*/  @!P4 IADD3 R220, P0, P2, R12, UR13, R26 ;  /* 0x0000000d0cdccc10 */ /* 0x000fc8000fa1e01a */
[----:B------:R-:W-:Y:S02]  /*9f240*/  @!P4 IADD3.X R222, R11, UR12, R31, P0, P2 ;  /* 0x0000000c0bdecc10 */ /* 0x000fe400087e441f */
[----:B------:R-:W-:-:S13]  /*9f250*/  ISETP.LT.OR P0, PT, R30, 0xc1, !P1 ;  /* 0x000000c11e00780c */ /* 0x000fda0004f01670 */
[----:B------:R-:W0:Y:S01]  /*9f260*/  @!P0 LDC.64 R12, c[0x0][0x5c0] ;  /* 0x00017000ff0c8b82 */ /* 0x000e220000000a00 */
[----:B--2---:R-:W-:Y:S01]  /*9f270*/  FMUL R11, R221, UR27 ;  /* 0x0000001bdd0b7c20 */ /* 0x004fe20008400000 */
[----:B------:R-:W-:Y:S04]  /*9f280*/  STL [R1+0x14b0], R24 ;  /* 0x0014b01801007387 */ /* 0x000fe80000100800 */
[----:B------:R-:W-:Y:S01]  /*9f290*/  F2FP.SATFINITE.E4M3.F32.PACK_AB_MERGE_C R11, RZ, R11, RZ ;  /* 0x0000000bff0b723e */ /* 0x000fe200048070ff */
[----:B------:R-:W-:Y:S04]  /*9f2a0*/  STL [R1+0x14ac], R25 ;  /* 0x0014ac1901007387 */ /* 0x000fe80000100800 */
[----:B------:R-:W2:Y:S01]  /*9f2b0*/  LDL.LU R230, [R1+0xe88] ;  /* 0x000e880001e67983 */ /* 0x000ea20000300800 */
[----:B------:R-:W-:-:S02]  /*9f2c0*/  ISETP.LT.OR P6, PT, R30, 0xca, !P3 ;  /* 0x000000ca1e00780c */ /* 0x000fc40005fc1670 */
[----:B------:R-:W-:Y:S01]  /*9f2d0*/  LOP3.LUT R4, R4, 0xffffefff, RZ, 0xc0, !PT ;  /* 0xffffefff04047812 */ /* 0x000fe200078ec0ff */
[----:B------:R-:W2:Y:S01]  /*9f2e0*/  LDL.LU R231, [R1+0xe8c] ;  /* 0x000e8c0001e77983 */ /* 0x000ea20000300800 */
[----:B0-----:R-:W-:-:S05]  /*9f2f0*/  @!P0 IADD3 R12, P2, R26, R12, RZ ;  /* 0x0000000c1a0c8210 */ /* 0x001fca0007f5e0ff */
[----:B------:R-:W-:-:S05]  /*9f300*/  @!P0 IMAD.X R13, R31, 0x1, R13, P2 ;  /* 0x000000011f0d8824 */ /* 0x000fca00010e060d */
[----:B------:R0:W-:Y:S01]  /*9f310*/  @!P0 STG.E.U8 desc[UR34][R12.64+0xc0], R11 ;  /* 0x0000c00b0c008986 */ /* 0x0001e2000c101122 */
[----:B------:R-:W-:-:S13]  /*9f320*/  ISETP.LT.OR P0, PT, R30, 0xc2, !P1 ;  /* 0x000000c21e00780c */ /* 0x000fda0004f01670 */
[----:B0-----:R-:W0:Y:S01]  /*9f330*/  @!P0 LDC.64 R12, c[0x0][0x5c0] ;  /* 0x00017000ff0c8b82 */ /* 0x001e220000000a00 */
[----:B---3--:R-:W-:-:S05]  /*9f340*/  FMUL R11, R223, UR27 ;  /* 0x0000001bdf0b7c20 */ /* 0x008fca0008400000 */
[----:B------:R-:W-:Y:S02]  /*9f350*/  F2FP.SATFINITE.E4M3.F32.PACK_AB_MERGE_C R11, RZ, R11, RZ ;  /* 0x0000000bff0b723e */ /* 0x000fe400048070ff */
[----:B------:R-:W-:Y:S02]  /*9f360*/  @P4 LOP3.LUT R4, R4, 0x1000, RZ, 0xfc, !PT ;  /* 0x0000100004044812 */ /* 0x000fe400078efcff */
[----:B0-----:R-:W-:-:S05]  /*9f370*/  @!P0 IADD3 R12, P2, R26, R12, RZ ;  /* 0x0000000c1a0c8210 */ /* 0x001fca0007f5e0ff */
[----:B------:R-:W-:-:S05]  /*9f380*/  @!P0 IMAD.X R13, R31, 0x1, R13, P2 ;  /* 0x000000011f0d8824 */ /* 0x000fca00010e060d */
[----:B------:R0:W-:Y:S01]  /*9f390*/  @!P0 STG.E.U8 desc[UR34][R12.64+0xc1], R11 ;  /* 0x0000c10b0c008986 */ /* 0x0001e2000c101122 */
[----:B------:R-:W-:Y:S01]  /*9f3a0*/  LOP3.LUT R4, R4, 0xfffff7ff, RZ, 0xc0, !PT ;  /* 0xfffff7ff04047812 */ /* 0x000fe200078ec0ff */
[----:B0-----:R-:W-:Y:S02]  /*9f3b0*/  IMAD.U32 R12, RZ, RZ, UR11 ;  /* 0x0000000bff0c7e24 */ /* 0x001fe4000f8e00ff */
[----:B------:R-:W-:-:S03]  /*9f3c0*/  IMAD.U32 R11, RZ, RZ, UR10 ;  /* 0x0000000aff0b7e24 */ /* 0x000fc6000f8e00ff */
[----:B------:R-:W-:Y:S02]  /*9f3d0*/  @!P6 IADD3 R223, P0, P2, R12, UR13, R26 ;  /* 0x0000000d0cdfec10 */ /* 0x000fe4000fa1e01a */
[----:B------:R-:W-:Y:S02]  /*9f3e0*/  @P6 LOP3.LUT R4, R4, 0x800, RZ, 0xfc, !PT ;  /* 0x0000080004046812 */ /* 0x000fe400078efcff */
[----:B------:R-:W-:Y:S02]  /*9f3f0*/  @!P6 IADD3.X R221, R11, UR12, R31, P0, P2 ;  /* 0x0000000c0bddec10 */ /* 0x000fe400087e441f */
[----:B------:R-:W-:-:S13]  /*9f400*/  ISETP.LT.OR P6, PT, R30, 0xd1, !P3 ;  /* 0x000000d11e00780c */ /* 0x000fda0005fc1670 */
[----:B------:R-:W-:-:S04]  /*9f410*/  @!P6 IADD3 R224, P0, P2, R12, UR13, R26 ;  /* 0x0000000d0ce0ec10 */ /* 0x000fc8000fa1e01a */
[----:B------:R-:W-:Y:S01]  /*9f420*/  @!P6 IADD3.X R226, R11, UR12, R31, P0, P2 ;  /* 0x0000000c0be2ec10 */ /* 0x000fe200087e441f */
[----:B----4-:R-:W-:Y:S02]  /*9f430*/  FMUL R11, R10, UR27 ;  /* 0x0000001b0a0b7c20 */ /* 0x010fe40008400000 */
[----:B------:R-:W3:Y:S01]  /*9f440*/  LDL.LU R10, [R1+0xe90] ;  /* 0x000e9000010a7983 */ /* 0x000ee20000300800 */
[----:B------:R-:W-:Y:S02]  /*9f450*/  LOP3.LUT R9, R9, 0xfeffffff, RZ, 0xc0, !PT ;  /* 0xfeffffff09097812 */ /* 0x000fe400078ec0ff */
[----:B------:R-:W-:Y:S01]  /*9f460*/  F2FP.SATFINITE.E4M3.F32.PACK_AB_MERGE_C R11, RZ, R11, RZ ;  /* 0x0000000bff0b723e */ /* 0x000fe200048070ff */
[----:B------:R-:W4:Y:S01]  /*9f470*/  LDL.LU R234, [R1+0xe94] ;  /* 0x000e940001ea7983 */ /* 0x000f220000300800 */
[----:B------:R-:W-:Y:S02]  /*9f480*/  @P5 LOP3.LUT R9, R9, 0x1000000, RZ, 0xfc, !PT ;  /* 0x0100000009095812 */ /* 0x000fe400078efcff */
[----:B------:R-:W-:Y:S01]  /*9f490*/  LOP3.LUT P5, RZ, R0, 0x2, RZ, 0xc0, !PT ;  /* 0x0000000200ff7812 */ /* 0x000fe200078ac0ff */
[----:B------:R-:W4:-:S12]  /*9f4a0*/  LDL.LU R24, [R1+0xe98] ;  /* 0x000e980001187983 */ /* 0x000f180000300800 */
[----:B------:R0:W-:Y:S01]  /*9f4b0*/  @!P5 STG.E.U8 desc[UR34][R16.64+0xc0], R11 ;  /* 0x0000c00b1000d986 */ /* 0x0001e2000c101122 */
[----:B------:R-:W-:Y:S02]  /*9f4c0*/  ISETP.LT.OR P5, PT, R30, 0xd2, !P3 ;  /* 0x000000d21e00780c */ /* 0x000fe40005fa1670 */
[----:B------:R-:W-:Y:S01]  /*9f4d0*/  LOP3.LUT P4, RZ, R0, 0x8, RZ, 0xc0, !PT ;  /* 0x0000000800ff7812 */ /* 0x000fe2000788c0ff */
[----:B0-----:R-:W-:-:S10]  /*9f4e0*/  IMAD.U32 R11, RZ, RZ, UR10 ;  /* 0x0000000aff0b7e24 */ /* 0x001fd4000f8e00ff */
[----:B------:R-:W-:-:S04]  /*9f4f0*/  @!P5 IADD3 R227, P0, P2, R12, UR13, R26 ;  /* 0x0000000d0ce3dc10 */ /* 0x000fc8000fa1e01a */
[----:B------:R-:W-:Y:S01]  /*9f500*/  @!P5 IADD3.X R225, R11, UR12, R31, P0, P2 ;  /* 0x0000000c0be1dc10 */ /* 0x000fe200087e441f */
[----:B--2---:R-:W-:-:S05]  /*9f510*/  FMUL R11, R230, UR27 ;  /* 0x0000001be60b7c20 */ /* 0x004fca0008400000 */
[----:B------:R-:W-:-:S05]  /*9f520*/  F2FP.SATFINITE.E4M3.F32.PACK_AB_MERGE_C R11, RZ, R11, RZ ;  /* 0x0000000bff0b723e */ /* 0x000fca00048070ff */
[----:B------:R0:W-:Y:S01]  /*9f530*/  @!P4 STG.E.U8 desc[UR34][R14.64+0xc1], R11 ;  /* 0x0000c10b0e00c986 */ /* 0x0001e2000c101122 */
[----:B------:R-:W-:Y:S01]  /*9f540*/  ISETP.LT.OR P4, PT, R30, 0xd9, !P3 ;  /* 0x000000d91e00780c */ /* 0x000fe20005f81670 */
[----:B0-----:R-:W-:-:S12]  /*9f550*/  IMAD.U32 R11, RZ, RZ, UR10 ;  /* 0x0000000aff0b7e24 */ /* 0x001fd8000f8e00ff */
[----:B------:R-:W-:-:S04]  /*9f560*/  @!P4 IADD3 R228, P0, P2, R12, UR13, R26 ;  /* 0x0000000d0ce4cc10 */ /* 0x000fc8000fa1e01a */
[----:B------:R-:W-:Y:S02]  /*9f570*/  @!P4 IADD3.X R230, R11, UR12, R31, P0, P2 ;  /* 0x0000000c0be6cc10 */ /* 0x000fe400087e441f */
[----:B------:R-:W-:-:S13]  /*9f580*/  ISETP.LT.OR P0, PT, R30, 0xc9, !P1 ;  /* 0x000000c91e00780c */ /* 0x000fda0004f01670 */
[----:B------:R-:W0:Y:S01]  /*9f590*/  @!P0 LDC.64 R12, c[0x0][0x5c0] ;  /* 0x00017000ff0c8b82 */ /* 0x000e220000000a00 */
[----:B------:R-:W-:-:S05]  /*9f5a0*/  FMUL R11, R231, UR27 ;  /* 0x0000001be70b7c20 */ /* 0x000fca0008400000 */
[----:B------:R-:W-:Y:S02]  /*9f5b0*/  F2FP.SATFINITE.E4M3.F32.PACK_AB_MERGE_C R11, RZ, R11, RZ ;  /* 0x0000000bff0b723e */ /* 0x000fe400048070ff */
[----:B0-----:R-:W-:-:S05]  /*9f5c0*/  @!P0 IADD3 R12, P2, R26, R12, RZ ;  /* 0x0000000c1a0c8210 */ /* 0x001fca0007f5e0ff */
[----:B------:R-:W-:-:S05]  /*9f5d0*/  @!P0 IMAD.X R13, R31, 0x1, R13, P2 ;  /* 0x000000011f0d8824 */ /* 0x000fca00010e060d */
[----:B------:R3:W-:Y:S02]  /*9f5e0*/  @!P0 STG.E.U8 desc[UR34][R12.64+0xc8], R11 ;  /* 0x0000c80b0c008986 */ /* 0x0007e4000c101122 */
[----:B---3--:R-:W-:Y:S02]  /*9f5f0*/  FMUL R11, R10, UR27 ;  /* 0x0000001b0a0b7c20 */ /* 0x008fe40008400000 */
[----:B------:R-:W2:Y:S04]  /*9f600*/  LDL.LU R10, [R1+0xe9c] ;  /* 0x000e9c00010a7983 */ /* 0x000ea80000300800 */
[----:B------:R-:W3:Y:S01]  /*9f610*/  LDL.LU R25, [R1+0xea0] ;  /* 0x000ea00001197983 */ /* 0x000ee20000300800 */
[----:B------:R-:W-:-:S13]  /*9f620*/  ISETP.LT.OR P0, PT, R30, 0xca, !P1 ;  /* 0x000000ca1e00780c */ /* 0x000fda0004f01670 */
[----:B------:R-:W0:Y:S01]  /*9f630*/  @!P0 LDC.64 R12, c[0x0][0x5c0] ;  /* 0x00017000ff0c8b82 */ /* 0x000e220000000a00 */
[----:B------:R-:W-:-:S04]  /*9f640*/  LOP3.LUT R4, R4, 0xfffffbff, RZ, 0xc0, !PT ;  /* 0xfffffbff04047812 */ /* 0x000fc800078ec0ff */
[----:B------:R-:W-:-:S04]  /*9f650*/  @P6 LOP3.LUT R4, R4, 0x400, RZ, 0xfc, !PT ;  /* 0x0000040004046812 */ /* 0x000fc800078efcff */
[----:B------:R-:W-:Y:S02]  /*9f660*/  LOP3.LUT R4, R4, 0xfffffdff, RZ, 0xc0, !PT ;  /* 0xfffffdff04047812 */ /* 0x000fe400078ec0ff */
[----:B------:R-:W-:Y:S02]  /*9f670*/  ISETP.LT.OR P6, PT, R30, 0xda, !P3 ;  /* 0x000000da1e00780c */ /* 0x000fe40005fc1670 */
[----:B------:R-:W-:Y:S02]  /*9f680*/  @P5 LOP3.LUT R4, R4, 0x200, RZ, 0xfc, !PT ;  /* 0x0000020004045812 */ /* 0x000fe400078efcff */
[----:B------:R-:W-:Y:S02]  /*9f690*/  F2FP.SATFINITE.E4M3.F32.PACK_AB_MERGE_C R11, RZ, R11, RZ ;  /* 0x0000000bff0b723e */ /* 0x000fe400048070ff */
[----:B0-----:R-:W-:Y:S02]  /*9f6a0*/  @!P0 IADD3 R12, P2, R26, R12, RZ ;  /* 0x0000000c1a0c8210 */ /* 0x001fe40007f5e0ff */
[----:B------:R-:W-:-:S03]  /*9f6b0*/  LOP3.LUT R4, R4, 0xfffffeff, RZ, 0xc0, !PT ;  /* 0xfffffeff04047812 */ /* 0x000fc600078ec0ff */
[----:B------:R-:W-:Y:S01]  /*9f6c0*/  @!P0 IMAD.X R13, R31, 0x1, R13, P2 ;  /* 0x000000011f0d8824 */ /* 0x000fe200010e060d */
[----:B------:R-:W-:-:S04]  /*9f6d0*/  @P4 LOP3.LUT R4, R4, 0x100, RZ, 0xfc, !PT ;  /* 0x0000010004044812 */ /* 0x000fc800078efcff */
[----:B------:R0:W-:Y:S01]  /*9f6e0*/  @!P0 STG.E.U8 desc[UR34][R12.64+0xc9], R11 ;  /* 0x0000c90b0c008986 */ /* 0x0001e2000c101122 */
[----:B------:R-:W-:Y:S01]  /*9f6f0*/  LOP3.LUT R4, R4, 0xffffff7f, RZ, 0xc0, !PT ;  /* 0xffffff7f04047812 */ /* 0x000fe200078ec0ff */
[----:B0-----:R-:W-:Y:S02]  /*9f700*/  IMAD.U32 R12, RZ, RZ, UR11 ;  /* 0x0000000bff0c7e24 */ /* 0x001fe4000f8e00ff */
[----:B------:R-:W-:-:S03]  /*9f710*/  IMAD.U32 R11, RZ, RZ, UR10 ;  /* 0x0000000aff0b7e24 */ /* 0x000fc6000f8e00ff */
[----:B------:R-:W-:Y:S02]  /*9f720*/  @!P6 IADD3 R231, P0, P2, R12, UR13, R26 ;  /* 0x0000000d0ce7ec10 */ /* 0x000fe4000fa1e01a */
[----:B------:R-:W-:Y:S02]  /*9f730*/  @P6 LOP3.LUT R4, R4, 0x80, RZ, 0xfc, !PT ;  /* 0x0000008004046812 */ /* 0x000fe400078efcff */
[----:B------:R-:W-:Y:S02]  /*9f740*/  @!P6 IADD3.X R229, R11, UR12, R31, P0, P2 ;  /* 0x0000000c0be5ec10 */ /* 0x000fe400087e441f */
[----:B------:R-:W-:Y:S02]  /*9f750*/  ISETP.LT.OR P6, PT, R30, 0xe1, !P3 ;  /* 0x000000e11e00780c */ /* 0x000fe40005fc1670 */
[----:B------:R-:W-:-:S11]  /*9f760*/  LOP3.LUT P5, RZ, R0, 0x10, RZ, 0xc0, !PT ;  /* 0x0000001000ff7812 */ /* 0x000fd600078ac0ff */
[----:B------:R-:W-:-:S04]  /*9f770*/  @!P6 IADD3 R232, P0, P2, R12, UR13, R26 ;  /* 0x0000000d0ce8ec10 */ /* 0x000fc8000fa1e01a */
[----:B------:R-:W-:Y:S01]  /*9f780*/  @!P6 IADD3.X R233, R11, UR12, R31, P0, P2 ;  /* 0x0000000c0be9ec10 */ /* 0x000fe200087e441f */
[----:B----4-:R-:W-:-:S05]  /*9f790*/  FMUL R11, R234, UR27 ;  /* 0x0000001bea0b7c20 */ /* 0x010fca0008400000 */
[----:B------:R-:W-:-:S05]  /*9f7a0*/  F2FP.SATFINITE.E4M3.F32.PACK_AB_MERGE_C R11, RZ, R11, RZ ;  /* 0x0000000bff0b723e */ /* 0x000fca00048070ff */
[----:B------:R0:W-:Y:S01]  /*9f7b0*/  @!P5 STG.E.U8 desc[UR34][R20.64+0xc8], R11 ;  /* 0x0000c80b1400d986 */ /* 0x0001e2000c101122 */
[----:B------:R-:W-:Y:S01]  /*9f7c0*/  ISETP.LT.OR P5, PT, R30, 0xe2, !P3 ;  /* 0x000000e21e00780c */ /* 0x000fe20005fa1670 */
[----:B0-----:R-:W-:-:S12]  /*9f7d0*/  IMAD.U32 R11, RZ, RZ, UR10 ;  /* 0x0000000aff0b7e24 */ /* 0x001fd8000f8e00ff */
[----:B------:R-:W-:-:S04]  /*9f7e0*/  @!P5 IADD3 R234, P0, P2, R12, UR13, R26 ;  /* 0x0000000d0ceadc10 */ /* 0x000fc8000fa1e01a */
[----:B------:R-:W-:Y:S01]  /*9f7f0*/  @!P5 IADD3.X R235, R11, UR12, R31, P0, P2 ;  /* 0x0000000c0bebdc10 */ /* 0x000fe200087e441f */
[----:B------:R-:W-:Y:S02]  /*9f800*/  FMUL R11, R24, UR27 ;  /* 0x0000001b180b7c20 */ /* 0x000fe40008400000 */
[----:B------:R-:W4:Y:S01]  /*9f810*/  LDL.LU R24, [R1+0xea4] ;  /* 0x000ea40001187983 */ /* 0x000f220000300800 */
[----:B------:R-:W-:Y:S02]  /*9f820*/  LOP3.LUT P4, RZ, R0, 0x20, RZ, 0xc0, !PT ;  /* 0x0000002000ff7812 */ /* 0x000fe4000788c0ff */
[----:B------:R-:W-:-:S11]  /*9f830*/  F2FP.SATFINITE.E4M3.F32.PACK_AB_MERGE_C R11, RZ, R11, RZ ;  /* 0x0000000bff0b723e */ /* 0x000fd600048070ff */
[----:B------:R0:W-:Y:S01]  /*9f840*/  @!P4 STG.E.U8 desc[UR34][R18.64+0xc9], R11 ;  /* 0x0000c90b1200c986 */ /* 0x0001e2000c101122 */
[----:B------:R-:W-:Y:S01]  /*9f850*/  ISETP.LT.OR P4, PT, R30, 0xe9, !P3 ;  /* 0x000000e91e00780c */ /* 0x000fe20005f81670 */
[----:B0-----:R-:W-:-:S12]  /*9f860*/  IMAD.U32 R11, RZ, RZ, UR10 ;  /* 0x0000000aff0b7e24 */ /* 0x001fd8000f8e00ff */
[----:B------:R-:W-:-:S04]  /*9f870*/  @!P4 IADD3 R12, P0, P2, R12, UR13, R26 ;  /* 0x0000000d0c0ccc10 */ /* 0x000fc8000fa1e01a */
[----:B------:R-:W-:Y:S01]  /*9f880*/  @!P4 IADD3.X R11, R11, UR12, R31, P0, P2 ;  /* 0x0000000c0b0bcc10 */ /* 0x000fe200087e441f */
[----:B------:R0:W-:Y:S04]  /*9f890*/  @!P4 STL [R1+0x378], R12 ;  /* 0x0003780c0100c387 */ /* 0x0001e80000100800 */
[----:B------:R2:W-:Y:S01]  /*9f8a0*/  @!P4 STL [R1+0x394], R11 ;  /* 0x0003940b0100c387 */ /* 0x0005e20000100800 */
[----:B------:R-:W-:-:S13]  /*9f8b0*/  ISETP.LT.OR P0, PT, R30, 0xd1, !P1 ;  /* 0x000000d11e00780c */ /* 0x000fda0004f01670 */
[----:B0-----:R-:W0:Y:S01]  /*9f8c0*/  @!P0 LDC.64 R12, c[0x0][0x5c0] ;  /* 0x00017000ff0c8b82 */ /* 0x001e220000000a00 */
[----:B--2---:R-:W-:Y:S02]  /*9f8d0*/  FMUL R11, R10, UR27 ;  /* 0x0000001b0a0b7c20 */ /* 0x004fe40008400000 */
[----:B------:R-:W2:Y:S01]  /*9f8e0*/  LDL.LU R10, [R1+0xea8] ;  /* 0x000ea800010a7983 */ /* 0x000ea20000300800 */
[----:B0-----:R-:W-:Y:S02]  /*9f8f0*/  @!P0 IADD3 R12, P2, R26, R12, RZ ;  /* 0x0000000c1a0c8210 */ /* 0x001fe40007f5e0ff */
[----:B------:R-:W-:-:S03]  /*9f900*/  F2FP.SATFINITE.E4M3.F32.PACK_AB_MERGE_C R11, RZ, R11, RZ ;  /* 0x0000000bff0b723e */ /* 0x000fc600048070ff */
[----:B------:R-:W-:-:S05]  /*9f910*/  @!P0 IMAD.X R13, R31, 0x1, R13, P2 ;  /* 0x000000011f0d8824 */ /* 0x000fca00010e060d */
[----:B------:R3:W-:Y:S02]  /*9f920*/  @!P0 STG.E.U8 desc[UR34][R12.64+0xd0], R11 ;  /* 0x0000d00b0c008986 */ /* 0x0007e4000c101122 */
[----:B---3--:R-:W-:Y:S02]  /*9f930*/  FMUL R11, R25, UR27 ;  /* 0x0000001b190b7c20 */ /* 0x008fe40008400000 */
[----:B------:R-:W3:Y:S01]  /*9f940*/  LDL.LU R25, [R1+0xeac] ;  /* 0x000eac0001197983 */ /* 0x000ee20000300800 */
[----:B------:R-:W-:-:S13]  /*9f950*/  ISETP.LT.OR P0, PT, R30, 0xd2, !P1 ;  /* 0x000000d21e00780c */ /* 0x000fda0004f01670 */
[----:B------:R-:W0:Y:S01]  /*9f960*/  @!P0 LDC.64 R12, c[0x0][0x5c0] ;  /* 0x00017000ff0c8b82 */ /* 0x000e220000000a00 */
[----:B------:R-:W-:-:S04]  /*9f970*/  LOP3.LUT R4, R4, 0xffffffbf, RZ, 0xc0, !PT ;  /* 0xffffffbf04047812 */ /* 0x000fc800078ec0ff */
[----:B------:R-:W-:Y:S02]  /*9f980*/  @P6 LOP3.LUT R4, R4, 0x40, RZ, 0xfc, !PT ;  /* 0x0000004004046812 */ /* 0x000fe400078efcff */
[----:B------:R-:W-:Y:S02]  /*9f990*/  ISETP.LT.OR P6, PT, R30, 0xea, !P3 ;  /* 0x000000ea1e00780c */ /* 0x000fe40005fc1670 */
[----:B------:R-:W-:Y:S02]  /*9f9a0*/  LOP3.LUT R4, R4, 0xffffffdf, RZ, 0xc0, !PT ;  /* 0xffffffdf04047812 */ /* 0x000fe400078ec0ff */
[----:B------:R-:W-:Y:S02]  /*9f9b0*/  F2FP.SATFINITE.E4M3.F32.PACK_AB_MERGE_C R11, RZ, R11, RZ ;  /* 0x0000000bff0b723e */ /* 0x000fe400048070ff */
[----:B------:R-:W-:Y:S02]  /*9f9c0*/  @P5 LOP3.LUT R4, R4, 0x20, RZ, 0xfc, !PT ;  /* 0x0000002004045812 */ /* 0x000fe400078efcff */
[----:B0-----:R-:W-:-:S05]  /*9f9d0*/  @!P0 IADD3 R12, P2, R26, R12, RZ ;  /* 0x0000000c1a0c8210 */ /* 0x001fca0007f5e0ff */
[----:B------:R-:W-:Y:S01]  /*9f9e0*/  @!P0 IMAD.X R13, R31, 0x1, R13, P2 ;  /* 0x000000011f0d8824 */ /* 0x000fe200010e060d */
[----:B------:R-:W-:-:S04]  /*9f9f0*/  LOP3.LUT R4, R4, 0xffffffef, RZ, 0xc0, !PT ;  /* 0xffffffef04047812 */ /* 0x000fc800078ec0ff */
[----:B------:R0:W-:Y:S01]  /*9fa00*/  @!P0 STG.E.U8 desc[UR34][R12.64+0xd1], R11 ;  /* 0x0000d10b0c008986 */ /* 0x0001e2000c101122 */
[----:B------:R-:W-:Y:S01]  /*9fa10*/  @P4 LOP3.LUT R4, R4, 0x10, RZ, 0xfc, !PT ;  /* 0x0000001004044812 */ /* 0x000fe200078efcff */
[----:B0-----:R-:W-:Y:S02]  /*9fa20*/  IMAD.U32 R12, RZ, RZ, UR11 ;  /* 0x0000000bff0c7e24 */ /* 0x001fe4000f8e00ff */
[----:B------:R-:W-:-:S03]  /*9fa30*/  IMAD.U32 R11, RZ, RZ, UR10 ;  /* 0x0000000aff0b7e24 */ /* 0x000fc6000f8e00ff */
[----:B------:R-:W-:Y:S02]  /*9fa40*/  @!P6 IADD3 R12, P0, P2, R12, UR13, R26 ;  /* 0x0000000d0c0cec10 */ /* 0x000fe4000fa1e01a */
[----:B------:R-:W-:Y:S02]  /*9fa50*/  LOP3.LUT R4, R4, 0xfffffff7, RZ, 0xc0, !PT ;  /* 0xfffffff704047812 */ /* 0x000fe400078ec0ff */
[----:B------:R-:W-:Y:S01]  /*9fa60*/  @!P6 IADD3.X R11, R11, UR12, R31, P0, P2 ;  /* 0x0000000c0b0bec10 */ /* 0x000fe200087e441f */
[----:B------:R0:W-:Y:S01]  /*9fa70*/  @!P6 STL [R1+0x2d0], R12 ;  /* 0x0002d00c0100e387 */ /* 0x0001e20000100800 */
[----:B------:R-:W-:-:S03]  /*9fa80*/  @P6 LOP3.LUT R4, R4, 0x8, RZ, 0xfc, !PT ;  /* 0x0000000804046812 */ /* 0x000fc600078efcff */
[----:B------:R1:W-:Y:S01]  /*9fa90*/  @!P6 STL [R1+0x2ec], R11 ;  /* 0x0002ec0b0100e387 */ /* 0x0003e20000100800 */
[----:B------:R-:W-:Y:S01]  /*9faa0*/  ISETP.LT.OR P6, PT, R30, 0xf1, !P3 ;  /* 0x000000f11e00780c */ /* 0x000fe20005fc1670 */
[----:B0-----:R-:W-:Y:S02]  /*9fab0*/  IMAD.U32 R12, RZ, RZ, UR11 ;  /* 0x0000000bff0c7e24 */ /* 0x001fe4000f8e00ff */
[----:B-1----:R-:W-:-:S10]  /*9fac0*/  IMAD.U32 R11, RZ, RZ, UR10 ;  /* 0x0000000aff0b7e24 */ /* 0x002fd4000f8e00ff */
[----:B------:R-:W-:-:S04]  /*9fad0*/  @!P6 IADD3 R13, P0, P2, R12, UR13, R26 ;  /* 0x0000000d0c0dec10 */ /* 0x000fc8000fa1e01a */
[----:B------:R-:W-:Y:S01]  /*9fae0*/  @!P6 IADD3.X R12, R11, UR12, R31, P0, P2 ;  /* 0x0000000c0b0cec10 */ /* 0x000fe200087e441f */
[----:B------:R-:W-:Y:S01]  /*9faf0*/  @!P6 STL [R1+0x33c], R13 ;  /* 0x00033c0d0100e387 */ /* 0x000fe20000100800 */
[----:B----4-:R-:W-:-:S03]  /*9fb00*/  FMUL R11, R24, UR27 ;  /* 0x0000001b180b7c20 */ /* 0x010fc60008400000 */
[----:B------:R-:W4:Y:S01]  /*9fb10*/  LDL.LU R24, [R1+0xeb0] ;  /* 0x000eb00001187983 */ /* 0x000f220000300800 */
[----:B------:R-:W-:Y:S02]  /*9fb20*/  LOP3.LUT P5, RZ, R0, 0x40, RZ, 0xc0, !PT ;  /* 0x0000004000ff7812 */ /* 0x000fe400078ac0ff */
[----:B------:R-:W-:Y:S01]  /*9fb30*/  F2FP.SATFINITE.E4M3.F32.PACK_AB_MERGE_C R11, RZ, R11, RZ ;  /* 0x0000000bff0b723e */ /* 0x000fe200048070ff */
[----:B------:R0:W-:Y:S10]  /*9fb40*/  @!P6 STL [R1+0x35c], R12 ;  /* 0x00035c0c0100e387 */ /* 0x0001f40000100800 */
[----:B------:R1:W-:Y:S01]  /*9fb50*/  @!P5 STG.E.U8 desc[UR34][R28.64+0xd0], R11 ;  /* 0x0000d00b1c00d986 */ /* 0x0003e2000c101122 */
[----:B------:R-:W-:Y:S01]  /*9fb60*/  ISETP.LT.OR P5, PT, R30, 0xf2, !P3 ;  /* 0x000000f21e00780c */ /* 0x000fe20005fa1670 */
[----:B0-----:R-:W-:-:S02]  /*9fb70*/  IMAD.U32 R12, RZ, RZ, UR11 ;  /* 0x0000000bff0c7e24 */ /* 0x001fc4000f8e00ff */
[----:B-1----:R-:W-:-:S10]  /*9fb80*/  IMAD.U32 R11, RZ, RZ, UR10 ;  /* 0x0000000aff0b7e24 */ /* 0x002fd4000f8e00ff */
[----:B------:R-:W-:-:S04]  /*9fb90*/  @!P5 IADD3 R13, P0, P2, R12, UR13, R26 ;  /* 0x0000000d0c0ddc10 */ /* 0x000fc8000fa1e01a */
[----:B------:R-:W-:Y:S01]  /*9fba0*/  @!P5 IADD3.X R12, R11, UR12, R31, P0, P2 ;  /* 0x0000000c0b0cdc10 */ /* 0x000fe200087e441f */
[----:B------:R-:W-:Y:S04]  /*9fbb0*/  @!P5 STL [R1+0x314], R13 ;  /* 0x0003140d0100d387 */ /* 0x000fe80000100800 */
[----:B------:R0:W-:Y:S01]  /*9fbc0*/  @!P5 STL [R1+0x338], R12 ;  /* 0x0003380c0100d387 */ /* 0x0001e20000100800 */
[----:B------:R-:W-:Y:S01]  /*9fbd0*/  LOP3.LUT P4, RZ, R0, 0x80, RZ, 0xc0, !PT ;  /* 0x0000008000ff7812 */ /* 0x000fe2000788c0ff */
[----:B0-----:R-:W-:Y:S02]  /*9fbe0*/  IMAD.U32 R12, RZ, RZ, UR11 ;  /* 0x0000000bff0c7e24 */ /* 0x001fe4000f8e00ff */
[----:B--2---:R-:W-:Y:S02]  /*9fbf0*/  FMUL R11, R10, UR27 ;  /* 0x0000001b0a0b7c20 */ /* 0x004fe40008400000 */
[----:B------:R-:W2:Y:S03]  /*9fc00*/  LDL.LU R10, [R1+0xeb4] ;  /* 0x000eb400010a7983 */ /* 0x000ea60000300800 */
[----:B------:R-:W-:-:S05]  /*9fc10*/  F2FP.SATFINITE.E4M3.F32.PACK_AB_MERGE_C R11, RZ, R11, RZ ;  /* 0x0000000bff0b723e */ /* 0x000fca00048070ff */
[----:B------:R0:W-:Y:S01]  /*9fc20*/  @!P4 STG.E.U8 desc[UR34][R22.64+0xd1], R11 ;  /* 0x0000d10b1600c986 */ /* 0x0001e2000c101122 */
[----:B------:R-:W-:Y:S01]  /*9fc30*/  ISETP.LT.OR P4, PT, R30, 0xf9, !P3 ;  /* 0x000000f91e00780c */ /* 0x000fe20005f81670 */
[----:B0-----:R-:W-:-:S12]  /*9fc40*/  IMAD.U32 R11, RZ, RZ, UR10 ;  /* 0x0000000aff0b7e24 */ /* 0x001fd8000f8e00ff */
[----:B------:R-:W-:-:S04]  /*9fc50*/  @!P4 IADD3 R12, P0, P2, R12, UR13, R26 ;  /* 0x0000000d0c0ccc10 */ /* 0x000fc8000fa1e01a */
[----:B------:R-:W-:Y:S01]  /*9fc60*/  @!P4 IADD3.X R11, R11, UR12, R31, P0, P2 ;  /* 0x0000000c0b0bcc10 */ /* 0x000fe200087e441f */
[----:B------:R-:W-:Y:S04]  /*9fc70*/  @!P4 STL [R1+0x374], R12 ;  /* 0x0003740c0100c387 */ /* 0x000fe80000100800 */
[----:B------:R3:W-:Y:S02]  /*9fc80*/  @!P4 STL [R1+0x390], R11 ;  /* 0x0003900b0100c387 */ /* 0x0007e40000100800 */
[----:B---3--:R-:W-:Y:S02]  /*9fc90*/  FMUL R11, R25, UR27 ;  /* 0x0000001b190b7c20 */ /* 0x008fe40008400000 */
        /* <DEDUP_REMOVED lines=8> */
[----:B0-----:R-:W0:Y:S01]  /*9fd20*/  @!P0 LDC.64 R12, c[0x0][0x5c0] ;  /* 0x00017000ff0c8b82 */ /* 0x001e220000000a00 */
[----:B------:R-:W-:-:S04]  /*9fd30*/  LOP3.LUT R4, R4, 0xfffffffb, RZ, 0xc0, !PT ;  /* 0xfffffffb04047812 */ /* 0x000fc800078ec0ff */
[----:B------:R-:W-:Y:S02]  /*9fd40*/  @P6 LOP3.LUT R4, R4, 0x4, RZ, 0xfc, !PT ;  /* 0x0000000404046812 */ /* 0x000fe400078efcff */
[----:B------:R-:W-:Y:S01]  /*9fd50*/  ISETP.LT.OR P6, PT, R30, 0xfa, !P3 ;  /* 0x000000fa1e00780c */ /* 0x000fe20005fc1670 */
[----:B----4-:R-:W-:Y:S02]  /*9fd60*/  FMUL R11, R24, UR27 ;  /* 0x0000001b180b7c20 */ /* 0x010fe40008400000 */
[----:B------:R-:W4:Y:S01]  /*9fd70*/  LDL.LU R24, [R1+0xebc] ;  /* 0x000ebc0001187983 */ /* 0x000f220000300800 */
[----:B0-----:R-:W-:Y:S02]  /*9fd80*/  @!P0 IADD3 R12, P2, R26, R12, RZ ;  /* 0x0000000c1a0c8210 */ /* 0x001fe40007f5e0ff */
[----:B------:R-:W-:-:S03]  /*9fd90*/  F2FP.SATFINITE.E4M3.F32.PACK_AB_MERGE_C R11, RZ, R11, RZ ;  /* 0x0000000bff0b723e */ /* 0x000fc600048070ff */
[----:B------:R-:W-:Y:S01]  /*9fda0*/  @!P0 IMAD.X R13, R31, 0x1, R13, P2 ;  /* 0x000000011f0d8824 */ /* 0x000fe200010e060d */
[----:B------:R-:W-:-:S04]  /*9fdb0*/  LOP3.LUT R4, R4, 0xfffffffd, RZ, 0xc0, !PT ;  /* 0xfffffffd04047812 */ /* 0x000fc800078ec0ff */
[----:B------:R0:W-:Y:S01]  /*9fdc0*/  @!P0 STG.E.U8 desc[UR34][R12.64+0xd9], R11 ;  /* 0x0000d90b0c008986 */ /* 0x0001e2000c101122 */
[----:B------:R-:W-:-:S04]  /*9fdd0*/  @P5 LOP3.LUT R4, R4, 0x2, RZ, 0xfc, !PT ;  /* 0x0000000204045812 */ /* 0x000fc800078efcff */
[----:B------:R-:W-:Y:S01]  /*9fde0*/  LOP3.LUT R4, R4, 0xfffffffe, RZ, 0xc0, !PT ;  /* 0xfffffffe04047812 */ /* 0x000fe200078ec0ff */
[----:B0-----:R-:W-:Y:S02]  /*9fdf0*/  IMAD.U32 R12, RZ, RZ, UR11 ;  /* 0x0000000bff0c7e24 */ /* 0x001fe4000f8e00ff */
[----:B------:R-:W-:-:S03]  /*9fe00*/  IMAD.U32 R11, RZ, RZ, UR10 ;  /* 0x0000000aff0b7e24 */ /* 0x000fc6000f8e00ff */
[----:B------:R-:W-:Y:S02]  /*9fe10*/  @!P6 IADD3 R12, P0, P2, R12, UR13, R26 ;  /* 0x0000000d0c0cec10 */ /* 0x000fe4000fa1e01a */
[----:B------:R-:W-:Y:S02]  /*9fe20*/  @P4 LOP3.LUT R4, R4, 0x1, RZ, 0xfc, !PT ;  /* 0x0000000104044812 */ /* 0x000fe400078efcff */
[C---:B------:R-:W-:Y:S02]  /*9fe30*/  LOP3.LUT P5, RZ, R0.reuse, 0x100, RZ, 0xc0, !PT ;  /* 0x0000010000ff7812 */ /* 0x040fe400078ac0ff */
[C---:B------:R-:W-:Y:S02]  /*9fe40*/  LOP3.LUT P4, RZ, R0.reuse, 0x200, RZ, 0xc0, !PT ;  /* 0x0000020000ff7812 */ /* 0x040fe4000788c0ff */
[----:B------:R-:W-:Y:S02]  /*9fe50*/  @!P6 IADD3.X R11, R11, UR12, R31, P0, P2 ;  /* 0x0000000c0b0bec10 */ /* 0x000fe400087e441f */
[----:B------:R-:W-:Y:S01]  /*9fe60*/  LOP3.LUT R0, R0, 0x7fffffff, RZ, 0xc0, !PT ;  /* 0x7fffffff00007812 */ /* 0x000fe200078ec0ff */
[----:B------:R0:W-:Y:S03]  /*9fe70*/  @!P6 STL [R1+0x2cc], R12 ;  /* 0x0002cc0c0100e387 */ /* 0x0001e60000100800 */
[----:B------:R-:W-:Y:S01]  /*9fe80*/  @P6 LOP3.LUT R0, R0, 0x80000000, RZ, 0xfc, !PT ;  /* 0x8000000000006812 */ /* 0x000fe200078efcff */
[----:B------:R1:W-:Y:S01]  /*9fe90*/  @!P6 STL [R1+0x2e8], R11 ;  /* 0x0002e80b0100e387 */ /* 0x0003e20000100800 */
[----:B------:R-:W-:Y:S01]  /*9fea0*/  ISETP.LT.OR P6, PT, R30, 0x101, !P3 ;  /* 0x000001011e00780c */ /* 0x000fe20005fc1670 */
[----:B0-----:R-:W-:-:S02]  /*9feb0*/  IMAD.U32 R12, RZ, RZ, UR11 ;  /* 0x0000000bff0c7e24 */ /* 0x001fc4000f8e00ff */
[----:B-1----:R-:W-:-:S10]  /*9fec0*/  IMAD.U32 R11, RZ, RZ, UR10 ;  /* 0x0000000aff0b7e24 */ /* 0x002fd4000f8e00ff */
[----:B------:R-:W-:-:S04]  /*9fed0*/  @!P6 IADD3 R13, P0, P2, R12, UR13, R26 ;  /* 0x0000000d0c0dec10 */ /* 0x000fc8000fa1e01a */
[----:B------:R-:W-:Y:S01]  /*9fee0*/  @!P6 IADD3.X R12, R11, UR12, R31, P0, P2 ;  /* 0x0000000c0b0cec10 */ /* 0x000fe200087e441f */
[----:B------:R-:W-:Y:S01]  /*9fef0*/  @!P6 STL [R1+0x334], R13 ;  /* 0x0003340d0100e387 */ /* 0x000fe20000100800 */
[----:B--2---:R-:W-:-:S03]  /*9ff00*/  FMUL R11, R10, UR27 ;  /* 0x0000001b0a0b7c20 */ /* 0x004fc60008400000 */
[----:B------:R-:W2:Y:S02]  /*9ff10*/  LDL.LU R10, [R1+0xec0] ;  /* 0x000ec000010a7983 */ /* 0x000ea40000300800 */
[----:B------:R-:W-:-:S05]  /*9ff20*/  F2FP.SATFINITE.E4M3.F32.PACK_AB_MERGE_C R11, RZ, R11, RZ ;  /* 0x0000000bff0b723e */ /* 0x000fca00048070ff */
[----:B------:R-:W-:Y:S01]  /*9ff30*/  @!P5 STG.E.U8 desc[UR34][R34.64+0xd8], R11 ;  /* 0x0000d80b2200d986 */ /* 0x000fe2000c101122 */
[----:B------:R-:W-:-:S03]  /*9ff40*/  ISETP.LT.OR P5, PT, R30, 0x102, !P3 ;  /* 0x000001021e00780c */ /* 0x000fc60005fa1670 */
[----:B------:R0:W-:Y:S02]  /*9ff50*/  @!P6 STL [R1+0x358], R12 ;  /* 0x0003580c0100e387 */ /* 0x0001e40000100800 */
[----:B0-----:R-:W-:Y:S02]  /*9ff60*/  IMAD.U32 R12, RZ, RZ, UR11 ;  /* 0x0000000bff0c7e24 */ /* 0x001fe4000f8e00ff */
[----:B------:R-:W-:-:S06]  /*9ff70*/  IMAD.U32 R11, RZ, RZ, UR10 ;  /* 0x0000000aff0b7e24 */ /* 0x000fcc000f8e00ff */
[----:B------:R-:W-:-:S04]  /*9ff80*/  @!P5 IADD3 R13, P0, P2, R12, UR13, R26 ;  /* 0x0000000d0c0ddc10 */ /* 0x000fc8000fa1e01a */
[----:B------:R-:W-:Y:S01]  /*9ff90*/  @!P5 IADD3.X R12, R11, UR12, R31, P0, P2 ;  /* 0x0000000c0b0cdc10 */ /* 0x000fe200087e441f */
[----:B------:R-:W-:Y:S04]  /*9ffa0*/  @!P5 STL [R1+0x310], R13 ;  /* 0x0003100d0100d387 */ /* 0x000fe80000100800 */
[----:B------:R0:W-:Y:S01]  /*9ffb0*/  @!P5 STL [R1+0x330], R12 ;  /* 0x0003300c0100d387 */ /* 0x0001e20000100800 */
[----:B---3--:R-:W-:-:S03]  /*9ffc0*/  FMUL R11, R25, UR27 ;  /* 0x0000001b190b7c20 */ /* 0x008fc60008400000 */
[----:B------:R-:W3:Y:S02]  /*9ffd0*/  LDL.LU R25, [R1+0xec4] ;  /* 0x000ec40001197983 */ /* 0x000ee40000300800 */
[----:B------:R-:W-:-:S05]  /*9ffe0*/  F2FP.SATFINITE.E4M3.F32.PACK_AB_MERGE_C R11, RZ, R11, RZ ;  /* 0x0000000bff0b723e */ /* 0x000fca00048070ff */
[----:B------:R1:W-:Y:S01]  /*9fff0*/  @!P4 STG.E.U8 desc[UR34][R32.64+0xd9], R11 ;  /* 0x0000d90b2000c986 */ /* 0x0003e2000c101122 */
[----:B------:R-:W-:Y:S01]  /*a0000*/  ISETP.LT.OR P4, PT, R30, 0x109, !P3 ;  /* 0x000001091e00780c */ /* 0x000fe20005f81670 */
[----:B0-----:R-:W-:Y:S02]  /*a0010*/  IMAD.U32 R12, RZ, RZ, UR11 ;  /* 0x0000000bff0c7e24 */ /* 0x001fe4000f8e00ff */
[----:B-1----:R-:W-:-:S10]  /*a0020*/  IMAD.U32 R11, RZ, RZ, UR10 ;  /* 0x0000000aff0b7e24 */ /* 0x002fd4000f8e00ff */
[----:B------:R-:W-:-:S04]  /*a0030*/  @!P4 IADD3 R12, P0, P2, R12, UR13, R26 ;  /* 0x0000000d0c0ccc10 */ /* 0x000fc8000fa1e01a */
[----:B------:R-:W-:Y:S01]  /*a0040*/  @!P4 IADD3.X R11, R11, UR12, R31, P0, P2 ;  /* 0x0000000c0b0bcc10 */ /* 0x000fe200087e441f */
[----:B------:R0:W-:Y:S01]  /*a0050*/  @!P4 STL [R1+0x370], R12 ;  /* 0x0003700c0100c387 */ /* 0x0001e20000100800 */
[----:B------:R-:W-:-:S03]  /*a0060*/  ISETP.LT.OR P0, PT, R30, 0xe1, !P1 ;  /* 0x000000e11e00780c */ /* 0x000fc60004f01670 */
[----:B------:R4:W-:Y:S10]  /*a0070*/  @!P4 STL [R1+0x38c], R11 ;  /* 0x00038c0b0100c387 */ /* 0x0009f40000100800 */
[----:B0-----:R-:W0:Y:S01]  /*a0080*/  @!P0 LDC.64 R12, c[0x0][0x5c0] ;  /* 0x00017000ff0c8b82 */ /* 0x001e220000000a00 */
[----:B----4-:R-:W-:-:S02]  /*a0090*/  FMUL R11, R24, UR27 ;  /* 0x0000001b180b7c20 */ /* 0x010fc40008400000 */
[----:B------:R-:W4:Y:S01]  /*a00a0*/  LDL.LU R24, [R1+0xec8] ;  /* 0x000ec80001187983 */ /* 0x000f220000300800 */
[----:B0-----:R-:W-:Y:S02]  /*a00b0*/  @!P0 IADD3 R12, P2, R26, R12, RZ ;  /* 0x0000000c1a0c8210 */ /* 0x001fe40007f5e0ff */
[----:B------:R-:W-:-:S03]  /*a00c0*/  F2FP.SATFINITE.E4M3.F32.PACK_AB_MERGE_C R11, RZ, R11, RZ ;  /* 0x0000000bff0b723e */ /* 0x000fc600048070ff */
[----:B------:R-:W-:-:S05]  /*a00d0*/  @!P0 IMAD.X R13, R31, 0x1, R13, P2 ;  /* 0x000000011f0d8824 */ /* 0x000fca00010e060d */
[----:B------:R0:W-:Y:S01]  /*a00e0*/  @!P0 STG.E.U8 desc[UR34][R12.64+0xe0], R11 ;  /* 0x0000e00b0c008986 */ /* 0x0001e2000c101122 */
[----:B------:R-:W-:-:S13]  /*a00f0*/  ISETP.LT.OR P0, PT, R30, 0xe2, !P1 ;  /* 0x000000e21e00780c */ /* 0x000fda0004f01670 */
[----:B0-----:R-:W0:Y:S01]  /*a0100*/  @!P0 LDC.64 R12, c[0x0][0x5c0] ;  /* 0x00017000ff0c8b82 */ /* 0x001e220000000a00 */
[----:B------:R-:W-:-:S04]  /*a0110*/  LOP3.LUT R0, R0, 0xbfffffff, RZ, 0xc0, !PT ;  /* 0xbfffffff00007812 */ /* 0x000fc800078ec0ff */
[----:B------:R-:W-:Y:S02]  /*a0120*/  @P6 LOP3.LUT R0, R0, 0x40000000, RZ, 0xfc, !PT ;  /* 0x4000000000006812 */ /* 0x000fe400078efcff */
[----:B------:R-:W-:Y:S02]  /*a0130*/  ISETP.LT.OR P6, PT, R30, 0x10a, !P3 ;  /* 0x0000010a1e00780c */ /* 0x000fe40005fc1670 */
[----:B------:R-:W-:-:S04]  /*a0140*/  LOP3.LUT R0, R0, 0xdfffffff, RZ, 0xc0, !PT ;  /* 0xdfffffff00007812 */ /* 0x000fc800078ec0ff */
[----:B------:R-:W-:Y:S02]  /*a0150*/  @P5 LOP3.LUT R0, R0, 0x20000000, RZ, 0xfc, !PT ;  /* 0x2000000000005812 */ /* 0x000fe400078efcff */
[----:B0-----:R-:W-:-:S05]  /*a0160*/  @!P0 IADD3 R12, P2, R26, R12, RZ ;  /* 0x0000000c1a0c8210 */ /* 0x001fca0007f5e0ff */
[----:B------:R-:W-:Y:S01]  /*a0170*/  @!P0 IMAD.X R13, R31, 0x1, R13, P2 ;  /* 0x000000011f0d8824 */ /* 0x000fe200010e060d */
[C---:B------:R-:W-:Y:S02]  /*a0180*/  LOP3.LUT P5, RZ, R0.reuse, 0x400, RZ, 0xc0, !PT ;  /* 0x0000040000ff7812 */ /* 0x040fe400078ac0ff */
[----:B------:R-:W-:-:S04]  /*a0190*/  LOP3.LUT R0, R0, 0xefffffff, RZ, 0xc0, !PT ;  /* 0xefffffff00007812 */ /* 0x000fc800078ec0ff */
[----:B------:R-:W-:-:S04]  /*a01a0*/  @P4 LOP3.LUT R0, R0, 0x10000000, RZ, 0xfc, !PT ;  /* 0x1000000000004812 */ /* 0x000fc800078efcff */
[C---:B------:R-:W-:Y:S02]  /*a01b0*/  LOP3.LUT P4, RZ, R0.reuse, 0x800, RZ, 0xc0, !PT ;  /* 0x0000080000ff7812 */ /* 0x040fe4000788c0ff */
[----:B------:R-:W-:Y:S01]  /*a01c0*/  LOP3.LUT R0, R0, 0xf7ffffff, RZ, 0xc0, !PT ;  /* 0xf7ffffff00007812 */ /* 0x000fe200078ec0ff */
[----:B--2---:R-:W-:Y:S02]  /*a01d0*/  FMUL R11, R10, UR27 ;  /* 0x0000001b0a0b7c20 */ /* 0x004fe40008400000 */
[----:B------:R-:W2:Y:S03]  /*a01e0*/  LDL.LU R10, [R1+0xecc] ;  /* 0x000ecc00010a7983 */ /* 0x000ea60000300800 */
[----:B------:R-:W-:-:S05]  /*a01f0*/  F2FP.SATFINITE.E4M3.F32.PACK_AB_MERGE_C R11, RZ, R11, RZ ;  /* 0x0000000bff0b723e */ /* 0x000fca00048070ff */
[----:B------:R0:W-:Y:S02]  /*a0200*/  @!P0 STG.E.U8 desc[UR34][R12.64+0xe1], R11 ;  /* 0x0000e10b0c008986 */ /* 0x0001e4000c101122 */
[----:B0-----:R-:W-:Y:S02]  /*a0210*/  IMAD.U32 R12, RZ, RZ, UR11 ;  /* 0x0000000bff0c7e24 */ /* 0x001fe4000f8e00ff */
[----:B------:R-:W-:-:S03]  /*a0220*/  IMAD.U32 R11, RZ, RZ, UR10 ;  /* 0x0000000aff0b7e24 */ /* 0x000fc6000f8e00ff */
[----:B------:R-:W-:-:S04]  /*a0230*/  @!P6 IADD3 R12, P0, P2, R12, UR13, R26 ;  /* 0x0000000d0c0cec10 */ /* 0x000fc8000fa1e01a */
        /* <DEDUP_REMOVED lines=9> */
[----:B---3--:R-:W-:Y:S01]  /*a02d0*/  FMUL R11, R25, UR27 ;  /* 0x0000001b190b7c20 */ /* 0x008fe20008400000 */
[----:B------:R-:W-:Y:S04]  /*a02e0*/  @!P6 STL [R1+0x32c], R13 ;  /* 0x00032c0d0100e387 */ /* 0x000fe80000100800 */
[----:B------:R-:W3:Y:S01]  /*a02f0*/  LDL.LU R25, [R1+0xed0] ;  /* 0x000ed00001197983 */ /* 0x000ee20000300800 */
        /* <DEDUP_REMOVED lines=10> */
[----:B----4-:R-:W-:-:S03]  /*a03a0*/  FMUL R11, R24, UR27 ;  /* 0x0000001b180b7c20 */ /* 0x010fc60008400000 */
[----:B------:R-:W4:Y:S02]  /*a03b0*/  LDL.LU R24, [R1+0xed4] ;  /* 0x000ed40001187983 */ /* 0x000f240000300800 */
[----:B------:R-:W-:-:S05]  /*a03c0*/  F2FP.SATFINITE.E4M3.F32.PACK_AB_MERGE_C R11, RZ, R11, RZ ;  /* 0x0000000bff0b723e */ /* 0x000fca00048070ff */
[----:B------:R1:W-:Y:S01]  /*a03d0*/  @!P4 STG.E.U8 desc[UR34][R36.64+0xe1], R11 ;  /* 0x0000e10b2400c986 */ /* 0x0003e2000c101122 */
[----:B------:R-:W-:Y:S01]  /*a03e0*/  ISETP.LT.OR P4, PT, R30, 0x119, !P3 ;  /* 0x000001191e00780c */ /* 0x000fe20005f81670 */
[----:B0-----:R-:W-:Y:S02]  /*a03f0*/  IMAD.U32 R12, RZ, RZ, UR11 ;  /* 0x0000000bff0c7e24 */ /* 0x001fe4000f8e00ff */
[----:B-1----:R-:W-:-:S10]  /*a0400*/  IMAD.U32 R11, RZ, RZ, UR10 ;  /* 0x0000000aff0b7e24 */ /* 0x002fd4000f8e00ff */
        /* <DEDUP_REMOVED lines=24> */
[C---:B------:R-:W-:Y:S02]  /*a0590*/  LOP3.LUT P5, RZ, R0.reuse, 0x1000, RZ, 0xc0, !PT ;  /* 0x0000100000ff7812 */ /* 0x040fe400078ac0ff */
[----:B------:R-:W-:Y:S02]  /*a05a0*/  LOP3.LUT R0, R0, 0xfeffffff, RZ, 0xc0, !PT ;  /* 0xfeffffff00007812 */ /* 0x000fe400078ec0ff */
[----:B------:R0:W-:Y:S02]  /*a05b0*/  @!P0 STG.E.U8 desc[UR34][R12.64+0xe9], R11 ;  /* 0x0000e90b0c008986 */ /* 0x0001e4000c101122 */
[----:B------:R-:W-:Y:S01]  /*a05c0*/  @P4 LOP3.LUT R0, R0, 0x1000000, RZ, 0xfc, !PT ;  /* 0x0100000000004812 */ /* 0x000fe200078efcff */
[----:B0-----:R-:W-:Y:S02]  /*a05d0*/  IMAD.U32 R12, RZ, RZ, UR11 ;  /* 0x0000000bff0c7e24 */ /* 0x001fe4000f8e00ff */
[----:B------:R-:W-:-:S03]  /*a05e0*/  IMAD.U32 R11, RZ, RZ, UR10 ;  /* 0x0000000aff0b7e24 */ /* 0x000fc6000f8e00ff */
[----:B------:R-:W-:Y:S02]  /*a05f0*/  @!P6 IADD3 R12, P0, P2, R12, UR13, R26 ;  /* 0x0000000d0c0cec10 */ /* 0x000fe4000fa1e01a */
        /* <DEDUP_REMOVED lines=11> */
[----:B----4-:R-:W-:Y:S01]  /*a06b0*/  FMUL R11, R24, UR27 ;  /* 0x0000001b180b7c20 */ /* 0x010fe20008400000 */
[----:B------:R-:W-:Y:S04]  /*a06c0*/  @!P6 STL [R1+0x324], R13 ;  /* 0x0003240d0100e387 */ /* 0x000fe80000100800 */
[----:B------:R-:W4:Y:S01]  /*a06d0*/  LDL.LU R24, [R1+0xee0] ;  /* 0x000ee00001187983 */ /* 0x000f220000300800 */
        /* <DEDUP_REMOVED lines=10> */
[----:B--2---:R-:W-:-:S03]  /*a0780*/  FMUL R11, R10, UR27 ;  /* 0x0000001b0a0b7c20 */ /* 0x004fc60008400000 */
[----:B------:R-:W2:Y:S02]  /*a0790*/  LDL.LU R10, [R1+0xee4] ;  /* 0x000ee400010a7983 */ /* 0x000ea40000300800 */
[----:B------:R-:W-:-:S05]  /*a07a0*/  F2FP.SATFINITE.E4M3.F32.PACK_AB_MERGE_C R11, RZ, R11, RZ ;  /* 0x0000000bff0b723e */ /* 0x000fca00048070ff */
[----:B------:R1:W-:Y:S01]  /*a07b0*/  @!P4 STG.E.U8 desc[UR34][R40.64+0xe9], R11 ;  /* 0x0000e90b2800c986 */ /* 0x0003e2000c101122 */
[----:B------:R-:W-:Y:S01]  /*a07c0*/  ISETP.LT.OR P4, PT, R30, 0x129, !P3 ;  /* 0x000001291e00780c */ /* 0x000fe20005f81670 */
[----:B0-----:R-:W-:Y:S02]  /*a07d0*/  IMAD.U32 R12, RZ, RZ, UR11 ;  /* 0x0000000bff0c7e24 */ /* 0x001fe4000f8e00ff */
[----:B-1----:R-:W-:-:S10]  /*a07e0*/  IMAD.U32 R11, RZ, RZ, UR10 ;  /* 0x0000000aff0b7e24 */ /* 0x002fd4000f8e00ff */
        /* <DEDUP_REMOVED lines=19> */
[----:B0-----:R-:W-:Y:S01]  /*a0920*/  @!P0 IADD3 R12, P2, R26, R12, RZ ;  /* 0x0000000c1a0c8210 */ /* 0x001fe20007f5e0ff */
[----:B----4-:R-:W-:Y:S02]  /*a0930*/  FMUL R11, R24, UR27 ;  /* 0x0000001b180b7c20 */ /* 0x010fe40008400000 */
[----:B------:R-:W4:Y:S02]  /*a0940*/  LDL.LU R24, [R1+0xeec] ;  /* 0x000eec0001187983 */ /* 0x000f240000300800 */
[----:B------:R-:W-:Y:S01]  /*a0950*/  @!P0 IMAD.X R13, R31, 0x1, R13, P2 ;  /* 0x000000011f0d8824 */ /* 0x000fe200010e060d */
[----:B------:R-:W-:Y:S02]  /*a0960*/  F2FP.SATFINITE.E4M3.F32.PACK_AB_MERGE_C R11, RZ, R11, RZ ;  /* 0x0000000bff0b723e */ /* 0x000fe400048070ff */
[----:B------:R-:W-:-:S03]  /*a0970*/  LOP3.LUT P5, RZ, R0, 0x4000, RZ, 0xc0, !PT ;  /* 0x0000400000ff7812 */ /* 0x000fc600078ac0ff */
[----:B------:R0:W-:Y:S01]  /*a0980*/  @!P0 STG.E.U8 desc[UR34][R12.64+0xf1], R11 ;  /* 0x0000f10b0c008986 */ /* 0x0001e2000c101122 */
[----:B------:R-:W-:-:S04]  /*a0990*/  LOP3.LUT R0, R0, 0xffefffff, RZ, 0xc0, !PT ;  /* 0xffefffff00007812 */ /* 0x000fc800078ec0ff */
        /* <DEDUP_REMOVED lines=27> */
[----:B------:R0:W-:Y:S04]  /*a0b50*/  @!P5 STL [R1+0x2bc], R12 ;  /* 0x0002bc0c0100d387 */ /* 0x0001e80000100800 */
[----:B------:R-:W2:Y:S01]  /*a0b60*/  LDL.LU R17, [R1+0xef4] ;  /* 0x000ef40001117983 */ /* 0x000ea20000300800 */
[----:B---3--:R-:W-:-:S05]  /*a0b70*/  FMUL R11, R25, UR27 ;  /* 0x0000001b190b7c20 */ /* 0x008fca0008400000 */
        /* <DEDUP_REMOVED lines=8> */
[----:B------:R4:W-:Y:S04]  /*a0c00*/  @!P4 STL [R1+0x2ac], R11 ;  /* 0x0002ac0b0100c387 */ /* 0x0009e80000100800 */
[----:B------:R-:W3:Y:S01]  /*a0c10*/  LDL.LU R15, [R1+0xef8] ;  /* 0x000ef800010f7983 */ /* 0x000ee20000300800 */
[----:B------:R-:W-:-:S02]  /*a0c20*/  ISETP.LT.OR P0, PT, R30, 0xf9, !P1 ;  /* 0x000000f91e00780c */ /* 0x000fc40004f01670 */
[----:B------:R-:W-:Y:S01]  /*a0c30*/  LOP3.LUT R0, R0, 0xfffbffff, RZ, 0xc0, !PT ;  /* 0xfffbffff00007812 */ /* 0x000fe200078ec0ff */
[----:B------:R-:W3:Y:S10]  /*a0c40*/  LDL.LU R16, [R1+0xefc] ;  /* 0x000efc0001107983 */ /* 0x000ef40000300800 */
[----:B0-----:R-:W0:Y:S02]  /*a0c50*/  @!P0 LDC.64 R12, c[0x0][0x5c0] ;  /* 0x00017000ff0c8b82 */ /* 0x001e240000000a00 */
[----:B0-----:R-:W-:-:S05]  /*a0c60*/  @!P0 IADD3 R12, P2, R26, R12, RZ ;  /* 0x0000000c1a0c8210 */ /* 0x001fca0007f5e0ff */
[----:B------:R-:W-:Y:S02]  /*a0c70*/  @!P0 IMAD.X R13, R31, 0x1, R13, P2 ;  /* 0x000000011f0d8824 */ /* 0x000fe400010e060d */
[----:B----4-:R-:W-:-:S05]  /*a0c80*/  FMUL R11, R24, UR27 ;  /* 0x0000001b180b7c20 */ /* 0x010fca0008400000 */
[----:B------:R-:W-:-:S05]  /*a0c90*/  F2FP.SATFINITE.E4M3.F32.PACK_AB_MERGE_C R11, RZ, R11, RZ ;  /* 0x0000000bff0b723e */ /* 0x000fca00048070ff */
[----:B------:R0:W-:Y:S01]  /*a0ca0*/  @!P0 STG.E.U8 desc[UR34][R12.64+0xf8], R11 ;  /* 0x0000f80b0c008986 */ /* 0x0001e2000c101122 */
[----:B------:R-:W-:Y:S02]  /*a0cb0*/  ISETP.LT.OR P0, PT, R30, 0xfa, !P1 ;  /* 0x000000fa1e00780c */ /* 0x000fe40004f01670 */
[----:B------:R-:W-:-:S11]  /*a0cc0*/  @P6 LOP3.LUT R0, R0, 0x40000, RZ, 0xfc, !PT ;  /* 0x0004000000006812 */ /* 0x000fd600078efcff */
[----:B0-----:R-:W0:Y:S01]  /*a0cd0*/  @!P0 LDC.64 R12, c[0x0][0x5c0] ;  /* 0x00017000ff0c8b82 */ /* 0x001e220000000a00 */
[----:B------:R-:W-:-:S04]  /*a0ce0*/  LOP3.LUT R0, R0, 0xfffdffff, RZ, 0xc0, !PT ;  /* 0xfffdffff00007812 */ /* 0x000fc800078ec0ff */
[----:B------:R-:W-:-:S04]  /*a0cf0*/  @P5 LOP3.LUT R0, R0, 0x20000, RZ, 0xfc, !PT ;  /* 0x0002000000005812 */ /* 0x000fc800078efcff */
[----:B------:R-:W-:-:S04]  /*a0d00*/  LOP3.LUT R0, R0, 0xfffeffff, RZ, 0xc0, !PT ;  /* 0xfffeffff00007812 */ /* 0x000fc800078ec0ff */
[----:B------:R-:W-:Y:S02]  /*a0d10*/  @P4 LOP3.LUT R0, R0, 0x10000, RZ, 0xfc, !PT ;  /* 0x0001000000004812 */ /* 0x000fe400078efcff */
[----:B------:R-:W-:Y:S02]  /*a0d20*/  ISETP.LT.OR P4, PT, R30, 0x13a, !P3 ;  /* 0x0000013a1e00780c */ /* 0x000fe40005f81670 */
[----:B0-----:R-:W-:-:S05]  /*a0d30*/  @!P0 IADD3 R12, P2, R26, R12, RZ ;  /* 0x0000000c1a0c8210 */ /* 0x001fca0007f5e0ff */
[----:B------:R-:W-:Y:S01]  /*a0d40*/  @!P0 IMAD.X R13, R31, 0x1, R13, P2 ;  /* 0x000000011f0d8824 */ /* 0x000fe200010e060d */
[----:B------:R-:W-:-:S05]  /*a0d50*/  LOP3.LUT R0, R0, 0xffff7fff, RZ, 0xc0, !PT ;  /* 0xffff7fff00007812 */ /* 0x000fca00078ec0ff */
[----:B------:R-:W-:Y:S01]  /*a0d60*/  @P4 LOP3.LUT R0, R0, 0x8000, RZ, 0xfc, !PT ;  /* 0x0000800000004812 */ /* 0x000fe200078efcff */
[----:B--2---:R-:W-:-:S05]  /*a0d70*/  FMUL R11, R10, UR27 ;  /* 0x0000001b0a0b7c20 */ /* 0x004fca0008400000 */
[----:B------:R-:W-:-:S05]  /*a0d80*/  F2FP.SATFINITE.E4M3.F32.PACK_AB_MERGE_C R11, RZ, R11, RZ ;  /* 0x0000000bff0b723e */ /* 0x000fca00048070ff */
[----:B------:R0:W-:Y:S02]  /*a0d90*/  @!P0 STG.E.U8 desc[UR34][R12.64+0xf9], R11 ;  /* 0x0000f90b0c008986 */ /* 0x0001e4000c101122 */
[----:B0-----:R-:W-:Y:S02]  /*a0da0*/  IMAD.U32 R12, RZ, RZ, UR11 ;  /* 0x0000000bff0c7e24 */ /* 0x001fe4000f8e00ff */
[----:B------:R-:W-:-:S03]  /*a0db0*/  IMAD.U32 R11, RZ, RZ, UR10 ;  /* 0x0000000aff0b7e24 */ /* 0x000fc6000f8e00ff */
[----:B------:R-:W-:-:S04]  /*a0dc0*/  @!P4 IADD3 R10, P0, P2, R12, UR13, R26 ;  /* 0x0000000d0c0acc10 */ /* 0x000fc8000fa1e01a */
[----:B------:R-:W-:Y:S01]  /*a0dd0*/  @!P4 IADD3.X R24, R11, UR12, R31, P0, P2 ;  /* 0x0000000c0b18cc10 */ /* 0x000fe200087e441f */
[----:B------:R0:W-:Y:S01]  /*a0de0*/  @!P4 STL [R1+0x278], R10 ;  /* 0x0002780a0100c387 */ /* 0x0001e20000100800 */
[----:B------:R-:W-:-:S13]  /*a0df0*/  ISETP.LT.OR P4, PT, R30, 0x141, !P3 ;  /* 0x000001411e00780c */ /* 0x000fda0005f81670 */
[----:B------:R-:W-:-:S04]  /*a0e00*/  @!P4 IADD3 R25, P0, P2, R12, UR13, R26 ;  /* 0x0000000d0c19cc10 */ /* 0x000fc8000fa1e01a */
[----:B0-----:R-:W-:Y:S01]  /*a0e10*/  @!P4 IADD3.X R10, R11, UR12, R31, P0, P2 ;  /* 0x0000000c0b0acc10 */ /* 0x001fe200087e441f */
[----:B------:R-:W-:Y:S02]  /*a0e20*/  FMUL R11, R17, UR27 ;  /* 0x0000001b110b7c20 */ /* 0x000fe40008400000 */
[----:B------:R-:W2:Y:S01]  /*a0e30*/  LDL.LU R17, [R1+0xf00] ;  /* 0x000f000001117983 */ /* 0x000ea20000300800 */
[----:B------:R-:W-:Y:S02]  /*a0e40*/  LOP3.LUT P6, RZ, R7, 0x800000, RZ, 0xc0, !PT ;  /* 0x0080000007ff7812 */ /* 0x000fe400078cc0ff */
[----:B------:R-:W-:-:S11]  /*a0e50*/  F2FP.SATFINITE.E4M3.F32.PACK_AB_MERGE_C R11, RZ, R11, RZ ;  /* 0x0000000bff0b723e */ /* 0x000fd600048070ff */
[----:B------:R0:W-:Y:S01]  /*a0e60*/  @!P6 STG.E.U8 desc[UR34][R50.64+0xf8], R11 ;  /* 0x0000f80b3200e986 */ /* 0x0001e2000c101122 */
[----:B------:R-:W-:Y:S01]  /*a0e70*/  ISETP.LT.OR P6, PT, R30, 0x142, !P3 ;  /* 0x000001421e00780c */ /* 0x000fe20005fc1670 */
[----:B0-----:R-:W-:-:S12]  /*a0e80*/  IMAD.U32 R11, RZ, RZ, UR10 ;  /* 0x0000000aff0b7e24 */ /* 0x001fd8000f8e00ff */
[----:B------:R-:W-:-:S04]  /*a0e90*/  @!P6 IADD3 R50, P0, P2, R12, UR13, R26 ;  /* 0x0000000d0c32ec10 */ /* 0x000fc8000fa1e01a */
[----:B------:R-:W-:Y:S01]  /*a0ea0*/  @!P6 IADD3.X R51, R11, UR12, R31, P0, P2 ;  /* 0x0000000c0b33ec10 */ /* 0x000fe200087e441f */
[----:B---3--:R-:W-:Y:S02]  /*a0eb0*/  FMUL R11, R15, UR27 ;  /* 0x0000001b0f0b7c20 */ /* 0x008fe40008400000 */
[----:B------:R-:W3:Y:S01]  /*a0ec0*/  LDL.LU R15, [R1+0xf04] ;  /* 0x000f0400010f7983 */ /* 0x000ee20000300800 */
[----:B------:R-:W-:Y:S02]  /*a0ed0*/  LOP3.LUT P5, RZ, R7, 0x1000000, RZ, 0xc0, !PT ;  /* 0x0100000007ff7812 */ /* 0x000fe400078ac0ff */
[----:B------:R-:W-:-:S11]  /*a0ee0*/  F2FP.SATFINITE.E4M3.F32.PACK_AB_MERGE_C R11, RZ, R11, RZ ;  /* 0x0000000bff0b723e */ /* 0x000fd600048070ff */
[----:B------:R0:W-:Y:S01]  /*a0ef0*/  @!P5 STG.E.U8 desc[UR34][R48.64+0xf9], R11 ;  /* 0x0000f90b3000d986 */ /* 0x0001e2000c101122 */
[----:B------:R-:W-:Y:S01]  /*a0f00*/  ISETP.LT.OR P5, PT, R30, 0x149, !P3 ;  /* 0x000001491e00780c */ /* 0x000fe20005fa1670 */
[----:B0-----:R-:W-:-:S12]  /*a0f10*/  IMAD.U32 R11, RZ, RZ, UR10 ;  /* 0x0000000aff0b7e24 */ /* 0x001fd8000f8e00ff */
[----:B------:R-:W-:-:S04]  /*a0f20*/  @!P5 IADD3 R46, P0, P2, R12, UR13, R26 ;  /* 0x0000000d0c2edc10 */ /* 0x000fc8000fa1e01a */
[----:B------:R-:W-:Y:S02]  /*a0f30*/  @!P5 IADD3.X R47, R11, UR12, R31, P0, P2 ;  /* 0x0000000c0b2fdc10 */ /* 0x000fe400087e441f */
[----:B------:R-:W-:Y:S01]  /*a0f40*/  ISETP.LT.OR P0, PT, R30, 0x101, !P1 ;  /* 0x000001011e00780c */ /* 0x000fe20004f01670 */
[----:B------:R-:W-:Y:S02]  /*a0f50*/  FMUL R11, R16, UR27 ;  /* 0x0000001b100b7c20 */ /* 0x000fe40008400000 */
[----:B------:R-:W4:Y:S10]  /*a0f60*/  LDL.LU R16, [R1+0xf08] ;  /* 0x000f080001107983 */ /* 0x000f340000300800 */
[----:B------:R-:W0:Y:S01]  /*a0f70*/  @!P0 LDC.64 R12, c[0x0][0x5c0] ;  /* 0x00017000ff0c8b82 */ /* 0x000e220000000a00 */
[----:B------:R-:W-:-:S02]  /*a0f80*/  F2FP.SATFINITE.E4M3.F32.PACK_AB_MERGE_C R11, RZ, R11, RZ ;  /* 0x0000000bff0b723e */ /* 0x000fc400048070ff */
[----:B0-----:R-:W-:-:S05]  /*a0f90*/  @!P0 IADD3 R12, P2, R26, R12, RZ ;  /* 0x0000000c1a0c8210 */ /* 0x001fca0007f5e0ff */
[----:B------:R-:W-:-:S05]  /*a0fa0*/  @!P0 IMAD.X R13, R31, 0x1, R13, P2 ;  /* 0x000000011f0d8824 */ /* 0x000fca00010e060d */
[----:B------:R0:W-:Y:S01]  /*a0fb0*/  @!P0 STG.E.U8 desc[UR34][R12.64+0x100], R11 ;  /* 0x0001000b0c008986 */ /* 0x0001e2000c101122 */
[----:B------:R-:W-:Y:S02]  /*a0fc0*/  ISETP.LT.OR P0, PT, R30, 0x102, !P1 ;  /* 0x000001021e00780c */ /* 0x000fe40004f01670 */
[----:B------:R-:W-:-:S11]  /*a0fd0*/  LOP3.LUT R0, R0, 0xffffbfff, RZ, 0xc0, !PT ;  /* 0xffffbfff00007812 */ /* 0x000fd600078ec0ff */
[----:B0-----:R-:W0:Y:S01]  /*a0fe0*/  @!P0 LDC.64 R12, c[0x0][0x5c0] ;  /* 0x00017000ff0c8b82 */ /* 0x001e220000000a00 */
[----:B------:R-:W-:-:S04]  /*a0ff0*/  @P4 LOP3.LUT R0, R0, 0x4000, RZ, 0xfc, !PT ;  /* 0x0000400000004812 */ /* 0x000fc800078efcff */
        /* <DEDUP_REMOVED lines=9> */
[----:B--2---:R-:W-:Y:S02]  /*a1090*/  FMUL R11, R17, UR27 ;  /* 0x0000001b110b7c20 */ /* 0x004fe40008400000 */
[----:B------:R-:W2:Y:S03]  /*a10a0*/  LDL.LU R17, [R1+0xf0c] ;  /* 0x000f0c0001117983 */ /* 0x000ea60000300800 */
[----:B------:R-:W-:-:S05]  /*a10b0*/  F2FP.SATFINITE.E4M3.F32.PACK_AB_MERGE_C R11, RZ, R11, RZ ;  /* 0x0000000bff0b723e */ /* 0x000fca00048070ff */
[----:B------:R0:W-:Y:S02]  /*a10c0*/  @!P0 STG.E.U8 desc[UR34][R12.64+0x101], R11 ;  /* 0x0001010b0c008986 */ /* 0x0001e4000c101122 */
[----:B0-----:R-:W-:Y:S02]  /*a10d0*/  IMAD.U32 R12, RZ, RZ, UR11 ;  /* 0x0000000bff0c7e24 */ /* 0x001fe4000f8e00ff */
[----:B------:R-:W-:-:S03]  /*a10e0*/  IMAD.U32 R11, RZ, RZ, UR10 ;  /* 0x0000000aff0b7e24 */ /* 0x000fc6000f8e00ff */
[----:B------:R-:W-:-:S04]  /*a10f0*/  @!P5 IADD3 R42, P0, P2, R12, UR13, R26 ;  /* 0x0000000d0c2adc10 */ /* 0x000fc8000fa1e01a */
[----:B------:R-:W-:Y:S02]  /*a1100*/  @!P5 IADD3.X R43, R11, UR12, R31, P0, P2 ;  /* 0x0000000c0b2bdc10 */ /* 0x000fe400087e441f */
[----:B------:R-:W-:-:S13]  /*a1110*/  ISETP.LT.OR P5, PT, R30, 0x151, !P3 ;  /* 0x000001511e00780c */ /* 0x000fda0005fa1670 */
[----:B------:R-:W-:-:S04]  /*a1120*/  @!P5 IADD3 R44, P0, P2, R12, UR13, R26 ;  /* 0x0000000d0c2cdc10 */ /* 0x000fc8000fa1e01a */
[----:B------:R-:W-:Y:S01]  /*a1130*/  @!P5 IADD3.X R45, R11, UR12, R31, P0, P2 ;  /* 0x0000000c0b2ddc10 */ /* 0x000fe200087e441f */
[----:B---3--:R-:W-:Y:S02]  /*a1140*/  FMUL R11, R15, UR27 ;  /* 0x0000001b0f0b7c20 */ /* 0x008fe40008400000 */
[----:B------:R-:W3:Y:S01]  /*a1150*/  LDL.LU R15, [R1+0xf10] ;  /* 0x000f1000010f7983 */ /* 0x000ee20000300800 */
[----:B------:R-:W-:Y:S02]  /*a1160*/  LOP3.LUT R9, R9, 0xefffffff, RZ, 0xc0, !PT ;  /* 0xefffffff09097812 */ /* 0x000fe400078ec0ff */
[----:B------:R-:W-:Y:S02]  /*a1170*/  LOP3.LUT P2, RZ, R6, 0x20, RZ, 0xc0, !PT ;  /* 0x0000002006ff7812 */ /* 0x000fe4000784c0ff */
[----:B------:R-:W-:Y:S02]  /*a1180*/  @P5 LOP3.LUT R9, R9, 0x10000000, RZ, 0xfc, !PT ;  /* 0x1000000009095812 */ /* 0x000fe400078efcff */
[----:B------:R-:W-:-:S02]  /*a1190*/  ISETP.LT.OR P5, PT, R30, 0x152, !P3 ;  /* 0x000001521e00780c */ /* 0x000fc40005fa1670 */
[----:B------:R-:W-:-:S07]  /*a11a0*/  F2FP.SATFINITE.E4M3.F32.PACK_AB_MERGE_C R11, RZ, R11, RZ ;  /* 0x0000000bff0b723e */ /* 0x000fce00048070ff */
[----:B------:R0:W-:Y:S04]  /*a11b0*/  @!P2 STG.E.U8 desc[UR34][R54.64+0x100], R11 ;  /* 0x0001000b3600a986 */ /* 0x0001e8000c101122 */
[----:B------:R-:W-:Y:S01]  /*a11c0*/  @!P5 IADD3 R40, P0, P2, R12, UR13, R26 ;  /* 0x0000000d0c28dc10 */ /* 0x000fe2000fa1e01a */
[----:B0-----:R-:W-:-:S05]  /*a11d0*/  IMAD.U32 R11, RZ, RZ, UR10 ;  /* 0x0000000aff0b7e24 */ /* 0x001fca000f8e00ff */
[----:B------:R-:W-:Y:S01]  /*a11e0*/  @!P5 IADD3.X R41, R11, UR12, R31, P0, P2 ;  /* 0x0000000c0b29dc10 */ /* 0x000fe200087e441f */
[----:B----4-:R-:W-:Y:S02]  /*a11f0*/  FMUL R11, R16, UR27 ;  /* 0x0000001b100b7c20 */ /* 0x010fe40008400000 */
[----:B------:R-:W4:Y:S01]  /*a1200*/  LDL.LU R16, [R1+0xf14] ;  /* 0x000f140001107983 */ /* 0x000f220000300800 */
        /* <DEDUP_REMOVED lines=48> */
[----:B------:R-:W-:Y:S01]  /*a1510*/  LOP3.LUT P4, RZ, R2, 0x10000, RZ, 0xc0, !PT ;  /* 0x0001000002ff7812 */ /* 0x000fe2000788c0ff */
[----:B--2---:R-:W-:Y:S02]  /*a1520*/  FMUL R11, R17, UR27 ;  /* 0x0000001b110b7c20 */ /* 0x004fe40008400000 */
[----:B------:R-:W2:Y:S04]  /*a1530*/  LDL.LU R17, [R1+0xf24] ;  /* 0x000f240001117983 */ /* 0x000ea80000300800 */
[----:B------:R-:W2:Y:S04]  /*a1540*/  LDL.LU R21, [R1+0xf28] ;  /* 0x000f280001157983 */ /* 0x000ea80000300800 */
[----:B------:R-:W2:Y:S01]  /*a1550*/  LDL.LU R14, [R1+0xf2c] ;  /* 0x000f2c00010e7983 */ /* 0x000ea20000300800 */
[----:B------:R-:W-:-:S05]  /*a1560*/  F2FP.SATFINITE.E4M3.F32.PACK_AB_MERGE_C R11, RZ, R11, RZ ;  /* 0x0000000bff0b723e */ /* 0x000fca00048070ff */
[----:B------:R0:W-:Y:S01]  /*a1570*/  @!P4 STG.E.U8 desc[UR34][R56.64+0x109], R11 ;  /* 0x0001090b3800c986 */ /* 0x0001e2000c101122 */
[----:B------:R-:W-:Y:S01]  /*a1580*/  ISETP.LT.OR P4, PT, R30, 0x169, !P3 ;  /* 0x000001691e00780c */ /* 0x000fe20005f81670 */
[----:B0-----:R-:W-:-:S12]  /*a1590*/  IMAD.U32 R11, RZ, RZ, UR10 ;  /* 0x0000000aff0b7e24 */ /* 0x001fd8000f8e00ff */
[----:B------:R-:W-:-:S04]  /*a15a0*/  @!P4 IADD3 R28, P0, P2, R12, UR13, R26 ;  /* 0x0000000d0c1ccc10 */ /* 0x000fc8000fa1e01a */
[----:B------:R-:W-:Y:S01]  /*a15b0*/  @!P4 IADD3.X R29, R11, UR12, R31, P0, P2 ;  /* 0x0000000c0b1dcc10 */ /* 0x000fe200087e441f */
[----:B---3--:R-:W-:Y:S02]  /*a15c0*/  FMUL R11, R15, UR27 ;  /* 0x0000001b0f0b7c20 */ /* 0x008fe40008400000 */
[----:B------:R-:W3:Y:S04]  /*a15d0*/  LDL.LU R15, [R1+0xf30] ;  /* 0x000f3000010f7983 */ /* 0x000ee80000300800 */
[----:B------:R-:W3:Y:S04]  /*a15e0*/  LDL.LU R52, [R1+0xf34] ;  /* 0x000f340001347983 */ /* 0x000ee80000300800 */
[----:B------:R-:W3:Y:S01]  /*a15f0*/  LDL.LU R49, [R1+0xf38] ;  /* 0x000f380001317983 */ /* 0x000ee20000300800 */
[----:B------:R-:W-:-:S03]  /*a1600*/  ISETP.LT.OR P0, PT, R30, 0x111, !P1 ;  /* 0x000001111e00780c */ /* 0x000fc60004f01670 */
[----:B------:R-:W3:Y:S01]  /*a1610*/  LDL.LU R54, [R1+0xf3c] ;  /* 0x000f3c0001367983 */ /* 0x000ee20000300800 */
[----:B------:R-:W-:-:S03]  /*a1620*/  F2FP.SATFINITE.E4M3.F32.PACK_AB_MERGE_C R11, RZ, R11, RZ ;  /* 0x0000000bff0b723e */ /* 0x000fc600048070ff */
[----:B------:R-:W3:Y:S01]  /*a1630*/  LDL.LU R55, [R1+0xf40] ;  /* 0x000f400001377983 */ /* 0x000ee20000300800 */
[----:B------:R-:W-:Y:S02]  /*a1640*/  LOP3.LUT R0, R0, 0xffffffdf, RZ, 0xc0, !PT ;  /* 0xffffffdf00007812 */ /* 0x000fe400078ec0ff */
[----:B------:R-:W-:Y:S01]  /*a1650*/  LOP3.LUT R9, R9, 0xfdffffff, RZ, 0xc0, !PT ;  /* 0xfdffffff09097812 */ /* 0x000fe200078ec0ff */
[----:B------:R-:W3:Y:S02]  /*a1660*/  LDL.LU R53, [R1+0xf44] ;  /* 0x000f440001357983 */ /* 0x000ee40000300800 */
[----:B------:R-:W0:Y:S01]  /*a1670*/  @!P0 LDC.64 R12, c[0x0][0x5c0] ;  /* 0x00017000ff0c8b82 */ /* 0x000e220000000a00 */
[----:B------:R-:W-:Y:S01]  /*a1680*/  @P5 LOP3.LUT R0, R0, 0x20, RZ, 0xfc, !PT ;  /* 0x0000002000005812 */ /* 0x000fe200078efcff */
[----:B------:R-:W3:Y:S01]  /*a1690*/  LDL.LU R48, [R1+0xf48] ;  /* 0x000f480001307983 */ /* 0x000ee20000300800 */
        /* <DEDUP_REMOVED lines=8> */
[----:B----4-:R-:W-:Y:S01]  /*a1720*/  FMUL R11, R16, UR27 ;  /* 0x0000001b100b7c20 */ /* 0x010fe20008400000 */
[----:B0-----:R-:W-:-:S04]  /*a1730*/  @!P0 IADD3 R12, P2, R26, R12, RZ ;  /* 0x0000000c1a0c8210 */ /* 0x001fc80007f5e0ff */
[----:B------:R-:W-:Y:S01]  /*a1740*/  F2FP.SATFINITE.E4M3.F32.PACK_AB_MERGE_C R11, RZ, R11, RZ ;  /* 0x0000000bff0b723e */ /* 0x000fe200048070ff */
        /* <DEDUP_REMOVED lines=10> */
[----:B------:R-:W-:Y:S02]  /*a17f0*/  @!P4 IADD3 R22, P0, P2, R12, UR13, R26 ;  /* 0x0000000d0c16cc10 */ /* 0x000fe4000fa1e01a */
[----:B------:R-:W-:Y:S02]  /*a1800*/  @P4 LOP3.LUT R9, R9, 0x2000000, RZ, 0xfc, !PT ;  /* 0x0200000009094812 */ /* 0x000fe400078efcff */
[----:B------:R-:W-:Y:S02]  /*a1810*/  @!P4 IADD3.X R23, R11, UR12, R31, P0, P2 ;  /* 0x0000000c0b17cc10 */ /* 0x000fe400087e441f */
[----:B------:R-:W-:Y:S02]  /*a1820*/  ISETP.LT.OR P4, PT, R30, 0x172, !P3 ;  /* 0x000001721e00780c */ /* 0x000fe40005f81670 */
[----:B------:R-:W-:-:S11]  /*a1830*/  LOP3.LUT P6, RZ, R5, 0x4, RZ, 0xc0, !PT ;  /* 0x0000000405ff7812 */ /* 0x000fd600078cc0ff */
[----:B------:R-:W-:Y:S01]  /*a1840*/  @!P4 IADD3 R16, P0, P2, R12, UR13, R26 ;  /* 0x0000000d0c10cc10 */ /* 0x000fe2000fa1e01a */
[----:B--2---:R-:W-:-:S05]  /*a1850*/  FMUL R11, R17, UR27 ;  /* 0x0000001b110b7c20 */ /* 0x004fca0008400000 */
[----:B------:R-:W-:-:S05]  /*a1860*/  F2FP.SATFINITE.E4M3.F32.PACK_AB_MERGE_C R11, RZ, R11, RZ ;  /* 0x0000000bff0b723e */ /* 0x000fca00048070ff */
[----:B------:R0:W-:Y:S02]  /*a1870*/  @!P5 STG.E.U8 desc[UR34][R62.64+0x110], R11 ;  /* 0x0001100b3e00d986 */ /* 0x0001e4000c101122 */
[----:B0-----:R-:W-:-:S05]  /*a1880*/  IMAD.U32 R11, RZ, RZ, UR10 ;  /* 0x0000000aff0b7e24 */ /* 0x001fca000f8e00ff */
[----:B------:R-:W-:Y:S01]  /*a1890*/  @!P4 IADD3.X R17, R11, UR12, R31, P0, P2 ;  /* 0x0000000c0b11cc10 */ /* 0x000fe200087e441f */
[----:B------:R-:W-:Y:S01]  /*a18a0*/  FMUL R11, R21, UR27 ;  /* 0x0000001b150b7c20 */ /* 0x000fe20008400000 */
[----:B------:R-:W-:-:S04]  /*a18b0*/  ISETP.LT.OR P0, PT, R30, 0x179, !P3 ;  /* 0x000001791e00780c */ /* 0x000fc80005f01670 */
[----:B------:R-:W-:-:S05]  /*a18c0*/  F2FP.SATFINITE.E4M3.F32.PACK_AB_MERGE_C R11, RZ, R11, RZ ;  /* 0x0000000bff0b723e */ /* 0x000fca00048070ff */
[----:B------:R0:W-:Y:S04]  /*a18d0*/  @!P6 STG.E.U8 desc[UR34][R60.64+0x111], R11 ;  /* 0x0001110b3c00e986 */ /* 0x0001e8000c101122 */
[----:B------:R-:W-:Y:S01]  /*a18e0*/  @!P0 IADD3 R20, P2, P6, R12, UR13, R26 ;  /* 0x0000000d0c148c10 */ /* 0x000fe2000fe5e01a */
[----:B0-----:R-:W-:-:S05]  /*a18f0*/  IMAD.U32 R11, RZ, RZ, UR10 ;  /* 0x0000000aff0b7e24 */ /* 0x001fca000f8e00ff */
[----:B------:R-:W-:Y:S02]  /*a1900*/  @!P0 IADD3.X R21, R11, UR12, R31, P2, P6 ;  /* 0x0000000c0b158c10 */ /* 0x000fe400097ec41f */
[----:B------:R-:W-:-:S13]  /*a1910*/  ISETP.LT.OR P2, PT, R30, 0x119, !P1 ;  /* 0x000001191e00780c */ /* 0x000fda0004f41670 */
[----:B------:R-:W0:Y:S01]  /*a1920*/  @!P2 LDC.64 R12, c[0x0][0x5c0] ;  /* 0x00017000ff0cab82 */ /* 0x000e220000000a00 */
[----:B------:R-:W-:-:S05]  /*a1930*/  FMUL R11, R14, UR27 ;  /* 0x0000001b0e0b7c20 */ /* 0x000fca0008400000 */
[----:B------:R-:W-:Y:S02]  /*a1940*/  F2FP.SATFINITE.E4M3.F32.PACK_AB_MERGE_C R11, RZ, R11, RZ ;  /* 0x0000000bff0b723e */ /* 0x000fe400048070ff */
[----:B0-----:R-:W-:-:S05]  /*a1950*/  @!P2 IADD3 R12, P6, R26, R12, RZ ;  /* 0x0000000c1a0ca210 */ /* 0x001fca0007fde0ff */
[----:B------:R-:W-:-:S05]  /*a1960*/  @!P2 IMAD.X R13, R31, 0x1, R13, P6 ;  /* 0x000000011f0da824 */ /* 0x000fca00030e060d */
[----:B------:R0:W-:Y:S01]  /*a1970*/  @!P2 STG.E.U8 desc[UR34][R12.64+0x118], R11 ;  /* 0x0001180b0c00a986 */ /* 0x0001e2000c101122 */
[----:B------:R-:W-:-:S13]  /*a1980*/  ISETP.LT.OR P2, PT, R30, 0x11a, !P1 ;  /* 0x0000011a1e00780c */ /* 0x000fda0004f41670 */
[----:B0-----:R-:W0:Y:S01]  /*a1990*/  @!P2 LDC.64 R12, c[0x0][0x5c0] ;  /* 0x00017000ff0cab82 */ /* 0x001e220000000a00 */
[----:B---3--:R-:W-:Y:S01]  /*a19a0*/  FMUL R11, R15, UR27 ;  /* 0x0000001b0f0b7c20 */ /* 0x008fe20008400000 */
[----:B------:R-:W-:-:S04]  /*a19b0*/  ISETP.LT.OR P3, PT, R30, 0x17a, !P3 ;  /* 0x0000017a1e00780c */ /* 0x000fc80005f61670 */
[----:B------:R-:W-:Y:S02]  /*a19c0*/  F2FP.SATFINITE.E4M3.F32.PACK_AB_MERGE_C R11, RZ, R11, RZ ;  /* 0x0000000bff0b723e */ /* 0x000fe400048070ff */
[----:B0-----:R-:W-:-:S05]  /*a19d0*/  @!P2 IADD3 R12, P6, R26, R12, RZ ;  /* 0x0000000c1a0ca210 */ /* 0x001fca0007fde0ff */
[----:B------:R-:W-:-:S05]  /*a19e0*/  @!P2 IMAD.X R13, R31, 0x1, R13, P6 ;  /* 0x000000011f0da824 */ /* 0x000fca00030e060d */
[----:B------:R0:W-:Y:S02]  /*a19f0*/  @!P2 STG.E.U8 desc[UR34][R12.64+0x119], R11 ;  /* 0x0001190b0c00a986 */ /* 0x0001e4000c101122 */
[----:B0-----:R-:W-:Y:S02]  /*a1a00*/  IMAD.U32 R12, RZ, RZ, UR11 ;  /* 0x0000000bff0c7e24 */ /* 0x001fe4000f8e00ff */
[----:B------:R-:W-:-:S03]  /*a1a10*/  IMAD.U32 R11, RZ, RZ, UR10 ;  /* 0x0000000aff0b7e24 */ /* 0x000fc6000f8e00ff */
[----:B------:R-:W-:-:S04]  /*a1a20*/  @!P3 IADD3 R15, P2, P6, R12, UR13, R26 ;  /* 0x0000000d0c0fbc10 */ /* 0x000fc8000fe5e01a */
[----:B------:R-:W-:Y:S02]  /*a1a30*/  @!P3 IADD3.X R14, R11, UR12, R31, P2, P6 ;  /* 0x0000000c0b0ebc10 */ /* 0x000fe400097ec41f */
[----:B------:R-:W-:Y:S01]  /*a1a40*/  LOP3.LUT P6, RZ, R5, 0x80000000, RZ, 0xc0, !PT ;  /* 0x8000000005ff7812 */ /* 0x000fe200078cc0ff */
[----:B------:R-:W-:-:S05]  /*a1a50*/  FMUL R11, R52, UR27 ;  /* 0x0000001b340b7c20 */ /* 0x000fca0008400000 */
[----:B------:R-:W-:-:S07]  /*a1a60*/  F2FP.SATFINITE.E4M3.F32.PACK_AB_MERGE_C R11, RZ, R11, RZ ;  /* 0x0000000bff0b723e */ /* 0x000fce00048070ff */
[----:B------:R0:W-:Y:S02]  /*a1a70*/  @!P6 STG.E.U8 desc[UR34][R66.64+0x118], R11 ;  /* 0x0001180b4200e986 */ /* 0x0001e4000c101122 */
[----:B0-----:R-:W-:Y:S02]  /*a1a80*/  FMUL R11, R49, UR27 ;  /* 0x0000001b310b7c20 */ /* 0x001fe40008400000 */
[----:B------:R-:W2:Y:S01]  /*a1a90*/  LDL.LU R49, [R1+0xf4c] ;  /* 0x000f4c0001317983 */ /* 0x000ea20000300800 */
[----:B------:R-:W-:Y:S02]  /*a1aa0*/  ISETP.LT.OR P2, PT, R30, 0x121, !P1 ;  /* 0x000001211e00780c */ /* 0x000fe40004f41670 */
[----:B------:R-:W-:Y:S02]  /*a1ab0*/  LOP3.LUT P5, RZ, R5, 0x40000, RZ, 0xc0, !PT ;  /* 0x0004000005ff7812 */ /* 0x000fe400078ac0ff */
[----:B------:R-:W-:-:S09]  /*a1ac0*/  F2FP.SATFINITE.E4M3.F32.PACK_AB_MERGE_C R11, RZ, R11, RZ ;  /* 0x0000000bff0b723e */ /* 0x000fd200048070ff */
[----:B------:R-:W0:Y:S02]  /*a1ad0*/  @!P2 LDC.64 R12, c[0x0][0x5c0] ;  /* 0x00017000ff0cab82 */ /* 0x000e240000000a00 */
[----:B------:R1:W-:Y:S02]  /*a1ae0*/  @!P5 STG.E.U8 desc[UR34][R64.64+0x119], R11 ;  /* 0x0001190b4000d986 */ /* 0x0003e4000c101122 */
[----:B-1----:R-:W-:Y:S02]  /*a1af0*/  FMUL R11, R54, UR27 ;  /* 0x0000001b360b7c20 */ /* 0x002fe40008400000 */
[----:B------:R-:W3:Y:S04]  /*a1b00*/  LDL.LU R54, [R1+0xf50] ;  /* 0x000f500001367983 */ /* 0x000ee80000300800 */
[----:B------:R-:W4:Y:S01]  /*a1b10*/  LDL.LU R52, [R1+0xf54] ;  /* 0x000f540001347983 */ /* 0x000f220000300800 */
[----:B0-----:R-:W-:-:S02]  /*a1b20*/  @!P2 IADD3 R12, P6, R26, R12, RZ ;  /* 0x0000000c1a0ca210 */ /* 0x001fc40007fde0ff */
[----:B------:R-:W-:-:S03]  /*a1b30*/  F2FP.SATFINITE.E4M3.F32.PACK_AB_MERGE_C R11, RZ, R11, RZ ;  /* 0x0000000bff0b723e */ /* 0x000fc600048070ff */
[----:B------:R-:W-:-:S05]  /*a1b40*/  @!P2 IMAD.X R13, R31, 0x1, R13, P6 ;  /* 0x000000011f0da824 */ /* 0x000fca00030e060d */
[----:B------:R0:W-:Y:S02]  /*a1b50*/  @!P2 STG.E.U8 desc[UR34][R12.64+0x120], R11 ;  /* 0x0001200b0c00a986 */ /* 0x0001e4000c101122 */
[----:B0-----:R-:W-:Y:S02]  /*a1b60*/  FMUL R11, R55, UR27 ;  /* 0x0000001b370b7c20 */ /* 0x001fe40008400000 */
[----:B------:R-:W4:Y:S01]  /*a1b70*/  LDL.LU R55, [R1+0xf58] ;  /* 0x000f580001377983 */ /* 0x000f220000300800 */
[----:B------:R-:W-:-:S13]  /*a1b80*/  ISETP.LT.OR P2, PT, R30, 0x122, !P1 ;  /* 0x000001221e00780c */ /* 0x000fda0004f41670 */
[----:B------:R-:W0:Y:S01]  /*a1b90*/  @!P2 LDC.64 R12, c[0x0][0x5c0] ;  /* 0x00017000ff0cab82 */ /* 0x000e220000000a00 */
[----:B------:R-:W-:Y:S02]  /*a1ba0*/  F2FP.SATFINITE.E4M3.F32.PACK_AB_MERGE_C R11, RZ, R11, RZ ;  /* 0x0000000bff0b723e */ /* 0x000fe400048070ff */
[----:B------:R-:W-:-:S04]  /*a1bb0*/  LOP3.LUT R9, R9, 0xfbffffff, RZ, 0xc0, !PT ;  /* 0xfbffffff09097812 */ /* 0x000fc800078ec0ff */
[----:B------:R-:W-:Y:S02]  /*a1bc0*/  @P0 LOP3.LUT R9, R9, 0x4000000, RZ, 0xfc, !PT ;  /* 0x0400000009090812 */ /* 0x000fe400078efcff */
[----:B------:R-:W-:Y:S02]  /*a1bd0*/  LOP3.LUT P0, RZ, R5, 0x40000000, RZ, 0xc0, !PT ;  /* 0x4000000005ff7812 */ /* 0x000fe4000780c0ff */
[----:B0-----:R-:W-:-:S05]  /*a1be0*/  @!P2 IADD3 R12, P6, R26, R12, RZ ;  /* 0x0000000c1a0ca210 */ /* 0x001fca0007fde0ff */
[----:B------:R-:W-:-:S05]  /*a1bf0*/  @!P2 IMAD.X R13, R31, 0x1, R13, P6 ;  /* 0x000000011f0da824 */ /* 0x000fca00030e060d */
[----:B------:R0:W-:Y:S01]  /*a1c00*/  @!P2 STG.E.U8 desc[UR34][R12.64+0x121], R11 ;  /* 0x0001210b0c00a986 */ /* 0x0001e2000c101122 */
[----:B------:R-:W-:Y:S01]  /*a1c10*/  ISETP.LT.OR P2, PT, R30, 0x129, !P1 ;  /* 0x000001291e00780c */ /* 0x000fe20004f41670 */
[----:B0-----:R-:W-:-:S12]  /*a1c20*/  FMUL R11, R53, UR27 ;  /* 0x0000001b350b7c20 */ /* 0x001fd80008400000 */
[----:B------:R-:W0:Y:S01]  /*a1c30*/  @!P2 LDC.64 R12, c[0x0][0x5c0] ;  /* 0x00017000ff0cab82 */ /* 0x000e220000000a00 */
[----:B------:R-:W-:-:S05]  /*a1c40*/  F2FP.SATFINITE.E4M3.F32.PACK_AB_MERGE_C R11, RZ, R11, RZ ;  /* 0x0000000bff0b723e */ /* 0x000fca00048070ff */
[----:B------:R1:W-:Y:S01]  /*a1c50*/  @!P0 STG.E.U8 desc[UR34][R70.64+0x120], R11 ;  /* 0x0001200b46008986 */ /* 0x0003e2000c101122 */
[----:B------:R-:W-:-:S04]  /*a1c60*/  LOP3.LUT R0, R0, 0xfffffffe, RZ, 0xc0, !PT ;  /* 0xfffffffe00007812 */ /* 0x000fc800078ec0ff */
[----:B------:R-:W-:Y:S01]  /*a1c70*/  @P4 LOP3.LUT R0, R0, 0x1, RZ, 0xfc, !PT ;  /* 0x0000000100004812 */ /* 0x000fe200078efcff */
[----:B-1----:R-:W-:Y:S02]  /*a1c80*/  FMUL R11, R48, UR27 ;  /* 0x0000001b300b7c20 */ /* 0x002fe40008400000 */
[----:B------:R-:W4:Y:S01]  /*a1c90*/  LDL.LU R48, [R1+0xf5c] ;  /* 0x000f5c0001307983 */ /* 0x000f220000300800 */
[----:B------:R-:W-:Y:S02]  /*a1ca0*/  LOP3.LUT P4, RZ, R5, 0x20000, RZ, 0xc0, !PT ;  /* 0x0002000005ff7812 */ /* 0x000fe4000788c0ff */
[----:B------:R-:W-:Y:S02]  /*a1cb0*/  F2FP.SATFINITE.E4M3.F32.PACK_AB_MERGE_C R11, RZ, R11, RZ ;  /* 0x0000000bff0b723e */ /* 0x000fe400048070ff */
[----:B0-----:R-:W-:-:S09]  /*a1cc0*/  @!P2 IADD3 R12, P6, R26, R12, RZ ;  /* 0x0000000c1a0ca210 */ /* 0x001fd20007fde0ff */
[----:B------:R2:W-:Y:S01]  /*a1cd0*/  @!P4 STG.E.U8 desc[UR34][R68.64+0x121], R11 ;  /* 0x0001210b4400c986 */ /* 0x0005e2000c101122 */
[----:B------:R-:W-:Y:S01]  /*a1ce0*/  @!P2 IMAD.X R13, R31, 0x1, R13, P6 ;  /* 0x000000011f0da824 */ /* 0x000fe200030e060d */
[----:B------:R-:W-:-:S04]  /*a1cf0*/  LOP3.LUT R9, R9, 0xf7ffffff, RZ, 0xc0, !PT ;  /* 0xf7ffffff09097812 */ /* 0x000fc800078ec0ff */
[----:B------:R-:W-:Y:S02]  /*a1d00*/  @P3 LOP3.LUT R9, R9, 0x8000000, RZ, 0xfc, !PT ;  /* 0x0800000009093812 */ /* 0x000fe400078efcff */
[----:B------:R-:W-:Y:S01]  /*a1d10*/  LOP3.LUT P3, RZ, R5, 0x20000000, RZ, 0xc0, !PT ;  /* 0x2000000005ff7812 */ /* 0x000fe2000786c0ff */
[----:B--2---:R-:W-:Y:S02]  /*a1d20*/  FMUL R11, R49, UR27 ;  /* 0x0000001b310b7c20 */ /* 0x004fe40008400000 */
[----:B------:R-:W2:Y:S03]  /*a1d30*/  LDL.LU R49, [R1+0xf60] ;  /* 0x000f600001317983 */ /* 0x000ea60000300800 */
[----:B------:R-:W-:Y:S01]  /*a1d40*/  F2FP.SATFINITE.E4M3.F32.PACK_AB_MERGE_C R11, RZ, R11, RZ ;  /* 0x0000000bff0b723e */ /* 0x000fe200048070ff */
[----:B------:R-:W2:Y:S04]  /*a1d50*/  LDL.LU R53, [R1+0xf64] ;  /* 0x000f640001357983 */ /* 0x000ea80000300800 */
[----:B------:R0:W-:Y:S01]  /*a1d60*/  @!P2 STG.E.U8 desc[UR34][R12.64+0x128], R11 ;  /* 0x0001280b0c00a986 */ /* 0x0001e2000c101122 */
[----:B------:R-:W-:-:S13]  /*a1d70*/  ISETP.LT.OR P2, PT, R30, 0x12a, !P1 ;  /* 0x0000012a1e00780c */ /* 0x000fda0004f41670 */
[----:B0-----:R-:W0:Y:S01]  /*a1d80*/  @!P2 LDC.64 R12, c[0x0][0x5c0] ;  /* 0x00017000ff0cab82 */ /* 0x001e220000000a00 */
[----:B---3--:R-:W-:Y:S02]  /*a1d90*/  FMUL R11, R54, UR27 ;  /* 0x0000001b360b7c20 */ /* 0x008fe40008400000 */
[----:B------:R-:W3:Y:S03]  /*a1da0*/  LDL.LU R54, [R1+0xf68] ;  /* 0x000f680001367983 */ /* 0x000ee60000300800 */
[----:B------:R-:W-:Y:S02]  /*a1db0*/  F2FP.SATFINITE.E4M3.F32.PACK_AB_MERGE_C R11, RZ, R11, RZ ;  /* 0x0000000bff0b723e */ /* 0x000fe400048070ff */
[----:B0-----:R-:W-:-:S05]  /*a1dc0*/  @!P2 IADD3 R12, P6, R26, R12, RZ ;  /* 0x0000000c1a0ca210 */ /* 0x001fca0007fde0ff */
[----:B------:R-:W-:-:S05]  /*a1dd0*/  @!P2 IMAD.X R13, R31, 0x1, R13, P6 ;  /* 0x000000011f0da824 */ /* 0x000fca00030e060d */
[----:B------:R4:W-:Y:S02]  /*a1de0*/  @!P2 STG.E.U8 desc[UR34][R12.64+0x129], R11 ;  /* 0x0001290b0c00a986 */ /* 0x0009e4000c101122 */
[----:B----4-:R-:W-:-:S05]  /*a1df0*/  FMUL R11, R52, UR27 ;  /* 0x0000001b340b7c20 */ /* 0x010fca0008400000 */
[----:B------:R-:W-:-:S05]  /*a1e00*/  F2FP.SATFINITE.E4M3.F32.PACK_AB_MERGE_C R11, RZ, R11, RZ ;  /* 0x0000000bff0b723e */ /* 0x000fca00048070ff */
[----:B------:R0:W-:Y:S02]  /*a1e10*/  @!P3 STG.E.U8 desc[UR34][R74.64+0x128], R11 ;  /* 0x0001280b4a00b986 */ /* 0x0001e4000c101122 */
[----:B0-----:R-:W-:Y:S02]  /*a1e20*/  FMUL R11, R55, UR27 ;  /* 0x0000001b370b7c20 */ /* 0x001fe40008400000 */
[----:B------:R-:W4:Y:S01]  /*a1e30*/  LDL.LU R55, [R1+0xf6c] ;  /* 0x000f6c0001377983 */ /* 0x000f220000300800 */
[----:B------:R-:W-:Y:S02]  /*a1e40*/  ISETP.LT.OR P2, PT, R30, 0x131, !P1 ;  /* 0x000001311e00780c */ /* 0x000fe40004f41670 */
[----:B------:R-:W-:-:S11]  /*a1e50*/  LOP3.LUT P5, RZ, R5, 0x10000, RZ, 0xc0, !PT ;  /* 0x0001000005ff7812 */ /* 0x000fd600078ac0ff */
[----:B------:R-:W0:Y:S01]  /*a1e60*/  @!P2 LDC.64 R12, c[0x0][0x5c0] ;  /* 0x00017000ff0cab82 */ /* 0x000e220000000a00 */
[----:B------:R-:W-:-:S05]  /*a1e70*/  F2FP.SATFINITE.E4M3.F32.PACK_AB_MERGE_C R11, RZ, R11, RZ ;  /* 0x0000000bff0b723e */ /* 0x000fca00048070ff */
[----:B------:R1:W-:Y:S01]  /*a1e80*/  @!P5 STG.E.U8 desc[UR34][R72.64+0x129], R11 ;  /* 0x0001290b4800d986 */ /* 0x0003e2000c101122 */
[----:B0-----:R-:W-:-:S05]  /*a1e90*/  @!P2 IADD3 R12, P6, R26, R12, RZ ;  /* 0x0000000c1a0ca210 */ /* 0x001fca0007fde0ff */
[----:B------:R-:W-:Y:S02]  /*a1ea0*/  @!P2 IMAD.X R13, R31, 0x1, R13, P6 ;  /* 0x000000011f0da824 */ /* 0x000fe400030e060d */
[----:B-1----:R-:W-:Y:S02]  /*a1eb0*/  FMUL R11, R48, UR27 ;  /* 0x0000001b300b7c20 */ /* 0x002fe40008400000 */
[----:B------:R-:W4:Y:S03]  /*a1ec0*/  LDL.LU R48, [R1+0xf70] ;  /* 0x000f700001307983 */ /* 0x000f260000300800 */
[----:B------:R-:W-:Y:S01]  /*a1ed0*/  F2FP.SATFINITE.E4M3.F32.PACK_AB_MERGE_C R11, RZ, R11, RZ ;  /* 0x0000000bff0b723e */ /* 0x000fe200048070ff */
[----:B------:R-:W4:Y:S04]  /*a1ee0*/  LDL.LU R52, [R1+0xf74] ;  /* 0x000f740001347983 */ /* 0x000f280000300800 */
[----:B------:R0:W-:Y:S01]  /*a1ef0*/  @!P2 STG.E.U8 desc[UR34][R12.64+0x130], R11 ;  /* 0x0001300b0c00a986 */ /* 0x0001e2000c101122 */
[----:B------:R-:W-:-:S13]  /*a1f00*/  ISETP.LT.OR P2, PT, R30, 0x132, !P1 ;  /* 0x000001321e00780c */ /* 0x000fda0004f41670 */
[----:B0-----:R-:W0:Y:S01]  /*a1f10*/  @!P2 LDC.64 R12, c[0x0][0x5c0] ;  /* 0x00017000ff0cab82 */ /* 0x001e220000000a00 */
[----:B------:R-:W-:Y:S02]  /*a1f20*/  LOP3.LUT P0, RZ, R5, 0x10000000, RZ, 0xc0, !PT ;  /* 0x1000000005ff7812 */ /* 0x000fe4000780c0ff */
[----:B0-----:R-:W-:-:S05]  /*a1f30*/  @!P2 IADD3 R12, P6, R26, R12, RZ ;  /* 0x0000000c1a0ca210 */ /* 0x001fca0007fde0ff */
[----:B------:R-:W-:Y:S01]  /*a1f40*/  @!P2 IMAD.X R13, R31, 0x1, R13, P6 ;  /* 0x000000011f0da824 */ /* 0x000fe200030e060d */
[----:B------:R-:W-:Y:S01]  /*a1f50*/  LOP3.LUT P4, RZ, R5, 0x8000, RZ, 0xc0, !PT ;  /* 0x0000800005ff7812 */ /* 0x000fe2000788c0ff */
[----:B--2---:R-:W-:Y:S02]  /*a1f60*/  FMUL R11, R49, UR27 ;  /* 0x0000001b310b7c20 */ /* 0x004fe40008400000 */
[----:B------:R-:W2:Y:S03]  /*a1f70*/  LDL.LU R49, [R1+0xf78] ;  /* 0x000f780001317983 */ /* 0x000ea60000300800 */
[----:B------:R-:W-:-:S05]  /*a1f80*/  F2FP.SATFINITE.E4M3.F32.PACK_AB_MERGE_C R11, RZ, R11, RZ ;  /* 0x0000000bff0b723e */ /* 0x000fca00048070ff */
[----:B------:R0:W-:Y:S02]  /*a1f90*/  @!P2 STG.E.U8 desc[UR34][R12.64+0x131], R11 ;  /* 0x0001310b0c00a986 */ /* 0x0001e4000c101122 */
[----:B0-----:R-:W-:-:S05]  /*a1fa0*/  FMUL R11, R53, UR27 ;  /* 0x0000001b350b7c20 */ /* 0x001fca0008400000 */
[----:B------:R-:W-:-:S05]  /*a1fb0*/  F2FP.SATFINITE.E4M3.F32.PACK_AB_MERGE_C R11, RZ, R11, RZ ;  /* 0x0000000bff0b723e */ /* 0x000fca00048070ff */
[----:B------:R3:W-:Y:S02]  /*a1fc0*/  @!P0 STG.E.U8 desc[UR34][R78.64+0x130], R11 ;  /* 0x0001300b4e008986 */ /* 0x0007e4000c101122 */
[----:B---3--:R-:W-:Y:S02]  /*a1fd0*/  FMUL R11, R54, UR27 ;  /* 0x0000001b360b7c20 */ /* 0x008fe40008400000 */
[----:B------:R-:W3:Y:S03]  /*a1fe0*/  LDL.LU R54, [R1+0xf7c] ;  /* 0x000f7c0001367983 */ /* 0x000ee60000300800 */
[----:B------:R-:W-:-:S05]  /*a1ff0*/  F2FP.SATFINITE.E4M3.F32.PACK_AB_MERGE_C R11, RZ, R11, RZ ;  /* 0x0000000bff0b723e */ /* 0x000fca00048070ff */
[----:B------:R4:W-:Y:S02]  /*a2000*/  @!P4 STG.E.U8 desc[UR34][R76.64+0x131], R11 ;  /* 0x0001310b4c00c986 */ /* 0x0009e4000c101122 */
[----:B----4-:R-:W-:Y:S02]  /*a2010*/  FMUL R11, R55, UR27 ;  /* 0x0000001b370b7c20 */ /* 0x010fe40008400000 */
[----:B------:R-:W4:Y:S01]  /*a2020*/  LDL.LU R55, [R1+0xf80] ;  /* 0x000f800001377983 */ /* 0x000f220000300800 */
[----:B------:R-:W-:Y:S02]  /*a2030*/  ISETP.LT.OR P2, PT, R30, 0x139, !P1 ;  /* 0x000001391e00780c */ /* 0x000fe40004f41670 */
[----:B------:R-:W-:Y:S01]  /*a2040*/  F2FP.SATFINITE.E4M3.F32.PACK_AB_MERGE_C R11, RZ, R11, RZ ;  /* 0x0000000bff0b723e */ /* 0x000fe200048070ff */
[----:B------:R-:W4:Y:S10]  /*a2050*/  LDL.LU R53, [R1+0xf84] ;  /* 0x000f840001357983 */ /* 0x000f340000300800 */
[----:B------:R-:W0:Y:S02]  /*a2060*/  @!P2 LDC.64 R12, c[0x0][0x5c0] ;  /* 0x00017000ff0cab82 */ /* 0x000e240000000a00 */
[----:B0-----:R-:W-:-:S05]  /*a2070*/  @!P2 IADD3 R12, P6, R26, R12, RZ ;  /* 0x0000000c1a0ca210 */ /* 0x001fca0007fde0ff */
[----:B------:R-:W-:-:S05]  /*a2080*/  @!P2 IMAD.X R13, R31, 0x1, R13, P6 ;  /* 0x000000011f0da824 */ /* 0x000fca00030e060d */
[----:B------:R0:W-:Y:S01]  /*a2090*/  @!P2 STG.E.U8 desc[UR34][R12.64+0x138], R11 ;  /* 0x0001380b0c00a986 */ /* 0x0001e2000c101122 */
[----:B------:R-:W-:-:S13]  /*a20a0*/  ISETP.LT.OR P2, PT, R30, 0x13a, !P1 ;  /* 0x0000013a1e00780c */ /* 0x000fda0004f41670 */
[----:B0-----:R-:W0:Y:S01]  /*a20b0*/  @!P2 LDC.64 R12, c[0x0][0x5c0] ;  /* 0x00017000ff0cab82 */ /* 0x001e220000000a00 */
[----:B------:R-:W-:Y:S02]  /*a20c0*/  FMUL R11, R48, UR27 ;  /* 0x0000001b300b7c20 */ /* 0x000fe40008400000 */
[----:B------:R-:W4:Y:S03]  /*a20d0*/  LDL.LU R48, [R1+0xf88] ;  /* 0x000f880001307983 */ /* 0x000f260000300800 */
[----:B------:R-:W-:Y:S02]  /*a20e0*/  F2FP.SATFINITE.E4M3.F32.PACK_AB_MERGE_C R11, RZ, R11, RZ ;  /* 0x0000000bff0b723e */ /* 0x000fe400048070ff */
[----:B------:R-:W-:Y:S02]  /*a20f0*/  LOP3.LUT P3, RZ, R5, 0x8000000, RZ, 0xc0, !PT ;  /* 0x0800000005ff7812 */ /* 0x000fe4000786c0ff */
[----:B0-----:R-:W-:-:S05]  /*a2100*/  @!P2 IADD3 R12, P6, R26, R12, RZ ;  /* 0x0000000c1a0ca210 */ /* 0x001fca0007fde0ff */
[----:B------:R-:W-:-:S05]  /*a2110*/  @!P2 IMAD.X R13, R31, 0x1, R13, P6 ;  /* 0x000000011f0da824 */ /* 0x000fca00030e060d */
[----:B------:R0:W-:Y:S02]  /*a2120*/  @!P2 STG.E.U8 desc[UR34][R12.64+0x139], R11 ;  /* 0x0001390b0c00a986 */ /* 0x0001e4000c101122 */
[----:B0-----:R-:W-:-:S05]  /*a2130*/  FMUL R11, R52, UR27 ;  /* 0x0000001b340b7c20 */ /* 0x001fca0008400000 */
[----:B------:R-:W-:-:S05]  /*a2140*/  F2FP.SATFINITE.E4M3.F32.PACK_AB_MERGE_C R11, RZ, R11, RZ ;  /* 0x0000000bff0b723e */ /* 0x000fca00048070ff */
[----:B------:R2:W-:Y:S01]  /*a2150*/  @!P3 STG.E.U8 desc[UR34][R82.64+0x138], R11 ;  /* 0x0001380b5200b986 */ /* 0x0005e2000c101122 */
[----:B------:R-:W-:Y:S02]  /*a2160*/  ISETP.LT.OR P2, PT, R30, 0x141, !P1 ;  /* 0x000001411e00780c */ /* 0x000fe40004f41670 */
[----:B------:R-:W-:-:S11]  /*a2170*/  LOP3.LUT P5, RZ, R5, 0x4000, RZ, 0xc0, !PT ;  /* 0x0000400005ff7812 */ /* 0x000fd600078ac0ff */
[----:B------:R-:W0:Y:S01]  /*a2180*/  @!P2 LDC.64 R12, c[0x0][0x5c0] ;  /* 0x00017000ff0cab82 */ /* 0x000e220000000a00 */
[----:B--2---:R-:W-:Y:S02]  /*a2190*/  FMUL R11, R49, UR27 ;  /* 0x0000001b310b7c20 */ /* 0x004fe40008400000 */
[----:B------:R-:W2:Y:S03]  /*a21a0*/  LDL.LU R49, [R1+0xf8c] ;  /* 0x000f8c0001317983 */ /* 0x000ea60000300800 */
[----:B------:R-:W-:-:S05]  /*a21b0*/  F2FP.SATFINITE.E4M3.F32.PACK_AB_MERGE_C R11, RZ, R11, RZ ;  /* 0x0000000bff0b723e */ /* 0x000fca00048070ff */
[----:B------:R3:W-:Y:S01]  /*a21c0*/  @!P5 STG.E.U8 desc[UR34][R80.64+0x139], R11 ;  /* 0x0001390b5000d986 */ /* 0x0007e2000c101122 */
[----:B0-----:R-:W-:-:S05]  /*a21d0*/  @!P2 IADD3 R12, P6, R26, R12, RZ ;  /* 0x0000000c1a0ca210 */ /* 0x001fca0007fde0ff */
[----:B------:R-:W-:Y:S02]  /*a21e0*/  @!P2 IMAD.X R13, R31, 0x1, R13, P6 ;  /* 0x000000011f0da824 */ /* 0x000fe400030e060d */
[----:B---3--:R-:W-:Y:S02]  /*a21f0*/  FMUL R11, R54, UR27 ;  /* 0x0000001b360b7c20 */ /* 0x008fe40008400000 */
[----:B------:R-:W3:Y:S04]  /*a2200*/  LDL.LU R54, [R1+0xf90] ;  /* 0x000f900001367983 */ /* 0x000ee80000300800 */
[----:B------:R-:W3:Y:S01]  /*a2210*/  LDL.LU R52, [R1+0xf94] ;  /* 0x000f940001347983 */ /* 0x000ee20000300800 */
[----:B------:R-:W-:-:S05]  /*a2220*/  F2FP.SATFINITE.E4M3.F32.PACK_AB_MERGE_C R11, RZ, R11, RZ ;  /* 0x0000000bff0b723e */ /* 0x000fca00048070ff */
[----:B------:R4:W-:Y:S02]  /*a2230*/  @!P2 STG.E.U8 desc[UR34][R12.64+0x140], R11 ;  /* 0x0001400b0c00a986 */ /* 0x0009e4000c101122 */
[----:B----4-:R-:W-:Y:S02]  /*a2240*/  FMUL R11, R55, UR27 ;  /* 0x0000001b370b7c20 */ /* 0x010fe40008400000 */
[----:B------:R-:W4:Y:S01]  /*a2250*/  LDL.LU R55, [R1+0xf98] ;  /* 0x000f980001377983 */ /* 0x000f220000300800 */
[----:B------:R-:W-:-:S13]  /*a2260*/  ISETP.LT.OR P2, PT, R30, 0x142, !P1 ;  /* 0x000001421e00780c */ /* 0x000fda0004f41670 */
[----:B------:R-:W0:Y:S01]  /*a2270*/  @!P2 LDC.64 R12, c[0x0][0x5c0] ;  /* 0x00017000ff0cab82 */ /* 0x000e220000000a00 */
[----:B------:R-:W-:Y:S02]  /*a2280*/  F2FP.SATFINITE.E4M3.F32.PACK_AB_MERGE_C R11, RZ, R11, RZ ;  /* 0x0000000bff0b723e */ /* 0x000fe400048070ff */
        /* <DEDUP_REMOVED lines=9> */
[----:B------:R-:W-:Y:S01]  /*a2320*/  LOP3.LUT P4, RZ, R5, 0x2000, RZ, 0xc0, !PT ;  /* 0x0000200005ff7812 */ /* 0x000fe2000788c0ff */
[----:B-1----:R-:W-:Y:S02]  /*a2330*/  FMUL R11, R48, UR27 ;  /* 0x0000001b300b7c20 */ /* 0x002fe40008400000 */
[----:B------:R-:W4:Y:S03]  /*a2340*/  LDL.LU R48, [R1+0xf9c] ;  /* 0x000f9c0001307983 */ /* 0x000f260000300800 */
[----:B------:R-:W-:Y:S02]  /*a2350*/  F2FP.SATFINITE.E4M3.F32.PACK_AB_MERGE_C R11, RZ, R11, RZ ;  /* 0x0000000bff0b723e */ /* 0x000fe400048070ff */
[----:B0-----:R-:W-:-:S05]  /*a2360*/  @!P2 IADD3 R12, P6, R26, R12, RZ ;  /* 0x0000000c1a0ca210 */ /* 0x001fca0007fde0ff */
[----:B------:R2:W-:Y:S01]  /*a2370*/  @!P4 STG.E.U8 desc[UR34][R84.64+0x141], R11 ;  /* 0x0001410b5400c986 */ /* 0x0005e2000c101122 */
[----:B------:R-:W-:Y:S01]  /*a2380*/  @!P2 IMAD.X R13, R31, 0x1, R13, P6 ;  /* 0x000000011f0da824 */ /* 0x000fe200030e060d */
        /* <DEDUP_REMOVED lines=9> */
[----:B------:R-:W3:Y:S01]  /*a2420*/  LDL.LU R54, [R1+0xfa8] ;  /* 0x000fa80001367983 */ /* 0x000ee20000300800 */
[----:B0-----:R-:W-:Y:S02]  /*a2430*/  @!P2 IADD3 R12, P6, R26, R12, RZ ;  /* 0x0000000c1a0ca210 */ /* 0x001fe40007fde0ff */
[----:B------:R-:W-:-:S03]  /*a2440*/  F2FP.SATFINITE.E4M3.F32.PACK_AB_MERGE_C R11, RZ, R11, RZ ;  /* 0x0000000bff0b723e */ /* 0x000fc600048070ff */
[----:B------:R-:W-:-:S05]  /*a2450*/  @!P2 IMAD.X R13, R31, 0x1, R13, P6 ;  /* 0x000000011f0da824 */ /* 0x000fca00030e060d */
[----:B------:R0:W-:Y:S02]  /*a2460*/  @!P2 STG.E.U8 desc[UR34][R12.64+0x149], R11 ;  /* 0x0001490b0c00a986 */ /* 0x0001e4000c101122 */
[----:B0-----:R-:W-:-:S05]  /*a2470*/  FMUL R11, R52, UR27 ;  /* 0x0000001b340b7c20 */ /* 0x001fca0008400000 */
[----:B------:R-:W-:-:S05]  /*a2480*/  F2FP.SATFINITE.E4M3.F32.PACK_AB_MERGE_C R11, RZ, R11, RZ ;  /* 0x0000000bff0b723e */ /* 0x000fca00048070ff */
[----:B------:R4:W-:Y:S02]  /*a2490*/  @!P3 STG.E.U8 desc[UR34][R90.64+0x148], R11 ;  /* 0x0001480b5a00b986 */ /* 0x0009e4000c101122 */
[----:B----4-:R-:W-:Y:S02]  /*a24a0*/  FMUL R11, R55, UR27 ;  /* 0x0000001b370b7c20 */ /* 0x010fe40008400000 */
        /* <DEDUP_REMOVED lines=41> */
[----:B------:R-:W-:Y:S01]  /*a2740*/  LOP3.LUT P3, RZ, R5, 0x800000, RZ, 0xc0, !PT ;  /* 0x0080000005ff7812 */ /* 0x000fe2000786c0ff */
[----:B------:R-:W-:Y:S02]  /*a2750*/  FMUL R11, R48, UR27 ;  /* 0x0000001b300b7c20 */ /* 0x000fe40008400000 */
[----:B------:R-:W4:Y:S01]  /*a2760*/  LDL.LU R48, [R1+0xfc8] ;  /* 0x000fc80001307983 */ /* 0x000f220000300800 */
[----:B0-----:R-:W-:Y:S02]  /*a2770*/  @!P2 IADD3 R12, P6, R26, R12, RZ ;  /* 0x0000000c1a0ca210 */ /* 0x001fe40007fde0ff */
[----:B------:R-:W-:-:S03]  /*a2780*/  F2FP.SATFINITE.E4M3.F32.PACK_AB_MERGE_C R11, RZ, R11, RZ ;  /* 0x0000000bff0b723e */ /* 0x000fc600048070ff */
        /* <DEDUP_REMOVED lines=36> */
[----:B------:R-:W-:Y:S01]  /*a29d0*/  F2FP.SATFINITE.E4M3.F32.PACK_AB_MERGE_C R11, RZ, R11, RZ ;  /* 0x0000000bff0b723e */ /* 0x000fe200048070ff */
[----:B------:R-:W4:Y:S01]  /*a29e0*/  LDL.LU R53, [R1+0xfe0] ;  /* 0x000fe00001357983 */ /* 0x000f220000300800 */
[----:B0-----:R-:W-:-:S05]  /*a29f0*/  @!P2 IADD3 R12, P6, R26, R12, RZ ;  /* 0x0000000c1a0ca210 */ /* 0x001fca0007fde0ff */
[----:B------:R2:W-:Y:S01]  /*a2a00*/  @!P4 STG.E.U8 desc[UR34][R100.64+0x161], R11 ;  /* 0x0001610b6400c986 */ /* 0x0005e2000c101122 */
[----:B------:R-:W-:Y:S01]  /*a2a10*/  @!P2 IMAD.X R13, R31, 0x1, R13, P6 ;  /* 0x000000011f0da824 */ /* 0x000fe200030e060d */
[----:B------:R-:W-:Y:S01]  /*a2a20*/  LOP3.LUT P3, RZ, R5, 0x200000, RZ, 0xc0, !PT ;  /* 0x0020000005ff7812 */ /* 0x000fe2000786c0ff */
[----:B--2---:R-:W-:Y:S02]  /*a2a30*/  FMUL R11, R49, UR27 ;  /* 0x0000001b310b7c20 */ /* 0x004fe40008400000 */
[----:B------:R-:W2:Y:S03]  /*a2a40*/  LDL.LU R49, [R1+0xfe4] ;  /* 0x000fe40001317983 */ /* 0x000ea60000300800 */
[----:B------:R-:W-:-:S05]  /*a2a50*/  F2FP.SATFINITE.E4M3.F32.PACK_AB_MERGE_C R11, RZ, R11, RZ ;  /* 0x0000000bff0b723e */ /* 0x000fca00048070ff */
        /* <DEDUP_REMOVED lines=28> */
[----:B------:R-:W-:-:S05]  /*a2c20*/  FMUL R11, R53, UR27 ;  /* 0x0000001b350b7c20 */ /* 0x000fca0008400000 */
[----:B------:R-:W-:Y:S02]  /*a2c30*/  F2FP.SATFINITE.E4M3.F32.PACK_AB_MERGE_C R11, RZ, R11, RZ ;  /* 0x0000000bff0b723e */ /* 0x000fe400048070ff */
[----:B0-----:R-:W-:-:S05]  /*a2c40*/  @!P2 IADD3 R12, P6, R26, R12, RZ ;  /* 0x0000000c1a0ca210 */ /* 0x001fca0007fde0ff */
[----:B------:R-:W-:-:S05]  /*a2c50*/  @!P2 IMAD.X R13, R31, 0x1, R13, P6 ;  /* 0x000000011f0da824 */ /* 0x000fca00030e060d */
[----:B------:R2:W-:Y:S01]  /*a2c60*/  @!P2 STG.E.U8 desc[UR34][R12.64+0x171], R11 ;  /* 0x0001710b0c00a986 */ /* 0x0005e2000c101122 */
[C---:B------:R-:W-:Y:S02]  /*a2c70*/  LOP3.LUT P0, RZ, R5.reuse, 0x100000, RZ, 0xc0, !PT ;  /* 0x0010000005ff7812 */ /* 0x040fe4000780c0ff */
[----:B------:R-:W-:Y:S01]  /*a2c80*/  LOP3.LUT P4, RZ, R5, 0x80, RZ, 0xc0, !PT ;  /* 0x0000008005ff7812 */ /* 0x000fe2000788c0ff */
[----:B--2---:R-:W-:Y:S02]  /*a2c90*/  FMUL R11, R49, UR27 ;  /* 0x0000001b310b7c20 */ /* 0x004fe40008400000 */
[----:B------:R-:W2:Y:S04]  /*a2ca0*/  LDL.LU R49, [R1+0xff8] ;  /* 0x000ff80001317983 */ /* 0x000ea80000300800 */
[----:B------:R-:W2:Y:S01]  /*a2cb0*/  LDL.LU R53, [R1+0xffc] ;  /* 0x000ffc0001357983 */ /* 0x000ea20000300800 */
        /* <DEDUP_REMOVED lines=8> */
[----:B------:R-:W-:-:S13]  /*a2d40*/  ISETP.LT.OR P2, PT, R30, 0x179, !P1 ;  /* 0x000001791e00780c */ /* 0x000fda0004f41670 */
[----:B------:R-:W0:Y:S01]  /*a2d50*/  @!P2 LDC.64 R12, c[0x0][0x5c0] ;  /* 0x00017000ff0cab82 */ /* 0x000e220000000a00 */
[----:B------:R-:W-:Y:S02]  /*a2d60*/  ISETP.LT.OR P1, PT, R30, 0x17a, !P1 ;  /* 0x0000017a1e00780c */ /* 0x000fe40004f21670 */
[----:B------:R-:W-:Y:S02]  /*a2d70*/  F2FP.SATFINITE.E4M3.F32.PACK_AB_MERGE_C R11, RZ, R11, RZ ;  /* 0x0000000bff0b723e */ /* 0x000fe400048070ff */
[----:B0-----:R-:W-:-:S05]  /*a2d80*/  @!P2 IADD3 R12, P6, R26, R12, RZ ;  /* 0x0000000c1a0ca210 */ /* 0x001fca0007fde0ff */
[----:B------:R-:W-:-:S05]  /*a2d90*/  @!P2 IMAD.X R13, R31, 0x1, R13, P6 ;  /* 0x000000011f0da824 */ /* 0x000fca00030e060d */
[----:B------:R0:W-:Y:S02]  /*a2da0*/  @!P2 STG.E.U8 desc[UR34][R12.64+0x178], R11 ;  /* 0x0001780b0c00a986 */ /* 0x0001e4000c101122 */
[----:B0-----:R-:W0:Y:S01]  /*a2db0*/  @!P1 LDC.64 R12, c[0x0][0x5c0] ;  /* 0x00017000ff0c9b82 */ /* 0x001e220000000a00 */
[----:B------:R-:W-:Y:S02]  /*a2dc0*/  LOP3.LUT P5, RZ, R5, 0x80000, RZ, 0xc0, !PT ;  /* 0x0008000005ff7812 */ /* 0x000fe400078ac0ff */
[----:B------:R-:W-:Y:S01]  /*a2dd0*/  LOP3.LUT P3, RZ, R3, 0x20000000, RZ, 0xc0, !PT ;  /* 0x2000000003ff7812 */ /* 0x000fe2000786c0ff */
[----:B------:R-:W-:Y:S01]  /*a2de0*/  FMUL R11, R48, UR27 ;  /* 0x0000001b300b7c20 */ /* 0x000fe20008400000 */
[----:B0-----:R-:W-:Y:S01]  /*a2df0*/  @!P1 IADD3 R12, P2, R26, R12, RZ ;  /* 0x0000000c1a0c9210 */ /* 0x001fe20007f5e0ff */
[----:B------:R-:W4:Y:S03]  /*a2e00*/  LDL.LU R48, [R1+0x1008] ;  /* 0x0010080001307983 */ /* 0x000f260000300800 */
[----:B------:R-:W-:Y:S01]  /*a2e10*/  F2FP.SATFINITE.E4M3.F32.PACK_AB_MERGE_C R11, RZ, R11, RZ ;  /* 0x0000000bff0b723e */ /* 0x000fe200048070ff */
[----:B------:R-:W-:-:S05]  /*a2e20*/  @!P1 IMAD.X R13, R31, 0x1, R13, P2 ;  /* 0x000000011f0d9824 */ /* 0x000fca00010e060d */
[----:B------:R0:W-:Y:S01]  /*a2e30*/  @!P1 STG.E.U8 desc[UR34][R12.64+0x179], R11 ;  /* 0x0001790b0c009986 */ /* 0x0001e2000c101122 */
[C---:B------:R-:W-:Y:S01]  /*a2e40*/  LOP3.LUT P1, RZ, R5.reuse, 0x40, RZ, 0xc0, !PT ;  /* 0x0000004005ff7812 */ /* 0x040fe2000782c0ff */
[----:B0-----:R-:W-:Y:S01]  /*a2e50*/  FMUL R11, R52, UR27 ;  /* 0x0000001b340b7c20 */ /* 0x001fe20008400000 */
[C---:B------:R-:W-:Y:S01]  /*a2e60*/  LOP3.LUT P6, RZ, R5.reuse, 0x20, RZ, 0xc0, !PT ;  /* 0x0000002005ff7812 */ /* 0x040fe200078cc0ff */
[----:B------:R-:W0:Y:S01]  /*a2e70*/  @!P3 LDC.64 R12, c[0x0][0x5c0] ;  /* 0x00017000ff0cbb82 */ /* 0x000e220000000a00 */
[----:B------:R-:W-:Y:S01]  /*a2e80*/  LOP3.LUT P0, RZ, R5, 0x10, RZ, 0xc0, !PT ;  /* 0x0000001005ff7812 */ /* 0x000fe2000780c0ff */
[----:B------:R-:W4:Y:S01]  /*a2e90*/  LDL.LU R52, [R1+0x100c] ;  /* 0x00100c0001347983 */ /* 0x000f220000300800 */
[----:B------:R-:W-:-:S05]  /*a2ea0*/  F2FP.SATFINITE.E4M3.F32.PACK_AB_MERGE_C R11, RZ, R11, RZ ;  /* 0x0000000bff0b723e */ /* 0x000fca00048070ff */
[----:B------:R2:W-:Y:S01]  /*a2eb0*/  @!P5 STG.E.U8 desc[UR34][R118.64+0x178], R11 ;  /* 0x0001780b7600d986 */ /* 0x0005e2000c101122 */
[----:B------:R-:W-:Y:S01]  /*a2ec0*/  LOP3.LUT P4, RZ, R3, 0x10000000, RZ, 0xc0, !PT ;  /* 0x1000000003ff7812 */ /* 0x000fe2000788c0ff */
[----:B--2---:R-:W-:Y:S02]  /*a2ed0*/  FMUL R11, R49, UR27 ;  /* 0x0000001b310b7c20 */ /* 0x004fe40008400000 */
[----:B------:R-:W2:Y:S03]  /*a2ee0*/  LDL.LU R49, [R1+0x1010] ;  /* 0x0010100001317983 */ /* 0x000ea60000300800 */
[----:B------:R-:W-:-:S05]  /*a2ef0*/  F2FP.SATFINITE.E4M3.F32.PACK_AB_MERGE_C R11, RZ, R11, RZ ;  /* 0x0000000bff0b723e */ /* 0x000fca00048070ff */
[----:B------:R1:W-:Y:S02]  /*a2f00*/  @!P1 STG.E.U8 desc[UR34][R116.64+0x179], R11 ;  /* 0x0001790b74009986 */ /* 0x0003e4000c101122 */
[----:B-1----:R-:W-:Y:S01]  /*a2f10*/  FMUL R11, R53, UR27 ;  /* 0x0000001b350b7c20 */ /* 0x002fe20008400000 */
[----:B0-----:R-:W-:Y:S01]  /*a2f20*/  @!P3 IADD3 R12, P1, R120, R12, RZ ;  /* 0x0000000c780cb210 */ /* 0x001fe20007f3e0ff */
[----:B------:R-:W2:Y:S03]  /*a2f30*/  LDL.LU R53, [R1+0x1014] ;  /* 0x0010140001357983 */ /* 0x000ea60000300800 */
[----:B------:R-:W-:Y:S01]  /*a2f40*/  F2FP.SATFINITE.E4M3.F32.PACK_AB_MERGE_C R11, RZ, R11, RZ ;  /* 0x0000000bff0b723e */ /* 0x000fe200048070ff */
[----:B------:R-:W-:Y:S01]  /*a2f50*/  @!P3 IMAD.X R13, R121, 0x1, R13, P1 ;  /* 0x00000001790db824 */ /* 0x000fe200008e060d */
[----:B------:R-:W2:Y:S04]  /*a2f60*/  LDL.LU R120, [R1+0x1680] ;  /* 0x0016800001787983 */ /* 0x000ea80000300800 */
[----:B------:R3:W-:Y:S04]  /*a2f70*/  @!P6 STG.E.U8 desc[UR34][R114.64+0xc0], R11 ;  /* 0x0000c00b7200e986 */ /* 0x0007e8000c101122 */
[----:B------:R-:W2:Y:S01]  /*a2f80*/  LDL.LU R121, [R1+0x167c] ;  /* 0x00167c0001797983 */ /* 0x000ea20000300800 */
[----:B---3--:R-:W-:-:S03]  /*a2f90*/  FMUL R11, R54, UR27 ;  /* 0x0000001b360b7c20 */ /* 0x008fc60008400000 */
[----:B------:R-:W3:Y:S02]  /*a2fa0*/  LDL.LU R54, [R1+0x1018] ;  /* 0x0010180001367983 */ /* 0x000ee40000300800 */
[----:B------:R-:W-:-:S05]  /*a2fb0*/  F2FP.SATFINITE.E4M3.F32.PACK_AB_MERGE_C R11, RZ, R11, RZ ;  /* 0x0000000bff0b723e */ /* 0x000fca00048070ff */
[----:B------:R4:W-:Y:S02]  /*a2fc0*/  @!P0 STG.E.U8 desc[UR34][R112.64+0xc1], R11 ;  /* 0x0000c10b70008986 */ /* 0x0009e4000c101122 */
[----:B----4-:R-:W-:-:S05]  /*a2fd0*/  FMUL R11, R55, UR27 ;  /* 0x0000001b370b7c20 */ /* 0x010fca0008400000 */
[----:B------:R-:W-:-:S05]  /*a2fe0*/  F2FP.SATFINITE.E4M3.F32.PACK_AB_MERGE_C R11, RZ, R11, RZ ;  /* 0x0000000bff0b723e */ /* 0x000fca00048070ff */
[----:B------:R0:W-:Y:S02]  /*a2ff0*/  @!P3 STG.E.U8 desc[UR34][R12.64+0xc0], R11 ;  /* 0x0000c00b0c00b986 */ /* 0x0001e4000c101122 */
[----:B0-----:R-:W0:Y:S02]  /*a3000*/  @!P4 LDC.64 R12, c[0x0][0x5c0] ;  /* 0x00017000ff0ccb82 */ /* 0x001e240000000a00 */
[----:B0-----:R-:W-:Y:S02]  /*a3010*/  @!P4 IADD3 R12, P1, R122, R12, RZ ;  /* 0x0000000c7a0cc210 */ /* 0x001fe40007f3e0ff */
[----:B------:R-:W4:Y:S03]  /*a3020*/  LDL.LU R122, [R1+0x1678] ;  /* 0x00167800017a7983 */ /* 0x000f260000300800 */
[----:B------:R-:W-:Y:S02]  /*a3030*/  @!P4 IMAD.X R13, R123, 0x1, R13, P1 ;  /* 0x000000017b0dc824 */ /* 0x000fe400008e060d */
[----:B------:R-:W4:Y:S01]  /*a3040*/  LDL.LU R123, [R1+0x1674] ;  /* 0x00167400017b7983 */ /* 0x000f220000300800 */
[----:B------:R-:W-:-:S02]  /*a3050*/  LOP3.LUT P5, RZ, R3, 0x8000000, RZ, 0xc0, !PT ;  /* 0x0800000003ff7812 */ /* 0x000fc400078ac0ff */
[C---:B------:R-:W-:Y:S01]  /*a3060*/  LOP3.LUT P1, RZ, R5.reuse, 0x8, RZ, 0xc0, !PT ;  /* 0x0000000805ff7812 */ /* 0x040fe2000782c0ff */
[----:B------:R-:W3:Y:S01]  /*a3070*/  LDL.LU R55, [R1+0x101c] ;  /* 0x00101c0001377983 */ /* 0x000ee20000300800 */
[----:B------:R-:W-:Y:S01]  /*a3080*/  LOP3.LUT P2, RZ, R5, 0x1, RZ, 0xc0, !PT ;  /* 0x0000000105ff7812 */ /* 0x000fe2000784c0ff */
[----:B------:R-:W-:Y:S01]  /*a3090*/  FMUL R11, R48, UR27 ;  /* 0x0000001b300b7c20 */ /* 0x000fe20008400000 */
[----:B------:R-:W-:Y:S01]  /*a30a0*/  LOP3.LUT P0, RZ, R3, 0x4000000, RZ, 0xc0, !PT ;  /* 0x0400000003ff7812 */ /* 0x000fe2000780c0ff */
[----:B------:R-:W3:Y:S03]  /*a30b0*/  LDL.LU R48, [R1+0x1020] ;  /* 0x0010200001307983 */ /* 0x000ee60000300800 */
[----:B------:R-:W-:-:S05]  /*a30c0*/  F2FP.SATFINITE.E4M3.F32.PACK_AB_MERGE_C R11, RZ, R11, RZ ;  /* 0x0000000bff0b723e */ /* 0x000fca00048070ff */
[----:B------:R0:W-:Y:S02]  /*a30d0*/  @!P4 STG.E.U8 desc[UR34][R12.64+0xc1], R11 ;  /* 0x0000c10b0c00c986 */ /* 0x0001e4000c101122 */
[----:B0-----:R-:W0:Y:S01]  /*a30e0*/  @!P5 LDC.64 R12, c[0x0][0x5c0] ;  /* 0x00017000ff0cdb82 */ /* 0x001e220000000a00 */
[----:B------:R-:W-:-:S05]  /*a30f0*/  FMUL R11, R52, UR27 ;  /* 0x0000001b340b7c20 */ /* 0x000fca0008400000 */
[----:B------:R-:W-:-:S05]  /*a3100*/  F2FP.SATFINITE.E4M3.F32.PACK_AB_MERGE_C R11, RZ, R11, RZ ;  /* 0x0000000bff0b723e */ /* 0x000fca00048070ff */
[----:B----4-:R2:W-:Y:S01]  /*a3110*/  @!P1 STG.E.U8 desc[UR34][R122.64+0xc8], R11 ;  /* 0x0000c80b7a009986 */ /* 0x0105e2000c101122 */
[----:B0-----:R-:W-:Y:S01]  /*a3120*/  @!P5 IADD3 R12, P1, R124, R12, RZ ;  /* 0x0000000c7c0cd210 */ /* 0x001fe20007f3e0ff */
[----:B--2---:R-:W-:-:S04]  /*a3130*/  FMUL R11, R49, UR27 ;  /* 0x0000001b310b7c20 */ /* 0x004fc80008400000 */
[----:B------:R-:W-:Y:S01]  /*a3140*/  @!P5 IMAD.X R13, R126, 0x1, R13, P1 ;  /* 0x000000017e0dd824 */ /* 0x000fe200008e060d */
[----:B------:R-:W2:Y:S01]  /*a3150*/  LDL.LU R49, [R1+0x1024] ;  /* 0x0010240001317983 */ /* 0x000ea20000300800 */
[----:B------:R-:W-:-:S03]  /*a3160*/  F2FP.SATFINITE.E4M3.F32.PACK_AB_MERGE_C R11, RZ, R11, RZ ;  /* 0x0000000bff0b723e */ /* 0x000fc600048070ff */
[----:B------:R-:W4:Y:S04]  /*a3170*/  LDL.LU R124, [R1+0x1670] ;  /* 0x00167000017c7983 */ /* 0x000f280000300800 */
[----:B------:R0:W-:Y:S04]  /*a3180*/  @!P2 STG.E.U8 desc[UR34][R120.64+0xc9], R11 ;  /* 0x0000c90b7800a986 */ /* 0x0001e8000c101122 */
[----:B------:R-:W2:Y:S01]  /*a3190*/  LDL.LU R126, [R1+0x166c] ;  /* 0x00166c00017e7983 */ /* 0x000ea20000300800 */
[----:B0-----:R-:W-:-:S05]  /*a31a0*/  FMUL R11, R53, UR27 ;  /* 0x0000001b350b7c20 */ /* 0x001fca0008400000 */
[----:B------:R-:W-:-:S05]  /*a31b0*/  F2FP.SATFINITE.E4M3.F32.PACK_AB_MERGE_C R11, RZ, R11, RZ ;  /* 0x0000000bff0b723e */ /* 0x000fca00048070ff */
[----:B------:R0:W-:Y:S02]  /*a31c0*/  @!P5 STG.E.U8 desc[UR34][R12.64+0xc8], R11 ;  /* 0x0000c80b0c00d986 */ /* 0x0001e4000c101122 */
[----:B0-----:R-:W0:Y:S02]  /*a31d0*/  @!P0 LDC.64 R12, c[0x0][0x5c0] ;  /* 0x00017000ff0c8b82 */ /* 0x001e240000000a00 */
[----:B0-----:R-:W-:Y:S02]  /*a31e0*/  @!P0 IADD3 R12, P1, R127, R12, RZ ;  /* 0x0000000c7f0c8210 */ /* 0x001fe40007f3e0ff */
[----:B------:R-:W2:Y:S03]  /*a31f0*/  LDL.LU R127, [R1+0x1668] ;  /* 0x00166800017f7983 */ /* 0x000ea60000300800 */
[----:B------:R-:W-:Y:S02]  /*a3200*/  @!P0 IMAD.X R13, R125, 0x1, R13, P1 ;  /* 0x000000017d0d8824 */ /* 0x000fe400008e060d */
[----:B------:R-:W4:Y:S01]  /*a3210*/  LDL.LU R125, [R1+0x1664] ;  /* 0x00166400017d7983 */ /* 0x000f220000300800 */
[----:B------:R-:W-:Y:S01]  /*a3220*/  LOP3.LUT P4, RZ, R3, 0x2000000, RZ, 0xc0, !PT ;  /* 0x0200000003ff7812 */ /* 0x000fe2000788c0ff */
[----:B---3--:R-:W-:Y:S01]  /*a3230*/  FMUL R11, R54, UR27 ;  /* 0x0000001b360b7c20 */ /* 0x008fe20008400000 */
[C---:B------:R-:W-:Y:S01]  /*a3240*/  LOP3.LUT P6, RZ, R6.reuse, 0x80000000, RZ, 0xc0, !PT ;  /* 0x8000000006ff7812 */ /* 0x040fe200078cc0ff */
[----:B------:R-:W3:Y:S03]  /*a3250*/  LDL.LU R54, [R1+0x1028] ;  /* 0x0010280001367983 */ /* 0x000ee60000300800 */
[----:B------:R-:W-:Y:S01]  /*a3260*/  F2FP.SATFINITE.E4M3.F32.PACK_AB_MERGE_C R11, RZ, R11, RZ ;  /* 0x0000000bff0b723e */ /* 0x000fe200048070ff */
[----:B------:R-:W3:Y:S04]  /*a3270*/  LDL.LU R52, [R1+0x102c] ;  /* 0x00102c0001347983 */ /* 0x000ee80000300800 */
[----:B------:R0:W-:Y:S01]  /*a3280*/  @!P0 STG.E.U8 desc[UR34][R12.64+0xc9], R11 ;  /* 0x0000c90b0c008986 */ /* 0x0001e2000c101122 */
[C---:B------:R-:W-:Y:S01]  /*a3290*/  LOP3.LUT P5, RZ, R6.reuse, 0x20000000, RZ, 0xc0, !PT ;  /* 0x2000000006ff7812 */ /* 0x040fe200078ac0ff */
[----:B0-----:R-:W0:Y:S01]  /*a32a0*/  @!P4 LDC.64 R12, c[0x0][0x5c0] ;  /* 0x00017000ff0ccb82 */ /* 0x001e220000000a00 */
[----:B------:R-:W-:Y:S01]  /*a32b0*/  FMUL R11, R55, UR27 ;  /* 0x0000001b370b7c20 */ /* 0x000fe20008400000 */
[----:B------:R-:W-:Y:S01]  /*a32c0*/  LOP3.LUT P3, RZ, R6, 0x40000000, RZ, 0xc0, !PT ;  /* 0x4000000006ff7812 */ /* 0x000fe2000786c0ff */
[----:B------:R-:W3:Y:S03]  /*a32d0*/  LDL.LU R55, [R1+0x1030] ;  /* 0x0010300001377983 */ /* 0x000ee60000300800 */
[----:B------:R-:W-:-:S02]  /*a32e0*/  F2FP.SATFINITE.E4M3.F32.PACK_AB_MERGE_C R11, RZ, R11, RZ ;  /* 0x0000000bff0b723e */ /* 0x000fc400048070ff */
[----:B------:R-:W-:-:S04]  /*a32f0*/  LOP3.LUT R2, R2, 0xffff7fff, RZ, 0xc0, !PT ;  /* 0xffff7fff02027812 */ /* 0x000fc800078ec0ff */
[----:B------:R-:W-:Y:S02]  /*a3300*/  @P5 LOP3.LUT R2, R2, 0x8000, RZ, 0xfc, !PT ;  /* 0x0000800002025812 */ /* 0x000fe400078efcff */
[----:B------:R-:W-:Y:S02]  /*a3310*/  LOP3.LUT P5, RZ, R3, 0x1000000, RZ, 0xc0, !PT ;  /* 0x0100000003ff7812 */ /* 0x000fe400078ac0ff */
[----:B0-----:R-:W-:Y:S02]  /*a3320*/  @!P4 IADD3 R12, P1, R128, R12, RZ ;  /* 0x0000000c800cc210 */ /* 0x001fe40007f3e0ff */
[----:B------:R-:W3:Y:S03]  /*a3330*/  LDL.LU R128, [R1+0x1660] ;  /* 0x0016600001807983 */ /* 0x000ee60000300800 */
[----:B------:R-:W-:Y:S02]  /*a3340*/  @!P4 IMAD.X R13, R130, 0x1, R13, P1 ;  /* 0x00000001820dc824 */ /* 0x000fe400008e060d */
[----:B------:R-:W3:Y:S04]  /*a3350*/  LDL.LU R130, [R1+0x165c] ;  /* 0x00165c0001827983 */ /* 0x000ee80000300800 */
[----:B--2---:R0:W-:Y:S02]  /*a3360*/  @!P6 STG.E.U8 desc[UR34][R126.64+0xd0], R11 ;  /* 0x0000d00b7e00e986 */ /* 0x0041e4000c101122 */
[----:B0-----:R-:W-:-:S02]  /*a3370*/  FMUL R11, R48, UR27 ;  /* 0x0000001b300b7c20 */ /* 0x001fc40008400000 */
[----:B------:R-:W2:Y:S03]  /*a3380*/  LDL.LU R48, [R1+0x1034] ;  /* 0x0010340001307983 */ /* 0x000ea60000300800 */
[----:B------:R-:W-:-:S05]  /*a3390*/  F2FP.SATFINITE.E4M3.F32.PACK_AB_MERGE_C R11, RZ, R11, RZ ;  /* 0x0000000bff0b723e */ /* 0x000fca00048070ff */
[----:B----4-:R0:W-:Y:S02]  /*a33a0*/  @!P3 STG.E.U8 desc[UR34][R124.64+0xd1], R11 ;  /* 0x0000d10b7c00b986 */ /* 0x0101e4000c101122 */
[----:B0-----:R-:W-:-:S05]  /*a33b0*/  FMUL R11, R49, UR27 ;  /* 0x0000001b310b7c20 */ /* 0x001fca0008400000 */
[----:B------:R-:W-:-:S05]  /*a33c0*/  F2FP.SATFINITE.E4M3.F32.PACK_AB_MERGE_C R11, RZ, R11, RZ ;  /* 0x0000000bff0b723e */ /* 0x000fca00048070ff */
[----:B------:R0:W-:Y:S02]  /*a33d0*/  @!P4 STG.E.U8 desc[UR34][R12.64+0xd0], R11 ;  /* 0x0000d00b0c00c986 */ /* 0x0001e4000c101122 */
[----:B0-----:R-:W0:Y:S02]  /*a33e0*/  @!P5 LDC.64 R12, c[0x0][0x5c0] ;  /* 0x00017000ff0cdb82 */ /* 0x001e240000000a00 */
[----:B0-----:R-:W-:Y:S02]  /*a33f0*/  @!P5 IADD3 R12, P1, R131, R12, RZ ;  /* 0x0000000c830cd210 */ /* 0x001fe40007f3e0ff */
[----:B------:R-:W4:Y:S03]  /*a3400*/  LDL.LU R131, [R1+0x1658] ;  /* 0x0016580001837983 */ /* 0x000f260000300800 */
[----:B------:R-:W-:Y:S01]  /*a3410*/  @!P5 IMAD.X R13, R129, 0x1, R13, P1 ;  /* 0x00000001810dd824 */ /* 0x000fe200008e060d */
[----:B------:R-:W2:Y:S04]  /*a3420*/  LDL.LU R49, [R1+0x1038] ;  /* 0x0010380001317983 */ /* 0x000ea80000300800 */
[----:B------:R-:W2:Y:S01]  /*a3430*/  LDL.LU R129, [R1+0x1654] ;  /* 0x0016540001817983 */ /* 0x000ea20000300800 */
[----:B------:R-:W-:-:S02]  /*a3440*/  LOP3.LUT P6, RZ, R6, 0x8000000, RZ, 0xc0, !PT ;  /* 0x0800000006ff7812 */ /* 0x000fc400078cc0ff */
[C---:B------:R-:W-:Y:S02]  /*a3450*/  LOP3.LUT P1, RZ, R3.reuse, 0x1000000, RZ, 0xc0, !PT ;  /* 0x0100000003ff7812 */ /* 0x040fe4000782c0ff */
[----:B------:R-:W-:Y:S01]  /*a3460*/  LOP3.LUT P0, RZ, R3, 0x800000, RZ, 0xc0, !PT ;  /* 0x0080000003ff7812 */ /* 0x000fe2000780c0ff */
[----:B---3--:R-:W-:Y:S01]  /*a3470*/  FMUL R11, R54, UR27 ;  /* 0x0000001b360b7c20 */ /* 0x008fe20008400000 */
[----:B------:R-:W-:Y:S01]  /*a3480*/  LOP3.LUT R2, R2, 0xffffbfff, RZ, 0xc0, !PT ;  /* 0xffffbfff02027812 */ /* 0x000fe200078ec0ff */
[----:B------:R-:W3:Y:S03]  /*a3490*/  LDL.LU R53, [R1+0x103c] ;  /* 0x00103c0001357983 */ /* 0x000ee60000300800 */
[----:B------:R-:W-:Y:S01]  /*a34a0*/  F2FP.SATFINITE.E4M3.F32.PACK_AB_MERGE_C R11, RZ, R11, RZ ;  /* 0x0000000bff0b723e */ /* 0x000fe200048070ff */
[----:B------:R-:W3:Y:S02]  /*a34b0*/  LDL.LU R54, [R1+0x1040] ;  /* 0x0010400001367983 */ /* 0x000ee40000300800 */
[----:B------:R-:W-:-:S02]  /*a34c0*/  @P6 LOP3.LUT R2, R2, 0x4000, RZ, 0xfc, !PT ;  /* 0x0000400002026812 */ /* 0x000fc400078efcff */
[----:B------:R0:W-:Y:S02]  /*a34d0*/  @!P1 STG.E.U8 desc[UR34][R12.64+0xd1], R11 ;  /* 0x0000d10b0c009986 */ /* 0x0001e4000c101122 */
[----:B------:R-:W-:Y:S01]  /*a34e0*/  LOP3.LUT P5, RZ, R2, 0x8000, RZ, 0xc0, !PT ;  /* 0x0000800002ff7812 */ /* 0x000fe200078ac0ff */
[----:B0-----:R-:W0:Y:S01]  /*a34f0*/  @!P0 LDC.64 R12, c[0x0][0x5c0] ;  /* 0x00017000ff0c8b82 */ /* 0x001e220000000a00 */
[----:B------:R-:W-:Y:S01]  /*a3500*/  FMUL R11, R52, UR27 ;  /* 0x0000001b340b7c20 */ /* 0x000fe20008400000 */
[----:B------:R-:W-:-:S04]  /*a3510*/  LOP3.LUT P2, RZ, R6, 0x10000000, RZ, 0xc0, !PT ;  /* 0x1000000006ff7812 */ /* 0x000fc8000784c0ff */
[----:B------:R-:W-:Y:S02]  /*a3520*/  F2FP.SATFINITE.E4M3.F32.PACK_AB_MERGE_C R11, RZ, R11, RZ ;  /* 0x0000000bff0b723e */ /* 0x000fe400048070ff */
[----:B------:R-:W-:Y:S02]  /*a3530*/  LOP3.LUT P6, RZ, R3, 0x400000, RZ, 0xc0, !PT ;  /* 0x0040000003ff7812 */ /* 0x000fe400078cc0ff */
[----:B0-----:R-:W-:-:S05]  /*a3540*/  @!P0 IADD3 R12, P1, R132, R12, RZ ;  /* 0x0000000c840c8210 */ /* 0x001fca0007f3e0ff */
[----:B------:R-:W-:Y:S01]  /*a3550*/  @!P0 IMAD.X R13, R134, 0x1, R13, P1 ;  /* 0x00000001860d8824 */ /* 0x000fe200008e060d */
[----:B----4-:R0:W-:Y:S02]  /*a3560*/  @!P5 STG.E.U8 desc[UR34][R130.64+0xd8], R11 ;  /* 0x0000d80b8200d986 */ /* 0x0101e4000c101122 */
[----:B0-----:R-:W-:Y:S02]  /*a3570*/  FMUL R11, R55, UR27 ;  /* 0x0000001b370b7c20 */ /* 0x001fe40008400000 */
[----:B------:R-:W4:Y:S03]  /*a3580*/  LDL.LU R55, [R1+0x1044] ;  /* 0x0010440001377983 */ /* 0x000f260000300800 */
[----:B------:R-:W-:Y:S01]  /*a3590*/  F2FP.SATFINITE.E4M3.F32.PACK_AB_MERGE_C R11, RZ, R11, RZ ;  /* 0x0000000bff0b723e */ /* 0x000fe200048070ff */
[----:B------:R-:W4:Y:S04]  /*a35a0*/  LDL.LU R132, [R1+0x1650] ;  /* 0x0016500001847983 */ /* 0x000f280000300800 */
[----:B--2---:R0:W-:Y:S04]  /*a35b0*/  @!P2 STG.E.U8 desc[UR34][R128.64+0xd9], R11 ;  /* 0x0000d90b8000a986 */ /* 0x0041e8000c101122 */
[----:B------:R-:W2:Y:S01]  /*a35c0*/  LDL.LU R134, [R1+0x164c] ;  /* 0x00164c0001867983 */ /* 0x000ea20000300800 */
[----:B0-----:R-:W-:-:S03]  /*a35d0*/  FMUL R11, R48, UR27 ;  /* 0x0000001b300b7c20 */ /* 0x001fc60008400000 */
[----:B------:R-:W4:Y:S02]  /*a35e0*/  LDL.LU R48, [R1+0x1048] ;  /* 0x0010480001307983 */ /* 0x000f240000300800 */
[----:B------:R-:W-:-:S05]  /*a35f0*/  F2FP.SATFINITE.E4M3.F32.PACK_AB_MERGE_C R11, RZ, R11, RZ ;  /* 0x0000000bff0b723e */ /* 0x000fca00048070ff */
[----:B------:R0:W-:Y:S02]  /*a3600*/  @!P0 STG.E.U8 desc[UR34][R12.64+0xd8], R11 ;  /* 0x0000d80b0c008986 */ /* 0x0001e4000c101122 */
[----:B0-----:R-:W0:Y:S02]  /*a3610*/  @!P6 LDC.64 R12, c[0x0][0x5c0] ;  /* 0x00017000ff0ceb82 */ /* 0x001e240000000a00 */
[----:B0-----:R-:W-:Y:S02]  /*a3620*/  @!P6 IADD3 R12, P1, R135, R12, RZ ;  /* 0x0000000c870ce210 */ /* 0x001fe40007f3e0ff */
[----:B------:R-:W2:Y:S03]  /*a3630*/  LDL.LU R135, [R1+0x1648] ;  /* 0x0016480001877983 */ /* 0x000ea60000300800 */
[----:B------:R-:W-:Y:S02]  /*a3640*/  @!P6 IMAD.X R13, R133, 0x1, R13, P1 ;  /* 0x00000001850de824 */ /* 0x000fe400008e060d */
[----:B------:R-:W4:Y:S01]  /*a3650*/  LDL.LU R133, [R1+0x1644] ;  /* 0x0016440001857983 */ /* 0x000f220000300800 */
[----:B------:R-:W-:-:S02]  /*a3660*/  LOP3.LUT P1, RZ, R3, 0x400000, RZ, 0xc0, !PT ;  /* 0x0040000003ff7812 */ /* 0x000fc4000782c0ff */
[----:B------:R-:W-:Y:S01]  /*a3670*/  LOP3.LUT P3, RZ, R3, 0x200000, RZ, 0xc0, !PT ;  /* 0x0020000003ff7812 */ /* 0x000fe2000786c0ff */
[----:B------:R-:W-:Y:S01]  /*a3680*/  FMUL R11, R49, UR27 ;  /* 0x0000001b310b7c20 */ /* 0x000fe20008400000 */
[----:B------:R-:W-:Y:S01]  /*a3690*/  LOP3.LUT P6, RZ, R2, 0x4000, RZ, 0xc0, !PT ;  /* 0x0000400002ff7812 */ /* 0x000fe200078cc0ff */
[----:B------:R-:W4:Y:S03]  /*a36a0*/  LDL.LU R52, [R1+0x104c] ;  /* 0x00104c0001347983 */ /* 0x000f260000300800 */
[----:B------:R-:W-:Y:S01]  /*a36b0*/  F2FP.SATFINITE.E4M3.F32.PACK_AB_MERGE_C R11, RZ, R11, RZ ;  /* 0x0000000bff0b723e */ /* 0x000fe200048070ff */
[----:B------:R-:W4:Y:S04]  /*a36c0*/  LDL.LU R49, [R1+0x1050] ;  /* 0x0010500001317983 */ /* 0x000f280000300800 */
[----:B------:R0:W-:Y:S01]  /*a36d0*/  @!P1 STG.E.U8 desc[UR34][R12.64+0xd9], R11 ;  /* 0x0000d90b0c009986 */ /* 0x0001e2000c101122 */
[----:B------:R-:W-:Y:S01]  /*a36e0*/  LOP3.LUT P4, RZ, R6, 0x4000000, RZ, 0xc0, !PT ;  /* 0x0400000006ff7812 */ /* 0x000fe2000788c0ff */
[----:B0-----:R-:W0:Y:S01]  /*a36f0*/  @!P3 LDC.64 R12, c[0x0][0x5c0] ;  /* 0x00017000ff0cbb82 */ /* 0x001e220000000a00 */
[----:B---3--:R-:W-:Y:S01]  /*a3700*/  FMUL R11, R53, UR27 ;  /* 0x0000001b350b7c20 */ /* 0x008fe20008400000 */
[----:B------:R-:W-:Y:S01]  /*a3710*/  LOP3.LUT P5, RZ, R3, 0x100000, RZ, 0xc0, !PT ;  /* 0x0010000003ff7812 */ /* 0x000fe200078ac0ff */
[----:B------:R-:W3:Y:S03]  /*a3720*/  LDL.LU R53, [R1+0x1054] ;  /* 0x0010540001357983 */ /* 0x000ee60000300800 */
[----:B------:R-:W-:-:S02]  /*a3730*/  F2FP.SATFINITE.E4M3.F32.PACK_AB_MERGE_C R11, RZ, R11, RZ ;  /* 0x0000000bff0b723e */ /* 0x000fc400048070ff */
        /* <DEDUP_REMOVED lines=15> */
[----:B------:R-:W-:Y:S02]  /*a3830*/  @!P5 IMAD.X R13, R139, 0x1, R13, P1 ;  /* 0x000000018b0dd824 */ /* 0x000fe400008e060d */
[----:B------:R-:W4:Y:S01]  /*a3840*/  LDL.LU R139, [R1+0x1634] ;  /* 0x00163400018b7983 */ /* 0x000f220000300800 */
[----:B------:R-:W-:Y:S01]  /*a3850*/  LOP3.LUT P0, RZ, R3, 0x80000, RZ, 0xc0, !PT ;  /* 0x0008000003ff7812 */ /* 0x000fe2000780c0ff */
[----:B------:R-:W-:Y:S01]  /*a3860*/  FMUL R11, R48, UR27 ;  /* 0x0000001b300b7c20 */ /* 0x000fe20008400000 */
[C---:B------:R-:W-:Y:S01]  /*a3870*/  LOP3.LUT P1, RZ, R6.reuse, 0x2000000, RZ, 0xc0, !PT ;  /* 0x0200000006ff7812 */ /* 0x040fe2000782c0ff */
[----:B------:R-:W2:Y:S03]  /*a3880*/  LDL.LU R55, [R1+0x105c] ;  /* 0x00105c0001377983 */ /* 0x000ea60000300800 */
[----:B------:R-:W-:Y:S01]  /*a3890*/  F2FP.SATFINITE.E4M3.F32.PACK_AB_MERGE_C R11, RZ, R11, RZ ;  /* 0x0000000bff0b723e */ /* 0x000fe200048070ff */
[----:B------:R-:W2:Y:S04]  /*a38a0*/  LDL.LU R48, [R1+0x1060] ;  /* 0x0010600001307983 */ /* 0x000ea80000300800 */
[----:B------:R0:W-:Y:S01]  /*a38b0*/  @!P5 STG.E.U8 desc[UR34][R12.64+0xe1], R11 ;  /* 0x0000e10b0c00d986 */ /* 0x0001e2000c101122 */
[----:B------:R-:W-:Y:S01]  /*a38c0*/  LOP3.LUT P2, RZ, R6, 0x1000000, RZ, 0xc0, !PT ;  /* 0x0100000006ff7812 */ /* 0x000fe2000784c0ff */
[----:B0-----:R-:W0:Y:S01]  /*a38d0*/  @!P0 LDC.64 R12, c[0x0][0x5c0] ;  /* 0x00017000ff0c8b82 */ /* 0x001e220000000a00 */
[----:B------:R-:W-:-:S05]  /*a38e0*/  FMUL R11, R52, UR27 ;  /* 0x0000001b340b7c20 */ /* 0x000fca0008400000 */
[----:B------:R-:W-:Y:S02]  /*a38f0*/  F2FP.SATFINITE.E4M3.F32.PACK_AB_MERGE_C R11, RZ, R11, RZ ;  /* 0x0000000bff0b723e */ /* 0x000fe400048070ff */
[----:B------:R-:W-:-:S03]  /*a3900*/  LOP3.LUT P4, RZ, R3, 0x40000, RZ, 0xc0, !PT ;  /* 0x0004000003ff7812 */ /* 0x000fc6000788c0ff */
[----:B----4-:R1:W-:Y:S01]  /*a3910*/  @!P1 STG.E.U8 desc[UR34][R138.64+0xe8], R11 ;  /* 0x0000e80b8a009986 */ /* 0x0103e2000c101122 */
[----:B0-----:R-:W-:Y:S01]  /*a3920*/  @!P0 IADD3 R12, P1, R140, R12, RZ ;  /* 0x0000000c8c0c8210 */ /* 0x001fe20007f3e0ff */
[----:B-1----:R-:W-:-:S04]  /*a3930*/  FMUL R11, R49, UR27 ;  /* 0x0000001b310b7c20 */ /* 0x002fc80008400000 */
[----:B------:R-:W-:Y:S01]  /*a3940*/  @!P0 IMAD.X R13, R142, 0x1, R13, P1 ;  /* 0x000000018e0d8824 */ /* 0x000fe200008e060d */
[----:B------:R-:W4:Y:S01]  /*a3950*/  LDL.LU R49, [R1+0x1064] ;  /* 0x0010640001317983 */ /* 0x000f220000300800 */
[----:B------:R-:W-:-:S03]  /*a3960*/  F2FP.SATFINITE.E4M3.F32.PACK_AB_MERGE_C R11, RZ, R11, RZ ;  /* 0x0000000bff0b723e */ /* 0x000fc600048070ff */
[----:B------:R-:W4:Y:S04]  /*a3970*/  LDL.LU R140, [R1+0x1630] ;  /* 0x00163000018c7983 */ /* 0x000f280000300800 */
[----:B---3--:R0:W-:Y:S04]  /*a3980*/  @!P2 STG.E.U8 desc[UR34][R136.64+0xe9], R11 ;  /* 0x0000e90b8800a986 */ /* 0x0081e8000c101122 */
[----:B------:R-:W3:Y:S01]  /*a3990*/  LDL.LU R142, [R1+0x162c] ;  /* 0x00162c00018e7983 */ /* 0x000ee20000300800 */
[----:B0-----:R-:W-:-:S05]  /*a39a0*/  FMUL R11, R53, UR27 ;  /* 0x0000001b350b7c20 */ /* 0x001fca0008400000 */
[----:B------:R-:W-:-:S05]  /*a39b0*/  F2FP.SATFINITE.E4M3.F32.PACK_AB_MERGE_C R11, RZ, R11, RZ ;  /* 0x0000000bff0b723e */ /* 0x000fca00048070ff */
[----:B------:R0:W-:Y:S02]  /*a39c0*/  @!P0 STG.E.U8 desc[UR34][R12.64+0xe8], R11 ;  /* 0x0000e80b0c008986 */ /* 0x0001e4000c101122 */
[----:B0-----:R-:W0:Y:S02]  /*a39d0*/  @!P4 LDC.64 R12, c[0x0][0x5c0] ;  /* 0x00017000ff0ccb82 */ /* 0x001e240000000a00 */
[----:B0-----:R-:W-:Y:S02]  /*a39e0*/  @!P4 IADD3 R12, P1, R143, R12, RZ ;  /* 0x0000000c8f0cc210 */ /* 0x001fe40007f3e0ff */
[----:B------:R-:W3:Y:S03]  /*a39f0*/  LDL.LU R143, [R1+0x1628] ;  /* 0x00162800018f7983 */ /* 0x000ee60000300800 */
[----:B------:R-:W-:Y:S02]  /*a3a00*/  @!P4 IMAD.X R13, R141, 0x1, R13, P1 ;  /* 0x000000018d0dc824 */ /* 0x000fe400008e060d */
[----:B------:R-:W4:Y:S01]  /*a3a10*/  LDL.LU R141, [R1+0x1624] ;  /* 0x00162400018d7983 */ /* 0x000f220000300800 */
[----:B------:R-:W-:Y:S01]  /*a3a20*/  LOP3.LUT P5, RZ, R3, 0x20000, RZ, 0xc0, !PT ;  /* 0x0002000003ff7812 */ /* 0x000fe200078ac0ff */
[----:B--2---:R-:W-:Y:S01]  /*a3a30*/  FMUL R11, R54, UR27 ;  /* 0x0000001b360b7c20 */ /* 0x004fe20008400000 */
[C---:B------:R-:W-:Y:S01]  /*a3a40*/  LOP3.LUT P6, RZ, R6.reuse, 0x800000, RZ, 0xc0, !PT ;  /* 0x0080000006ff7812 */ /* 0x040fe200078cc0ff */
[----:B------:R-:W2:Y:S03]  /*a3a50*/  LDL.LU R54, [R1+0x1068] ;  /* 0x0010680001367983 */ /* 0x000ea60000300800 */
[----:B------:R-:W-:Y:S01]  /*a3a60*/  F2FP.SATFINITE.E4M3.F32.PACK_AB_MERGE_C R11, RZ, R11, RZ ;  /* 0x0000000bff0b723e */ /* 0x000fe200048070ff */
[----:B------:R-:W2:Y:S04]  /*a3a70*/  LDL.LU R52, [R1+0x106c] ;  /* 0x00106c0001347983 */ /* 0x000ea80000300800 */
[----:B------:R0:W-:Y:S01]  /*a3a80*/  @!P4 STG.E.U8 desc[UR34][R12.64+0xe9], R11 ;  /* 0x0000e90b0c00c986 */ /* 0x0001e2000c101122 */
[C---:B------:R-:W-:Y:S01]  /*a3a90*/  LOP3.LUT P0, RZ, R6.reuse, 0x200000, RZ, 0xc0, !PT ;  /* 0x0020000006ff7812 */ /* 0x040fe2000780c0ff */
[----:B0-----:R-:W0:Y:S01]  /*a3aa0*/  @!P5 LDC.64 R12, c[0x0][0x5c0] ;  /* 0x00017000ff0cdb82 */ /* 0x001e220000000a00 */
[----:B------:R-:W-:Y:S01]  /*a3ab0*/  FMUL R11, R55, UR27 ;  /* 0x0000001b370b7c20 */ /* 0x000fe20008400000 */
[----:B------:R-:W-:Y:S01]  /*a3ac0*/  LOP3.LUT P3, RZ, R6, 0x400000, RZ, 0xc0, !PT ;  /* 0x0040000006ff7812 */ /* 0x000fe2000786c0ff */
[----:B------:R-:W2:Y:S03]  /*a3ad0*/  LDL.LU R55, [R1+0x1070] ;  /* 0x0010700001377983 */ /* 0x000ea60000300800 */
[----:B------:R-:W-:-:S02]  /*a3ae0*/  F2FP.SATFINITE.E4M3.F32.PACK_AB_MERGE_C R11, RZ, R11, RZ ;  /* 0x0000000bff0b723e */ /* 0x000fc400048070ff */
[----:B------:R-:W-:-:S04]  /*a3af0*/  LOP3.LUT R2, R2, 0xffffdfff, RZ, 0xc0, !PT ;  /* 0xffffdfff02027812 */ /* 0x000fc800078ec0ff */
[----:B------:R-:W-:Y:S02]  /*a3b00*/  @P0 LOP3.LUT R2, R2, 0x2000, RZ, 0xfc, !PT ;  /* 0x0000200002020812 */ /* 0x000fe400078efcff */
[----:B------:R-:W-:Y:S02]  /*a3b10*/  LOP3.LUT P0, RZ, R3, 0x10000, RZ, 0xc0, !PT ;  /* 0x0001000003ff7812 */ /* 0x000fe4000780c0ff */
[----:B0-----:R-:W-:Y:S02]  /*a3b20*/  @!P5 IADD3 R12, P1, R144, R12, RZ ;  /* 0x0000000c900cd210 */ /* 0x001fe40007f3e0ff */
[----:B------:R-:W2:Y:S03]  /*a3b30*/  LDL.LU R144, [R1+0x1620] ;  /* 0x0016200001907983 */ /* 0x000ea60000300800 */
[----:B------:R-:W-:Y:S02]  /*a3b40*/  @!P5 IMAD.X R13, R146, 0x1, R13, P1 ;  /* 0x00000001920dd824 */ /* 0x000fe400008e060d */
[----:B------:R-:W2:Y:S04]  /*a3b50*/  LDL.LU R146, [R1+0x161c] ;  /* 0x00161c0001927983 */ /* 0x000ea80000300800 */
[----:B---3--:R0:W-:Y:S02]  /*a3b60*/  @!P6 STG.E.U8 desc[UR34][R142.64+0xf0], R11 ;  /* 0x0000f00b8e00e986 */ /* 0x0081e4000c101122 */
[----:B0-----:R-:W-:-:S02]  /*a3b70*/  FMUL R11, R48, UR27 ;  /* 0x0000001b300b7c20 */ /* 0x001fc40008400000 */
[----:B------:R-:W3:Y:S03]  /*a3b80*/  LDL.LU R48, [R1+0x1074] ;  /* 0x0010740001307983 */ /* 0x000ee60000300800 */
        /* <DEDUP_REMOVED lines=9> */
[----:B------:R-:W3:Y:S04]  /*a3c20*/  LDL.LU R49, [R1+0x1078] ;  /* 0x0010780001317983 */ /* 0x000ee80000300800 */
[----:B------:R-:W3:Y:S01]  /*a3c30*/  LDL.LU R145, [R1+0x1614] ;  /* 0x0016140001917983 */ /* 0x000ee20000300800 */
[----:B------:R-:W-:-:S02]  /*a3c40*/  LOP3.LUT P6, RZ, R6, 0x20000, RZ, 0xc0, !PT ;  /* 0x0002000006ff7812 */ /* 0x000fc400078cc0ff */
[C---:B------:R-:W-:Y:S02]  /*a3c50*/  LOP3.LUT P1, RZ, R3.reuse, 0x10000, RZ, 0xc0, !PT ;  /* 0x0001000003ff7812 */ /* 0x040fe4000782c0ff */
[----:B------:R-:W-:Y:S01]  /*a3c60*/  LOP3.LUT P4, RZ, R3, 0x8000, RZ, 0xc0, !PT ;  /* 0x0000800003ff7812 */ /* 0x000fe2000788c0ff */
[----:B--2---:R-:W-:Y:S01]  /*a3c70*/  FMUL R11, R54, UR27 ;  /* 0x0000001b360b7c20 */ /* 0x004fe20008400000 */
[----:B------:R-:W-:Y:S01]  /*a3c80*/  LOP3.LUT R2, R2, 0xffffefff, RZ, 0xc0, !PT ;  /* 0xffffefff02027812 */ /* 0x000fe200078ec0ff */
[----:B------:R-:W2:Y:S03]  /*a3c90*/  LDL.LU R53, [R1+0x107c] ;  /* 0x00107c0001357983 */ /* 0x000ea60000300800 */
[----:B------:R-:W-:Y:S01]  /*a3ca0*/  F2FP.SATFINITE.E4M3.F32.PACK_AB_MERGE_C R11, RZ, R11, RZ ;  /* 0x0000000bff0b723e */ /* 0x000fe200048070ff */
[----:B------:R-:W2:Y:S02]  /*a3cb0*/  LDL.LU R54, [R1+0x1080] ;  /* 0x0010800001367983 */ /* 0x000ea40000300800 */
        /* <DEDUP_REMOVED lines=15> */
[----:B---3--:R0:W-:Y:S04]  /*a3db0*/  @!P2 STG.E.U8 desc[UR34][R144.64+0xf9], R11 ;  /* 0x0000f90b9000a986 */ /* 0x0081e8000c101122 */
[----:B------:R-:W3:Y:S01]  /*a3dc0*/  LDL.LU R148, [R1+0x160c] ;  /* 0x00160c0001947983 */ /* 0x000ee20000300800 */
[----:B0-----:R-:W-:-:S03]  /*a3dd0*/  FMUL R11, R48, UR27 ;  /* 0x0000001b300b7c20 */ /* 0x001fc60008400000 */
[----:B------:R-:W4:Y:S02]  /*a3de0*/  LDL.LU R48, [R1+0x1088] ;  /* 0x0010880001307983 */ /* 0x000f240000300800 */
[----:B------:R-:W-:-:S05]  /*a3df0*/  F2FP.SATFINITE.E4M3.F32.PACK_AB_MERGE_C R11, RZ, R11, RZ ;  /* 0x0000000bff0b723e */ /* 0x000fca00048070ff */
[----:B------:R0:W-:Y:S02]  /*a3e00*/  @!P4 STG.E.U8 desc[UR34][R12.64+0xf8], R11 ;  /* 0x0000f80b0c00c986 */ /* 0x0001e4000c101122 */
[----:B0-----:R-:W0:Y:S02]  /*a3e10*/  @!P6 LDC.64 R12, c[0x0][0x5c0] ;  /* 0x00017000ff0ceb82 */ /* 0x001e240000000a00 */
[----:B0-----:R-:W-:Y:S02]  /*a3e20*/  @!P6 IADD3 R12, P1, R149, R12, RZ ;  /* 0x0000000c950ce210 */ /* 0x001fe40007f3e0ff */
[----:B------:R-:W3:Y:S03]  /*a3e30*/  LDL.LU R149, [R1+0x1608] ;  /* 0x0016080001957983 */ /* 0x000ee60000300800 */
        /* <DEDUP_REMOVED lines=12> */
[----:B--2---:R-:W-:Y:S01]  /*a3f00*/  FMUL R11, R53, UR27 ;  /* 0x0000001b350b7c20 */ /* 0x004fe20008400000 */
[----:B------:R-:W-:Y:S01]  /*a3f10*/  LOP3.LUT P0, RZ, R3, 0x1000, RZ, 0xc0, !PT ;  /* 0x0000100003ff7812 */ /* 0x000fe2000780c0ff */
[----:B------:R-:W2:Y:S03]  /*a3f20*/  LDL.LU R53, [R1+0x1094] ;  /* 0x0010940001357983 */ /* 0x000ea60000300800 */
[----:B------:R-:W-:-:S02]  /*a3f30*/  F2FP.SATFINITE.E4M3.F32.PACK_AB_MERGE_C R11, RZ, R11, RZ ;  /* 0x0000000bff0b723e */ /* 0x000fc400048070ff */
        /* <DEDUP_REMOVED lines=20> */
[----:B------:R-:W3:Y:S03]  /*a4080*/  LDL.LU R55, [R1+0x109c] ;  /* 0x00109c0001377983 */ /* 0x000ee60000300800 */
[----:B------:R-:W-:Y:S01]  /*a4090*/  F2FP.SATFINITE.E4M3.F32.PACK_AB_MERGE_C R11, RZ, R11, RZ ;  /* 0x0000000bff0b723e */ /* 0x000fe200048070ff */
[----:B------:R-:W3:Y:S04]  /*a40a0*/  LDL.LU R48, [R1+0x10a0] ;  /* 0x0010a00001307983 */ /* 0x000ee80000300800 */
        /* <DEDUP_REMOVED lines=13> */
[----:B--2---:R0:W-:Y:S04]  /*a4180*/  @!P2 STG.E.U8 desc[UR34][R154.64+0x109], R11 ;  /* 0x0001090b9a00a986 */ /* 0x0041e8000c101122 */
        /* <DEDUP_REMOVED lines=172> */
[----:B------:R-:W-:Y:S02]  /*a4c50*/  LOP3.LUT P1, RZ, R3, 0x1, RZ, 0xc0, !PT ;  /* 0x0000000103ff7812 */ /* 0x000fe4000782c0ff */
        /* <DEDUP_REMOVED lines=99> */
[----:B------:R-:W-:Y:S01]  /*a5290*/  LOP3.LUT P0, RZ, R7, 0x2000000, RZ, 0xc0, !PT ;  /* 0x0200000007ff7812 */ /* 0x000fe2000780c0ff */
        /* <DEDUP_REMOVED lines=127> */
[----:B------:R-:W-:Y:S01]  /*a5a90*/  LOP3.LUT P4, RZ, R7, 0x8000, RZ, 0xc0, !PT ;  /* 0x0000800007ff7812 */ /* 0x000fe2000788c0ff */
        /* <DEDUP_REMOVED lines=195> */
[----:B------:R-:W-:-:S02]  /*a66d0*/  LOP3.LUT P4, RZ, R7, 0x10, RZ, 0xc0, !PT ;  /* 0x0000001007ff7812 */ /* 0x000fc4000788c0ff */
[----:B------:R-:W-:Y:S01]  /*a66e0*/  LOP3.LUT P5, RZ, R4, 0x20, RZ, 0xc0, !PT ;  /* 0x0000002004ff7812 */ /* 0x000fe200078ac0ff */
[----:B------:R-:W4:Y:S01]  /*a66f0*/  LDL.LU R52, [R1+0x11d0] ;  /* 0x0011d00001347983 */ /* 0x000f220000300800 */
[----:B0-----:R-:W0:Y:S01]  /*a6700*/  @!P3 LDC.64 R12, c[0x0][0x5c0] ;  /* 0x00017000ff0cbb82 */ /* 0x001e220000000a00 */
[----:B---3--:R-:W-:Y:S02]  /*a6710*/  FMUL R11, R53, UR27 ;  /* 0x0000001b350b7c20 */ /* 0x008fe40008400000 */
[----:B------:R-:W3:Y:S03]  /*a6720*/  LDL.LU R53, [R1+0x378] ;  /* 0x0003780001357983 */ /* 0x000ee60000300800 */
[----:B------:R-:W-:Y:S02]  /*a6730*/  F2FP.SATFINITE.E4M3.F32.PACK_AB_MERGE_C R11, RZ, R11, RZ ;  /* 0x0000000bff0b723e */ /* 0x000fe400048070ff */
[----:B0-----:R-:W-:-:S02]  /*a6740*/  @!P3 IADD3 R12, P1, R232, R12, RZ ;  /* 0x0000000ce80cb210 */ /* 0x001fc40007f3e0ff */
[----:B------:R-:W3:Y:S03]  /*a6750*/  LDL.LU R232, [R1+0x14c0] ;  /* 0x0014c00001e87983 */ /* 0x000ee60000300800 */
[----:B------:R-:W-:Y:S02]  /*a6760*/  @!P3 IMAD.X R13, R233, 0x1, R13, P1 ;  /* 0x00000001e90db824 */ /* 0x000fe400008e060d */
[----:B------:R-:W3:Y:S04]  /*a6770*/  LDL.LU R233, [R1+0x14bc] ;  /* 0x0014bc0001e97983 */ /* 0x000ee80000300800 */
[----:B------:R-:W3:Y:S04]  /*a6780*/  LDL.LU R62, [R1+0x394] ;  /* 0x00039400013e7983 */ /* 0x000ee80000300800 */
[----:B------:R-:W3:Y:S04]  /*a6790*/  LDL.LU R63, [R1+0x11d4] ;  /* 0x0011d400013f7983 */ /* 0x000ee80000300800 */
[----:B--2---:R0:W-:Y:S02]  /*a67a0*/  @!P6 STG.E.U8 desc[UR34][R230.64+0xe0], R11 ;  /* 0x0000e00be600e986 */ /* 0x0041e4000c101122 */
[----:B0-----:R-:W-:-:S05]  /*a67b0*/  FMUL R11, R54, UR27 ;  /* 0x0000001b360b7c20 */ /* 0x001fca0008400000 */
[----:B------:R-:W-:-:S05]  /*a67c0*/  F2FP.SATFINITE.E4M3.F32.PACK_AB_MERGE_C R11, RZ, R11, RZ ;  /* 0x0000000bff0b723e */ /* 0x000fca00048070ff */
[----:B----4-:R0:W-:Y:S02]  /*a67d0*/  @!P4 STG.E.U8 desc[UR34][R228.64+0xe1], R11 ;  /* 0x0000e10be400c986 */ /* 0x0101e4000c101122 */
[----:B0-----:R-:W-:-:S05]  /*a67e0*/  FMUL R11, R55, UR27 ;  /* 0x0000001b370b7c20 */ /* 0x001fca0008400000 */
[----:B------:R-:W-:-:S05]  /*a67f0*/  F2FP.SATFINITE.E4M3.F32.PACK_AB_MERGE_C R11, RZ, R11, RZ ;  /* 0x0000000bff0b723e */ /* 0x000fca00048070ff */
[----:B------:R0:W-:Y:S02]  /*a6800*/  @!P3 STG.E.U8 desc[UR34][R12.64+0xe0], R11 ;  /* 0x0000e00b0c00b986 */ /* 0x0001e4000c101122 */
[----:B0-----:R-:W0:Y:S02]  /*a6810*/  @!P5 LDC.64 R12, c[0x0][0x5c0] ;  /* 0x00017000ff0cdb82 */ /* 0x001e240000000a00 */
[----:B0-----:R-:W-:Y:S02]  /*a6820*/  @!P5 IADD3 R12, P1, R234, R12, RZ ;  /* 0x0000000cea0cd210 */ /* 0x001fe40007f3e0ff */
[----:B------:R-:W2:Y:S03]  /*a6830*/  LDL.LU R234, [R1+0x14b8] ;  /* 0x0014b80001ea7983 */ /* 0x000ea60000300800 */
[----:B------:R-:W-:Y:S02]  /*a6840*/  @!P5 IMAD.X R13, R235, 0x1, R13, P1 ;  /* 0x00000001eb0dd824 */ /* 0x000fe400008e060d */
[----:B------:R-:W2:Y:S04]  /*a6850*/  LDL.LU R235, [R1+0x14b4] ;  /* 0x0014b40001eb7983 */ /* 0x000ea80000300800 */
[----:B------:R-:W4:Y:S04]  /*a6860*/  LDL.LU R58, [R1+0x2d0] ;  /* 0x0002d000013a7983 */ /* 0x000f280000300800 */
[----:B------:R-:W4:Y:S04]  /*a6870*/  LDL.LU R54, [R1+0x2ec] ;  /* 0x0002ec0001367983 */ /* 0x000f280000300800 */
[----:B------:R-:W4:Y:S01]  /*a6880*/  LDL.LU R55, [R1+0x11d8] ;  /* 0x0011d80001377983 */ /* 0x000f220000300800 */
[----:B------:R-:W-:-:S03]  /*a6890*/  FMUL R11, R48, UR27 ;  /* 0x0000001b300b7c20 */ /* 0x000fc60008400000 */
[----:B------:R-:W4:Y:S02]  /*a68a0*/  LDL.LU R48, [R1+0x11dc] ;  /* 0x0011dc0001307983 */ /* 0x000f240000300800 */
[----:B------:R-:W-:Y:S02]  /*a68b0*/  F2FP.SATFINITE.E4M3.F32.PACK_AB_MERGE_C R11, RZ, R11, RZ ;  /* 0x0000000bff0b723e */ /* 0x000fe400048070ff */
[----:B------:R-:W4:Y:S04]  /*a68c0*/  LDL.LU.64 R56, [R1] ;  /* 0x0000000001387983 */ /* 0x000f280000300a00 */
[----:B------:R0:W-:Y:S01]  /*a68d0*/  @!P5 STG.E.U8 desc[UR34][R12.64+0xe1], R11 ;  /* 0x0000e10b0c00d986 */ /* 0x0001e2000c101122 */
[----:B------:R-:W-:Y:S01]  /*a68e0*/  LOP3.LUT P0, RZ, R4, 0x10, RZ, 0xc0, !PT ;  /* 0x0000001004ff7812 */ /* 0x000fe2000780c0ff */
[----:B0-----:R-:W-:-:S02]  /*a68f0*/  FMUL R11, R49, UR27 ;  /* 0x0000001b310b7c20 */ /* 0x001fc40008400000 */
[----:B------:R-:W4:Y:S10]  /*a6900*/  LDL.LU R49, [R1+0x11e0] ;  /* 0x0011e00001317983 */ /* 0x000f340000300800 */
[----:B------:R-:W3:Y:S01]  /*a6910*/  @!P0 LDC.64 R12, c[0x0][0x5c0] ;  /* 0x00017000ff0c8b82 */ /* 0x000ee20000000a00 */
[----:B------:R-:W-:-:S02]  /*a6920*/  LOP3.LUT P1, RZ, R7, 0x8, RZ, 0xc0, !PT ;  /* 0x0000000807ff7812 */ /* 0x000fc4000782c0ff */
[----:B------:R-:W-:Y:S01]  /*a6930*/  F2FP.SATFINITE.E4M3.F32.PACK_AB_MERGE_C R11, RZ, R11, RZ ;  /* 0x0000000bff0b723e */ /* 0x000fe200048070ff */
[----:B------:R-:W4:Y:S01]  /*a6940*/  LDL.LU R59, [R1+0x33c] ;  /* 0x00033c00013b7983 */ /* 0x000f220000300800 */
[C---:B------:R-:W-:Y:S02]  /*a6950*/  LOP3.LUT P2, RZ, R7.reuse, 0x4, RZ, 0xc0, !PT ;  /* 0x0000000407ff7812 */ /* 0x040fe4000784c0ff */
[----:B------:R-:W-:Y:S02]  /*a6960*/  LOP3.LUT P4, RZ, R4, 0x8, RZ, 0xc0, !PT ;  /* 0x0000000804ff7812 */ /* 0x000fe4000788c0ff */
[----:B------:R-:W-:-:S05]  /*a6970*/  LOP3.LUT P6, RZ, R7, 0x2, RZ, 0xc0, !PT ;  /* 0x0000000207ff7812 */ /* 0x000fca00078cc0ff */
[----:B--2---:R0:W-:Y:S01]  /*a6980*/  @!P1 STG.E.U8 desc[UR34][R234.64+0xe8], R11 ;  /* 0x0000e80bea009986 */ /* 0x0041e2000c101122 */
[----:B---3--:R-:W-:Y:S01]  /*a6990*/  @!P0 IADD3 R12, P1, R53, R12, RZ ;  /* 0x0000000c350c8210 */ /* 0x008fe20007f3e0ff */
[----:B0-----:R-:W-:Y:S02]  /*a69a0*/  FMUL R11, R52, UR27 ;  /* 0x0000001b340b7c20 */ /* 0x001fe40008400000 */
[----:B------:R-:W2:Y:S03]  /*a69b0*/  LDL.LU R52, [R1+0x35c] ;  /* 0x00035c0001347983 */ /* 0x000ea60000300800 */
[----:B------:R-:W-:Y:S01]  /*a69c0*/  F2FP.SATFINITE.E4M3.F32.PACK_AB_MERGE_C R11, RZ, R11, RZ ;  /* 0x0000000bff0b723e */ /* 0x000fe200048070ff */
[----:B------:R-:W3:Y:S04]  /*a69d0*/  LDL.LU R53, [R1+0x11e4] ;  /* 0x0011e40001357983 */ /* 0x000ee80000300800 */
[----:B------:R0:W-:Y:S01]  /*a69e0*/  @!P2 STG.E.U8 desc[UR34][R232.64+0xe9], R11 ;  /* 0x0000e90be800a986 */ /* 0x0001e2000c101122 */
[----:B------:R-:W-:-:S02]  /*a69f0*/  @!P0 IMAD.X R13, R62, 0x1, R13, P1 ;  /* 0x000000013e0d8824 */ /* 0x000fc400008e060d */
[----:B0-----:R-:W-:-:S05]  /*a6a00*/  FMUL R11, R63, UR27 ;  /* 0x0000001b3f0b7c20 */ /* 0x001fca0008400000 */
[----:B------:R-:W-:-:S05]  /*a6a10*/  F2FP.SATFINITE.E4M3.F32.PACK_AB_MERGE_C R11, RZ, R11, RZ ;  /* 0x0000000bff0b723e */ /* 0x000fca00048070ff */
[----:B------:R0:W-:Y:S02]  /*a6a20*/  @!P0 STG.E.U8 desc[UR34][R12.64+0xe8], R11 ;  /* 0x0000e80b0c008986 */ /* 0x0001e4000c101122 */
[----:B0-----:R-:W4:Y:S02]  /*a6a30*/  @!P4 LDC.64 R12, c[0x0][0x5c0] ;  /* 0x00017000ff0ccb82 */ /* 0x001f240000000a00 */
[----:B----4-:R-:W-:-:S05]  /*a6a40*/  @!P4 IADD3 R12, P1, R58, R12, RZ ;  /* 0x0000000c3a0cc210 */ /* 0x010fca0007f3e0ff */
[----:B------:R-:W-:Y:S02]  /*a6a50*/  @!P4 IMAD.X R13, R54, 0x1, R13, P1 ;  /* 0x00000001360dc824 */ /* 0x000fe400008e060d */
[----:B------:R-:W4:Y:S01]  /*a6a60*/  LDL.LU R54, [R1+0x314] ;  /* 0x0003140001367983 */ /* 0x000f220000300800 */
[----:B------:R-:W-:-:S03]  /*a6a70*/  FMUL R11, R55, UR27 ;  /* 0x0000001b370b7c20 */ /* 0x000fc60008400000 */
[----:B------:R-:W4:Y:S02]  /*a6a80*/  LDL.LU R55, [R1+0x338] ;  /* 0x0003380001377983 */ /* 0x000f240000300800 */
[----:B------:R-:W-:-:S05]  /*a6a90*/  F2FP.SATFINITE.E4M3.F32.PACK_AB_MERGE_C R11, RZ, R11, RZ ;  /* 0x0000000bff0b723e */ /* 0x000fca00048070ff */
[----:B------:R0:W-:Y:S02]  /*a6aa0*/  @!P4 STG.E.U8 desc[UR34][R12.64+0xe9], R11 ;  /* 0x0000e90b0c00c986 */ /* 0x0001e4000c101122 */
[----:B0-----:R-:W-:Y:S02]  /*a6ab0*/  FMUL R11, R48, UR27 ;  /* 0x0000001b300b7c20 */ /* 0x001fe40008400000 */
[----:B------:R-:W4:Y:S03]  /*a6ac0*/  LDL.LU R48, [R1+0x11e8] ;  /* 0x0011e80001307983 */ /* 0x000f260000300800 */
[----:B------:R-:W-:-:S05]  /*a6ad0*/  F2FP.SATFINITE.E4M3.F32.PACK_AB_MERGE_C R11, RZ, R11, RZ ;  /* 0x0000000bff0b723e */ /* 0x000fca00048070ff */
[----:B------:R0:W-:Y:S01]  /*a6ae0*/  @!P6 STG.E.U8 desc[UR34][R56.64+0xf0], R11 ;  /* 0x0000f00b3800e986 */ /* 0x0001e2000c101122 */
[----:B------:R-:W-:Y:S01]  /*a6af0*/  LOP3.LUT P5, RZ, R4, 0x4, RZ, 0xc0, !PT ;  /* 0x0000000404ff7812 */ /* 0x000fe200078ac0ff */
[----:B0-----:R-:W-:Y:S02]  /*a6b00*/  FMUL R11, R49, UR27 ;  /* 0x0000001b310b7c20 */ /* 0x001fe40008400000 */
[----:B------:R-:W4:Y:S10]  /*a6b10*/  LDL.LU R49, [R1+0x11ec] ;  /* 0x0011ec0001317983 */ /* 0x000f340000300800 */
[----:B------:R-:W0:Y:S01]  /*a6b20*/  @!P5 LDC.64 R12, c[0x0][0x5c0] ;  /* 0x00017000ff0cdb82 */ /* 0x000e220000000a00 */
[----:B------:R-:W4:Y:S04]  /*a6b30*/  LDL.LU.64 R62, [R1+0x10] ;  /* 0x00001000013e7983 */ /* 0x000f280000300a00 */
[----:B------:R-:W4:Y:S01]  /*a6b40*/  LDL.LU R58, [R1+0x11f0] ;  /* 0x0011f000013a7983 */ /* 0x000f220000300800 */
[----:B------:R-:W-:-:S03]  /*a6b50*/  LOP3.LUT P3, RZ, R7, 0x1, RZ, 0xc0, !PT ;  /* 0x0000000107ff7812 */ /* 0x000fc6000786c0ff */
[----:B------:R-:W4:Y:S01]  /*a6b60*/  LDL.LU.64 R56, [R1+0x8] ;  /* 0x0000080001387983 */ /* 0x000f220000300a00 */
[----:B------:R-:W-:Y:S02]  /*a6b70*/  LOP3.LUT P0, RZ, R8, 0x80000000, RZ, 0xc0, !PT ;  /* 0x8000000008ff7812 */ /* 0x000fe4000780c0ff */
[----:B------:R-:W-:Y:S02]  /*a6b80*/  F2FP.SATFINITE.E4M3.F32.PACK_AB_MERGE_C R11, RZ, R11, RZ ;  /* 0x0000000bff0b723e */ /* 0x000fe400048070ff */
[----:B------:R-:W-:Y:S02]  /*a6b90*/  LOP3.LUT R2, R2, 0xfffffffd, RZ, 0xc0, !PT ;  /* 0xfffffffd02027812 */ /* 0x000fe400078ec0ff */
[----:B0-----:R-:W-:Y:S02]  /*a6ba0*/  @!P5 IADD3 R12, P1, R59, R12, RZ ;  /* 0x0000000c3b0cd210 */ /* 0x001fe40007f3e0ff */
[----:B------:R-:W4:Y:S04]  /*a6bb0*/  LDL.LU R59, [R1+0x374] ;  /* 0x00037400013b7983 */ /* 0x000f280000300800 */
[----:B------:R3:W-:Y:S01]  /*a6bc0*/  @!P3 STG.E.U8 desc[UR34][R236.64+0xf1], R11 ;  /* 0x0000f10bec00b986 */ /* 0x0007e2000c101122 */
[----:B------:R-:W-:-:S02]  /*a6bd0*/  @P0 LOP3.LUT R2, R2, 0x2, RZ, 0xfc, !PT ;  /* 0x0000000202020812 */ /* 0x000fc400078efcff */
[----:B------:R-:W-:Y:S01]  /*a6be0*/  LOP3.LUT P0, RZ, R4, 0x2, RZ, 0xc0, !PT ;  /* 0x0000000204ff7812 */ /* 0x000fe2000780c0ff */
[----:B---3--:R-:W-:Y:S02]  /*a6bf0*/  FMUL R11, R53, UR27 ;  /* 0x0000001b350b7c20 */ /* 0x008fe40008400000 */
[----:B------:R-:W3:Y:S01]  /*a6c00*/  LDL.LU R53, [R1+0x390] ;  /* 0x0003900001357983 */ /* 0x000ee20000300800 */
[----:B--2---:R-:W-:-:S03]  /*a6c10*/  @!P5 IMAD.X R13, R52, 0x1, R13, P1 ;  /* 0x00000001340dd824 */ /* 0x004fc600008e060d */
[----:B------:R-:W2:Y:S01]  /*a6c20*/  LDL.LU R52, [R1+0x11f4] ;  /* 0x0011f40001347983 */ /* 0x000ea20000300800 */
[----:B------:R-:W-:-:S05]  /*a6c30*/  F2FP.SATFINITE.E4M3.F32.PACK_AB_MERGE_C R11, RZ, R11, RZ ;  /* 0x0000000bff0b723e */ /* 0x000fca00048070ff */
[----:B------:R0:W-:Y:S02]  /*a6c40*/  @!P5 STG.E.U8 desc[UR34][R12.64+0xf0], R11 ;  /* 0x0000f00b0c00d986 */ /* 0x0001e4000c101122 */
[----:B0-----:R-:W4:Y:S02]  /*a6c50*/  @!P0 LDC.64 R12, c[0x0][0x5c0] ;  /* 0x00017000ff0c8b82 */ /* 0x001f240000000a00 */
[----:B----4-:R-:W-:Y:S02]  /*a6c60*/  @!P0 IADD3 R12, P1, R54, R12, RZ ;  /* 0x0000000c360c8210 */ /* 0x010fe40007f3e0ff */
[----:B------:R-:W4:Y:S03]  /*a6c70*/  LDL.LU R54, [R1+0x2cc] ;  /* 0x0002cc0001367983 */ /* 0x000f260000300800 */
[----:B------:R-:W-:Y:S02]  /*a6c80*/  @!P0 IMAD.X R13, R55, 0x1, R13, P1 ;  /* 0x00000001370d8824 */ /* 0x000fe400008e060d */
[----:B------:R-:W4:Y:S01]  /*a6c90*/  LDL.LU R55, [R1+0x2e8] ;  /* 0x0002e80001377983 */ /* 0x000f220000300800 */
[----:B------:R-:W-:-:S02]  /*a6ca0*/  LOP3.LUT P6, RZ, R8, 0x20000000, RZ, 0xc0, !PT ;  /* 0x2000000008ff7812 */ /* 0x000fc400078cc0ff */
[----:B------:R-:W-:Y:S01]  /*a6cb0*/  LOP3.LUT P1, RZ, R4, 0x2, RZ, 0xc0, !PT ;  /* 0x0000000204ff7812 */ /* 0x000fe2000782c0ff */
[----:B------:R-:W4:Y:S01]  /*a6cc0*/  LDL.LU R61, [R1+0x11f8] ;  /* 0x0011f800013d7983 */ /* 0x000f220000300800 */
[----:B------:R-:W-:-:S09]  /*a6cd0*/  LOP3.LUT R2, R2, 0xfffffffe, RZ, 0xc0, !PT ;  /* 0xfffffffe02027812 */ /* 0x000fd200078ec0ff */
[----:B------:R-:W-:Y:S01]  /*a6ce0*/  @P6 LOP3.LUT R2, R2, 0x1, RZ, 0xfc, !PT ;  /* 0x0000000102026812 */ /* 0x000fe200078efcff */
[----:B------:R-:W-:-:S03]  /*a6cf0*/  FMUL R11, R48, UR27 ;  /* 0x0000001b300b7c20 */ /* 0x000fc60008400000 */
[----:B------:R-:W-:Y:S01]  /*a6d00*/  LOP3.LUT P0, RZ, R2, 0x2, RZ, 0xc0, !PT ;  /* 0x0000000202ff7812 */ /* 0x000fe2000780c0ff */
[----:B------:R-:W4:Y:S01]  /*a6d10*/  LDL.LU R48, [R1+0x11fc] ;  /* 0x0011fc0001307983 */ /* 0x000f220000300800 */
[----:B------:R-:W-:-:S05]  /*a6d20*/  F2FP.SATFINITE.E4M3.F32.PACK_AB_MERGE_C R11, RZ, R11, RZ ;  /* 0x0000000bff0b723e */ /* 0x000fca00048070ff */
[----:B------:R0:W-:Y:S01]  /*a6d30*/  @!P1 STG.E.U8 desc[UR34][R12.64+0xf1], R11 ;  /* 0x0000f10b0c009986 */ /* 0x0001e2000c101122 */
[----:B------:R-:W-:Y:S01]  /*a6d40*/  LOP3.LUT P4, RZ, R4, 0x1, RZ, 0xc0, !PT ;  /* 0x0000000104ff7812 */ /* 0x000fe2000788c0ff */
[----:B0-----:R-:W-:-:S12]  /*a6d50*/  FMUL R11, R49, UR27 ;  /* 0x0000001b310b7c20 */ /* 0x001fd80008400000 */
[----:B------:R-:W0:Y:S01]  /*a6d60*/  @!P4 LDC.64 R12, c[0x0][0x5c0] ;  /* 0x00017000ff0ccb82 */ /* 0x000e220000000a00 */
[----:B------:R-:W-:-:S05]  /*a6d70*/  F2FP.SATFINITE.E4M3.F32.PACK_AB_MERGE_C R11, RZ, R11, RZ ;  /* 0x0000000bff0b723e */ /* 0x000fca00048070ff */
[----:B------:R1:W-:Y:S01]  /*a6d80*/  @!P0 STG.E.U8 desc[UR34][R62.64+0xf8], R11 ;  /* 0x0000f80b3e008986 */ /* 0x0003e2000c101122 */
[----:B------:R-:W-:-:S03]  /*a6d90*/  LOP3.LUT P2, RZ, R8, 0x40000000, RZ, 0xc0, !PT ;  /* 0x4000000008ff7812 */ /* 0x000fc6000784c0ff */
[----:B-1----:R-:W4:Y:S04]  /*a6da0*/  LDL.LU.64 R62, [R1+0x20] ;  /* 0x00002000013e7983 */ /* 0x002f280000300a00 */
[----:B------:R-:W4:Y:S01]  /*a6db0*/  LDL.LU R49, [R1+0x1200] ;  /* 0x0012000001317983 */ /* 0x000f220000300800 */
[----:B------:R-:W-:-:S05]  /*a6dc0*/  FMUL R11, R58, UR27 ;  /* 0x0000001b3a0b7c20 */ /* 0x000fca0008400000 */
[----:B------:R-:W-:-:S05]  /*a6dd0*/  F2FP.SATFINITE.E4M3.F32.PACK_AB_MERGE_C R11, RZ, R11, RZ ;  /* 0x0000000bff0b723e */ /* 0x000fca00048070ff */
[----:B------:R1:W-:Y:S01]  /*a6de0*/  @!P2 STG.E.U8 desc[UR34][R56.64+0xf9], R11 ;  /* 0x0000f90b3800a986 */ /* 0x0003e2000c101122 */
[----:B0-----:R-:W-:-:S03]  /*a6df0*/  @!P4 IADD3 R12, P1, R59, R12, RZ ;  /* 0x0000000c3b0cc210 */ /* 0x001fc60007f3e0ff */
[----:B-1----:R-:W4:Y:S01]  /*a6e00*/  LDL.LU.64 R56, [R1+0x18] ;  /* 0x0000180001387983 */ /* 0x002f220000300a00 */
[----:B------:R-:W-:Y:S01]  /*a6e10*/  LOP3.LUT P6, RZ, R0, 0x80000000, RZ, 0xc0, !PT ;  /* 0x8000000000ff7812 */ /* 0x000fe200078cc0ff */
[----:B---3--:R-:W-:Y:S02]  /*a6e20*/  @!P4 IMAD.X R13, R53, 0x1, R13, P1 ;  /* 0x00000001350dc824 */ /* 0x008fe400008e060d */
[----:B------:R-:W3:Y:S04]  /*a6e30*/  LDL.LU R53, [R1+0x334] ;  /* 0x0003340001357983 */ /* 0x000ee80000300800 */
[----:B------:R-:W3:Y:S04]  /*a6e40*/  LDL.LU R58, [R1+0x358] ;  /* 0x00035800013a7983 */ /* 0x000ee80000300800 */
[----:B------:R-:W3:Y:S01]  /*a6e50*/  LDL.LU R59, [R1+0x1204] ;  /* 0x00120400013b7983 */ /* 0x000ee20000300800 */
[----:B--2---:R-:W-:-:S03]  /*a6e60*/  FMUL R11, R52, UR27 ;  /* 0x0000001b340b7c20 */ /* 0x004fc60008400000 */
[----:B------:R-:W2:Y:S02]  /*a6e70*/  LDL.LU R52, [R1+0x310] ;  /* 0x0003100001347983 */ /* 0x000ea40000300800 */
[----:B------:R-:W-:-:S05]  /*a6e80*/  F2FP.SATFINITE.E4M3.F32.PACK_AB_MERGE_C R11, RZ, R11, RZ ;  /* 0x0000000bff0b723e */ /* 0x000fca00048070ff */
[----:B------:R0:W-:Y:S02]  /*a6e90*/  @!P4 STG.E.U8 desc[UR34][R12.64+0xf8], R11 ;  /* 0x0000f80b0c00c986 */ /* 0x0001e4000c101122 */
[----:B0-----:R-:W4:Y:S02]  /*a6ea0*/  @!P6 LDC.64 R12, c[0x0][0x5c0] ;  /* 0x00017000ff0ceb82 */ /* 0x001f240000000a00 */
[----:B----4-:R-:W-:Y:S02]  /*a6eb0*/  @!P6 IADD3 R12, P1, R54, R12, RZ ;  /* 0x0000000c360ce210 */ /* 0x010fe40007f3e0ff */
[----:B------:R-:W4:Y:S03]  /*a6ec0*/  LDL.LU R54, [R1+0x330] ;  /* 0x0003300001367983 */ /* 0x000f260000300800 */
[----:B------:R-:W-:Y:S02]  /*a6ed0*/  @!P6 IMAD.X R13, R55, 0x1, R13, P1 ;  /* 0x00000001370de824 */ /* 0x000fe400008e060d */
[----:B------:R-:W4:Y:S01]  /*a6ee0*/  LDL.LU R55, [R1+0x1208] ;  /* 0x0012080001377983 */ /* 0x000f220000300800 */
[----:B------:R-:W-:Y:S01]  /*a6ef0*/  LOP3.LUT P1, RZ, R0, 0x80000000, RZ, 0xc0, !PT ;  /* 0x8000000000ff7812 */ /* 0x000fe2000782c0ff */
[----:B------:R-:W-:Y:S01]  /*a6f00*/  FMUL R11, R61, UR27 ;  /* 0x0000001b3d0b7c20 */ /* 0x000fe20008400000 */
[----:B------:R-:W-:-:S04]  /*a6f10*/  LOP3.LUT P6, RZ, R2, 0x1, RZ, 0xc0, !PT ;  /* 0x0000000102ff7812 */ /* 0x000fc800078cc0ff */
[----:B------:R-:W-:-:S07]  /*a6f20*/  F2FP.SATFINITE.E4M3.F32.PACK_AB_MERGE_C R11, RZ, R11, RZ ;  /* 0x0000000bff0b723e */ /* 0x000fce00048070ff */
[----:B------:R0:W-:Y:S01]  /*a6f30*/  @!P1 STG.E.U8 desc[UR34][R12.64+0xf9], R11 ;  /* 0x0000f90b0c009986 */ /* 0x0001e2000c101122 */
[----:B------:R-:W-:Y:S01]  /*a6f40*/  LOP3.LUT P3, RZ, R0, 0x40000000, RZ, 0xc0, !PT ;  /* 0x4000000000ff7812 */ /* 0x000fe2000786c0ff */
[----:B0-----:R-:W-:Y:S02]  /*a6f50*/  FMUL R11, R48, UR27 ;  /* 0x0000001b300b7c20 */ /* 0x001fe40008400000 */
[----:B------:R-:W4:Y:S01]  /*a6f60*/  LDL.LU R48, [R1+0x120c] ;  /* 0x00120c0001307983 */ /* 0x000f220000300800 */
[----:B------:R-:W-:-:S09]  /*a6f70*/  LOP3.LUT P5, RZ, R8, 0x10000000, RZ, 0xc0, !PT ;  /* 0x1000000008ff7812 */ /* 0x000fd200078ac0ff */
[----:B------:R-:W3:Y:S01]  /*a6f80*/  @!P3 LDC.64 R12, c[0x0][0x5c0] ;  /* 0x00017000ff0cbb82 */ /* 0x000ee20000000a00 */
[----:B------:R-:W-:-:S05]  /*a6f90*/  F2FP.SATFINITE.E4M3.F32.PACK_AB_MERGE_C R11, RZ, R11, RZ ;  /* 0x0000000bff0b723e */ /* 0x000fca00048070ff */
[----:B------:R0:W-:Y:S02]  /*a6fa0*/  @!P6 STG.E.U8 desc[UR34][R62.64+0x100], R11 ;  /* 0x0001000b3e00e986 */ /* 0x0001e4000c101122 */
[----:B0-----:R-:W-:Y:S02]  /*a6fb0*/  FMUL R11, R49, UR27 ;  /* 0x0000001b310b7c20 */ /* 0x001fe40008400000 */
[----:B------:R-:W4:Y:S04]  /*a6fc0*/  LDL.LU.64 R62, [R1+0x30] ;  /* 0x00003000013e7983 */ /* 0x000f280000300a00 */
[----:B------:R-:W4:Y:S01]  /*a6fd0*/  LDL.LU R49, [R1+0x1210] ;  /* 0x0012100001317983 */ /* 0x000f220000300800 */
[----:B------:R-:W-:-:S05]  /*a6fe0*/  F2FP.SATFINITE.E4M3.F32.PACK_AB_MERGE_C R11, RZ, R11, RZ ;  /* 0x0000000bff0b723e */ /* 0x000fca00048070ff */
[----:B------:R0:W-:Y:S04]  /*a6ff0*/  @!P5 STG.E.U8 desc[UR34][R56.64+0x101], R11 ;  /* 0x0001010b3800d986 */ /* 0x0001e8000c101122 */
[----:B0-----:R-:W4:Y:S01]  /*a7000*/  LDL.LU.64 R56, [R1+0x28] ;  /* 0x0000280001387983 */ /* 0x001f220000300a00 */
[----:B------:R-:W-:Y:S02]  /*a7010*/  LOP3.LUT P0, RZ, R0, 0x20000000, RZ, 0xc0, !PT ;  /* 0x2000000000ff7812 */ /* 0x000fe4000780c0ff */
[----:B---3--:R-:W-:Y:S02]  /*a7020*/  @!P3 IADD3 R12, P1, R53, R12, RZ ;  /* 0x0000000c350cb210 */ /* 0x008fe40007f3e0ff */
[----:B------:R-:W3:Y:S04]  /*a7030*/  LDL.LU R53, [R1+0x370] ;  /* 0x0003700001357983 */ /* 0x000ee80000300800 */
[----:B------:R-:W3:Y:S01]  /*a7040*/  LDL.LU R60, [R1+0x38c] ;  /* 0x00038c00013c7983 */ /* 0x000ee20000300800 */
[----:B------:R-:W-:-:S03]  /*a7050*/  FMUL R11, R59, UR27 ;  /* 0x0000001b3b0b7c20 */ /* 0x000fc60008400000 */
[----:B------:R-:W3:Y:S01]  /*a7060*/  LDL.LU R61, [R1+0x1214] ;  /* 0x00121400013d7983 */ /* 0x000ee20000300800 */
[----:B------:R-:W-:Y:S01]  /*a7070*/  @!P3 IMAD.X R13, R58, 0x1, R13, P1 ;  /* 0x000000013a0db824 */ /* 0x000fe200008e060d */
[----:B------:R-:W-:Y:S02]  /*a7080*/  F2FP.SATFINITE.E4M3.F32.PACK_AB_MERGE_C R11, RZ, R11, RZ ;  /* 0x0000000bff0b723e */ /* 0x000fe400048070ff */
[----:B------:R-:W3:Y:S04]  /*a7090*/  LDL.LU R58, [R1+0x2c8] ;  /* 0x0002c800013a7983 */ /* 0x000ee80000300800 */
[----:B------:R0:W-:Y:S02]  /*a70a0*/  @!P3 STG.E.U8 desc[UR34][R12.64+0x100], R11 ;  /* 0x0001000b0c00b986 */ /* 0x0001e4000c101122 */
[----:B0-----:R-:W2:Y:S02]  /*a70b0*/  @!P0 LDC.64 R12, c[0x0][0x5c0] ;  /* 0x00017000ff0c8b82 */ /* 0x001ea40000000a00 */
[----:B--2---:R-:W-:-:S05]  /*a70c0*/  @!P0 IADD3 R12, P1, R52, R12, RZ ;  /* 0x0000000c340c8210 */ /* 0x004fca0007f3e0ff */
[----:B----4-:R-:W-:Y:S02]  /*a70d0*/  @!P0 IMAD.X R13, R54, 0x1, R13, P1 ;  /* 0x00000001360d8824 */ /* 0x010fe400008e060d */
[----:B------:R-:W2:Y:S01]  /*a70e0*/  LDL.LU R54, [R1+0x2e4] ;  /* 0x0002e40001367983 */ /* 0x000ea20000300800 */
[----:B------:R-:W-:-:S03]  /*a70f0*/  FMUL R11, R55, UR27 ;  /* 0x0000001b370b7c20 */ /* 0x000fc60008400000 */
[----:B------:R-:W4:Y:S02]  /*a7100*/  LDL.LU R55, [R1+0x1218] ;  /* 0x0012180001377983 */ /* 0x000f240000300800 */
[----:B------:R-:W-:Y:S02]  /*a7110*/  F2FP.SATFINITE.E4M3.F32.PACK_AB_MERGE_C R11, RZ, R11, RZ ;  /* 0x0000000bff0b723e */ /* 0x000fe400048070ff */
[----:B------:R-:W-:-:S03]  /*a7120*/  LOP3.LUT P1, RZ, R8, 0x8000000, RZ, 0xc0, !PT ;  /* 0x0800000008ff7812 */ /* 0x000fc6000782c0ff */
[----:B------:R0:W-:Y:S01]  /*a7130*/  @!P0 STG.E.U8 desc[UR34][R12.64+0x101], R11 ;  /* 0x0001010b0c008986 */ /* 0x0001e2000c101122 */
[----:B------:R-:W-:Y:S02]  /*a7140*/  LOP3.LUT P4, RZ, R0, 0x10000000, RZ, 0xc0, !PT ;  /* 0x1000000000ff7812 */ /* 0x000fe4000788c0ff */
[----:B------:R-:W-:-:S11]  /*a7150*/  LOP3.LUT P2, RZ, R8, 0x4000000, RZ, 0xc0, !PT ;  /* 0x0400000008ff7812 */ /* 0x000fd6000784c0ff */
[----:B0-----:R-:W3:Y:S01]  /*a7160*/  @!P4 LDC.64 R12, c[0x0][0x5c0] ;  /* 0x00017000ff0ccb82 */ /* 0x001ee20000000a00 */
[----:B------:R-:W-:Y:S02]  /*a7170*/  FMUL R11, R48, UR27 ;  /* 0x0000001b300b7c20 */ /* 0x000fe40008400000 */
[----:B------:R-:W4:Y:S03]  /*a7180*/  LDL.LU R48, [R1+0x121c] ;  /* 0x00121c0001307983 */ /* 0x000f260000300800 */
[----:B------:R-:W-:Y:S02]  /*a7190*/  F2FP.SATFINITE.E4M3.F32.PACK_AB_MERGE_C R11, RZ, R11, RZ ;  /* 0x0000000bff0b723e */ /* 0x000fe400048070ff */
[----:B------:R-:W-:-:S03]  /*a71a0*/  LOP3.LUT P5, RZ, R0, 0x8000000, RZ, 0xc0, !PT ;  /* 0x0800000000ff7812 */ /* 0x000fc600078ac0ff */
[----:B------:R0:W-:Y:S02]  /*a71b0*/  @!P1 STG.E.U8 desc[UR34][R62.64+0x108], R11 ;  /* 0x0001080b3e009986 */ /* 0x0001e4000c101122 */
[----:B0-----:R-:W-:Y:S02]  /*a71c0*/  FMUL R11, R49, UR27 ;  /* 0x0000001b310b7c20 */ /* 0x001fe40008400000 */
[----:B------:R-:W4:Y:S04]  /*a71d0*/  LDL.LU.64 R62, [R1+0x40] ;  /* 0x00004000013e7983 */ /* 0x000f280000300a00 */
[----:B------:R-:W4:Y:S01]  /*a71e0*/  LDL.LU R49, [R1+0x1220] ;  /* 0x0012200001317983 */ /* 0x000f220000300800 */
[----:B------:R-:W-:-:S05]  /*a71f0*/  F2FP.SATFINITE.E4M3.F32.PACK_AB_MERGE_C R11, RZ, R11, RZ ;  /* 0x0000000bff0b723e */ /* 0x000fca00048070ff */
[----:B------:R0:W-:Y:S04]  /*a7200*/  @!P2 STG.E.U8 desc[UR34][R56.64+0x109], R11 ;  /* 0x0001090b3800a986 */ /* 0x0001e8000c101122 */
[----:B0-----:R-:W4:Y:S04]  /*a7210*/  LDL.LU.64 R56, [R1+0x38] ;  /* 0x0000380001387983 */ /* 0x001f280000300a00 */
[----:B------:R-:W4:Y:S04]  /*a7220*/  LDL.LU R59, [R1+0x32c] ;  /* 0x00032c00013b7983 */ /* 0x000f280000300800 */
[----:B------:R-:W4:Y:S01]  /*a7230*/  LDL.LU R52, [R1+0x354] ;  /* 0x0003540001347983 */ /* 0x000f220000300800 */
[----:B---3--:R-:W-:-:S03]  /*a7240*/  @!P4 IADD3 R12, P1, R53, R12, RZ ;  /* 0x0000000c350cc210 */ /* 0x008fc60007f3e0ff */
[----:B------:R-:W3:Y:S01]  /*a7250*/  LDL.LU R53, [R1+0x1224] ;  /* 0x0012240001357983 */ /* 0x000ee20000300800 */
[----:B------:R-:W-:Y:S01]  /*a7260*/  FMUL R11, R61, UR27 ;  /* 0x0000001b3d0b7c20 */ /* 0x000fe20008400000 */
[----:B------:R-:W-:-:S04]  /*a7270*/  @!P4 IMAD.X R13, R60, 0x1, R13, P1 ;  /* 0x000000013c0dc824 */ /* 0x000fc800008e060d */
[----:B------:R-:W-:-:S05]  /*a7280*/  F2FP.SATFINITE.E4M3.F32.PACK_AB_MERGE_C R11, RZ, R11, RZ ;  /* 0x0000000bff0b723e */ /* 0x000fca00048070ff */
[----:B------:R0:W-:Y:S02]  /*a7290*/  @!P4 STG.E.U8 desc[UR34][R12.64+0x108], R11 ;  /* 0x0001080b0c00c986 */ /* 0x0001e4000c101122 */
[----:B0-----:R-:W0:Y:S02]  /*a72a0*/  @!P5 LDC.64 R12, c[0x0][0x5c0] ;  /* 0x00017000ff0cdb82 */ /* 0x001e240000000a00 */
[----:B0-----:R-:W-:-:S05]  /*a72b0*/  @!P5 IADD3 R12, P1, R58, R12, RZ ;  /* 0x0000000c3a0cd210 */ /* 0x001fca0007f3e0ff */
[----:B--2---:R-:W-:Y:S02]  /*a72c0*/  @!P5 IMAD.X R13, R54, 0x1, R13, P1 ;  /* 0x00000001360dd824 */ /* 0x004fe400008e060d */
[----:B------:R-:W2:Y:S01]  /*a72d0*/  LDL.LU R54, [R1+0x30c] ;  /* 0x00030c0001367983 */ /* 0x000ea20000300800 */
[----:B----4-:R-:W-:-:S03]  /*a72e0*/  FMUL R11, R55, UR27 ;  /* 0x0000001b370b7c20 */ /* 0x010fc60008400000 */
[----:B------:R-:W4:Y:S02]  /*a72f0*/  LDL.LU R55, [R1+0x328] ;  /* 0x0003280001377983 */ /* 0x000f240000300800 */
[----:B------:R-:W-:Y:S02]  /*a7300*/  F2FP.SATFINITE.E4M3.F32.PACK_AB_MERGE_C R11, RZ, R11, RZ ;  /* 0x0000000bff0b723e */ /* 0x000fe400048070ff */
[----:B------:R-:W-:-:S03]  /*a7310*/  LOP3.LUT P6, RZ, R8, 0x2000000, RZ, 0xc0, !PT ;  /* 0x0200000008ff7812 */ /* 0x000fc600078cc0ff */
[----:B------:R0:W-:Y:S01]  /*a7320*/  @!P5 STG.E.U8 desc[UR34][R12.64+0x109], R11 ;  /* 0x0001090b0c00d986 */ /* 0x0001e2000c101122 */
[----:B------:R-:W-:Y:S02]  /*a7330*/  LOP3.LUT P0, RZ, R0, 0x4000000, RZ, 0xc0, !PT ;  /* 0x0400000000ff7812 */ /* 0x000fe4000780c0ff */
[----:B------:R-:W-:-:S11]  /*a7340*/  LOP3.LUT P3, RZ, R8, 0x1000000, RZ, 0xc0, !PT ;  /* 0x0100000008ff7812 */ /* 0x000fd6000786c0ff */
[----:B0-----:R-:W0:Y:S01]  /*a7350*/  @!P0 LDC.64 R12, c[0x0][0x5c0] ;  /* 0x00017000ff0c8b82 */ /* 0x001e220000000a00 */
[----:B------:R-:W-:Y:S02]  /*a7360*/  FMUL R11, R48, UR27 ;  /* 0x0000001b300b7c20 */ /* 0x000fe40008400000 */
[----:B------:R-:W4:Y:S03]  /*a7370*/  LDL.LU R48, [R1+0x1228] ;  /* 0x0012280001307983 */ /* 0x000f260000300800 */
[----:B------:R-:W-:Y:S02]  /*a7380*/  F2FP.SATFINITE.E4M3.F32.PACK_AB_MERGE_C R11, RZ, R11, RZ ;  /* 0x0000000bff0b723e */ /* 0x000fe400048070ff */
[----:B------:R-:W-:Y:S02]  /*a7390*/  LOP3.LUT P4, RZ, R8, 0x800000, RZ, 0xc0, !PT ;  /* 0x0080000008ff7812 */ /* 0x000fe4000788c0ff */
[----:B------:R-:W-:Y:S01]  /*a73a0*/  LOP3.LUT R9, R9, 0x7fffffff, RZ, 0xc0, !PT ;  /* 0x7fffffff09097812 */ /* 0x000fe200078ec0ff */
[----:B------:R1:W-:Y:S02]  /*a73b0*/  @!P6 STG.E.U8 desc[UR34][R62.64+0x110], R11 ;  /* 0x0001100b3e00e986 */ /* 0x0003e4000c101122 */
[----:B-1----:R-:W-:-:S02]  /*a73c0*/  FMUL R11, R49, UR27 ;  /* 0x0000001b310b7c20 */ /* 0x002fc40008400000 */
[----:B------:R-:W4:Y:S04]  /*a73d0*/  LDL.LU R49, [R1+0x122c] ;  /* 0x00122c0001317983 */ /* 0x000f280000300800 */
[----:B------:R-:W4:Y:S04]  /*a73e0*/  LDL.LU.64 R62, [R1+0x50] ;  /* 0x00005000013e7983 */ /* 0x000f280000300a00 */
[----:B------:R-:W4:Y:S01]  /*a73f0*/  LDL.LU R58, [R1+0x1230] ;  /* 0x00123000013a7983 */ /* 0x000f220000300800 */
[----:B------:R-:W-:-:S05]  /*a7400*/  F2FP.SATFINITE.E4M3.F32.PACK_AB_MERGE_C R11, RZ, R11, RZ ;  /* 0x0000000bff0b723e */ /* 0x000fca00048070ff */
[----:B------:R1:W-:Y:S01]  /*a7410*/  @!P3 STG.E.U8 desc[UR34][R56.64+0x111], R11 ;  /* 0x0001110b3800b986 */ /* 0x0003e2000c101122 */
[----:B0-----:R-:W-:-:S03]  /*a7420*/  @!P0 IADD3 R12, P1, R59, R12, RZ ;  /* 0x0000000c3b0c8210 */ /* 0x001fc60007f3e0ff */
[----:B-1----:R-:W4:Y:S02]  /*a7430*/  LDL.LU.64 R56, [R1+0x48] ;  /* 0x0000480001387983 */ /* 0x002f240000300a00 */
[----:B------:R-:W-:Y:S02]  /*a7440*/  @!P0 IMAD.X R13, R52, 0x1, R13, P1 ;  /* 0x00000001340d8824 */ /* 0x000fe400008e060d */
[----:B------:R-:W4:Y:S01]  /*a7450*/  LDL.LU R59, [R1+0x36c] ;  /* 0x00036c00013b7983 */ /* 0x000f220000300800 */
[----:B------:R-:W-:-:S03]  /*a7460*/  @P4 LOP3.LUT R9, R9, 0x80000000, RZ, 0xfc, !PT ;  /* 0x8000000009094812 */ /* 0x000fc600078efcff */
[----:B------:R-:W4:Y:S01]  /*a7470*/  LDL.LU R52, [R1+0x388] ;  /* 0x0003880001347983 */ /* 0x000f220000300800 */
[----:B------:R-:W-:Y:S01]  /*a7480*/  LOP3.LUT P4, RZ, R0, 0x2000000, RZ, 0xc0, !PT ;  /* 0x0200000000ff7812 */ /* 0x000fe2000788c0ff */
[----:B---3--:R-:W-:Y:S02]  /*a7490*/  FMUL R11, R53, UR27 ;  /* 0x0000001b350b7c20 */ /* 0x008fe40008400000 */
[----:B------:R-:W3:Y:S03]  /*a74a0*/  LDL.LU R53, [R1+0x1234] ;  /* 0x0012340001357983 */ /* 0x000ee60000300800 */
[----:B------:R-:W-:-:S05]  /*a74b0*/  F2FP.SATFINITE.E4M3.F32.PACK_AB_MERGE_C R11, RZ, R11, RZ ;  /* 0x0000000bff0b723e */ /* 0x000fca00048070ff */
[----:B------:R0:W-:Y:S02]  /*a74c0*/  @!P0 STG.E.U8 desc[UR34][R12.64+0x110], R11 ;  /* 0x0001100b0c008986 */ /* 0x0001e4000c101122 */
[----:B0-----:R-:W2:Y:S02]  /*a74d0*/  @!P4 LDC.64 R12, c[0x0][0x5c0] ;  /* 0x00017000ff0ccb82 */ /* 0x001ea40000000a00 */
[----:B--2---:R-:W-:Y:S02]  /*a74e0*/  @!P4 IADD3 R12, P1, R54, R12, RZ ;  /* 0x0000000c360cc210 */ /* 0x004fe40007f3e0ff */
[----:B------:R-:W2:Y:S03]  /*a74f0*/  LDL.LU R54, [R1+0x2c4] ;  /* 0x0002c40001367983 */ /* 0x000ea60000300800 */
[----:B----4-:R-:W-:Y:S02]  /*a7500*/  @!P4 IMAD.X R13, R55, 0x1, R13, P1 ;  /* 0x00000001370dc824 */ /* 0x010fe400008e060d */
[----:B------:R-:W4:Y:S01]  /*a7510*/  LDL.LU R55, [R1+0x2e0] ;  /* 0x0002e00001377983 */ /* 0x000f220000300800 */
[----:B------:R-:W-:-:S02]  /*a7520*/  LOP3.LUT P6, RZ, R8, 0x200000, RZ, 0xc0, !PT ;  /* 0x0020000008ff7812 */ /* 0x000fc400078cc0ff */
[C---:B------:R-:W-:Y:S01]  /*a7530*/  LOP3.LUT P1, RZ, R0.reuse, 0x2000000, RZ, 0xc0, !PT ;  /* 0x0200000000ff7812 */ /* 0x040fe2000782c0ff */
[----:B------:R-:W4:Y:S01]  /*a7540*/  LDL.LU R61, [R1+0x1238] ;  /* 0x00123800013d7983 */ /* 0x000f220000300800 */
[----:B------:R-:W-:Y:S02]  /*a7550*/  LOP3.LUT R9, R9, 0xbfffffff, RZ, 0xc0, !PT ;  /* 0xbfffffff09097812 */ /* 0x000fe400078ec0ff */
[----:B------:R-:W-:-:S07]  /*a7560*/  LOP3.LUT P5, RZ, R0, 0x1000000, RZ, 0xc0, !PT ;  /* 0x0100000000ff7812 */ /* 0x000fce00078ac0ff */
[----:B------:R-:W-:-:S04]  /*a7570*/  @P6 LOP3.LUT R9, R9, 0x40000000, RZ, 0xfc, !PT ;  /* 0x4000000009096812 */ /* 0x000fc800078efcff */
[----:B------:R-:W-:Y:S01]  /*a7580*/  LOP3.LUT P4, RZ, R9, 0x80000000, RZ, 0xc0, !PT ;  /* 0x8000000009ff7812 */ /* 0x000fe2000788c0ff */
[----:B------:R-:W-:Y:S02]  /*a7590*/  FMUL R11, R48, UR27 ;  /* 0x0000001b300b7c20 */ /* 0x000fe40008400000 */
[----:B------:R-:W4:Y:S03]  /*a75a0*/  LDL.LU R48, [R1+0x123c] ;  /* 0x00123c0001307983 */ /* 0x000f260000300800 */
[----:B------:R-:W-:-:S05]  /*a75b0*/  F2FP.SATFINITE.E4M3.F32.PACK_AB_MERGE_C R11, RZ, R11, RZ ;  /* 0x0000000bff0b723e */ /* 0x000fca00048070ff */
[----:B------:R0:W-:Y:S01]  /*a75c0*/  @!P1 STG.E.U8 desc[UR34][R12.64+0x111], R11 ;  /* 0x0001110b0c009986 */ /* 0x0001e2000c101122 */
[----:B------:R-:W-:Y:S01]  /*a75d0*/  LOP3.LUT P2, RZ, R8, 0x400000, RZ, 0xc0, !PT ;  /* 0x0040000008ff7812 */ /* 0x000fe2000784c0ff */
[----:B0-----:R-:W0:Y:S01]  /*a75e0*/  @!P5 LDC.64 R12, c[0x0][0x5c0] ;  /* 0x00017000ff0cdb82 */ /* 0x001e220000000a00 */
[----:B------:R-:W-:Y:S01]  /*a75f0*/  LOP3.LUT P6, RZ, R0, 0x800000, RZ, 0xc0, !PT ;  /* 0x0080000000ff7812 */ /* 0x000fe200078cc0ff */
[----:B------:R-:W-:-:S05]  /*a7600*/  FMUL R11, R49, UR27 ;  /* 0x0000001b310b7c20 */ /* 0x000fca0008400000 */
[----:B------:R-:W-:-:S05]  /*a7610*/  F2FP.SATFINITE.E4M3.F32.PACK_AB_MERGE_C R11, RZ, R11, RZ ;  /* 0x0000000bff0b723e */ /* 0x000fca00048070ff */
[----:B------:R1:W-:Y:S04]  /*a7620*/  @!P4 STG.E.U8 desc[UR34][R62.64+0x118], R11 ;  /* 0x0001180b3e00c986 */ /* 0x0003e8000c101122 */
[----:B-1----:R-:W4:Y:S01]  /*a7630*/  LDL.LU.64 R62, [R1+0x60] ;  /* 0x00006000013e7983 */ /* 0x002f220000300a00 */
[----:B------:R-:W-:-:S03]  /*a7640*/  FMUL R11, R58, UR27 ;  /* 0x0000001b3a0b7c20 */ /* 0x000fc60008400000 */
[----:B------:R-:W4:Y:S02]  /*a7650*/  LDL.LU R49, [R1+0x1240] ;  /* 0x0012400001317983 */ /* 0x000f240000300800 */
[----:B------:R-:W-:-:S05]  /*a7660*/  F2FP.SATFINITE.E4M3.F32.PACK_AB_MERGE_C R11, RZ, R11, RZ ;  /* 0x0000000bff0b723e */ /* 0x000fca00048070ff */
[----:B------:R1:W-:Y:S01]  /*a7670*/  @!P2 STG.E.U8 desc[UR34][R56.64+0x119], R11 ;  /* 0x0001190b3800a986 */ /* 0x0003e2000c101122 */
[----:B0-----:R-:W-:-:S03]  /*a7680*/  @!P5 IADD3 R12, P1, R59, R12, RZ ;  /* 0x0000000c3b0cd210 */ /* 0x001fc60007f3e0ff */
[----:B-1----:R-:W4:Y:S04]  /*a7690*/  LDL.LU.64 R56, [R1+0x58] ;  /* 0x0000580001387983 */ /* 0x002f280000300a00 */
[----:B------:R-:W4:Y:S01]  /*a76a0*/  LDL.LU R59, [R1+0x324] ;  /* 0x00032400013b7983 */ /* 0x000f220000300800 */
[----:B------:R-:W-:Y:S02]  /*a76b0*/  @!P5 IMAD.X R13, R52, 0x1, R13, P1 ;  /* 0x00000001340dd824 */ /* 0x000fe400008e060d */
[----:B---3--:R-:W-:Y:S02]  /*a76c0*/  FMUL R11, R53, UR27 ;  /* 0x0000001b350b7c20 */ /* 0x008fe40008400000 */
[----:B------:R-:W3:Y:S04]  /*a76d0*/  LDL.LU R53, [R1+0x350] ;  /* 0x0003500001357983 */ /* 0x000ee80000300800 */
[----:B------:R-:W3:Y:S01]  /*a76e0*/  LDL.LU R58, [R1+0x1244] ;  /* 0x00124400013a7983 */ /* 0x000ee20000300800 */
[----:B------:R-:W-:-:S03]  /*a76f0*/  F2FP.SATFINITE.E4M3.F32.PACK_AB_MERGE_C R11, RZ, R11, RZ ;  /* 0x0000000bff0b723e */ /* 0x000fc600048070ff */
[----:B------:R-:W3:Y:S04]  /*a7700*/  LDL.LU R52, [R1+0x308] ;  /* 0x0003080001347983 */ /* 0x000ee80000300800 */
[----:B------:R0:W-:Y:S02]  /*a7710*/  @!P5 STG.E.U8 desc[UR34][R12.64+0x118], R11 ;  /* 0x0001180b0c00d986 */ /* 0x0001e4000c101122 */
[----:B0-----:R-:W2:Y:S02]  /*a7720*/  @!P6 LDC.64 R12, c[0x0][0x5c0] ;  /* 0x00017000ff0ceb82 */ /* 0x001ea40000000a00 */
[----:B--2---:R-:W-:Y:S02]  /*a7730*/  @!P6 IADD3 R12, P1, R54, R12, RZ ;  /* 0x0000000c360ce210 */ /* 0x004fe40007f3e0ff */
[----:B------:R-:W2:Y:S03]  /*a7740*/  LDL.LU R54, [R1+0x320] ;  /* 0x0003200001367983 */ /* 0x000ea60000300800 */
[----:B----4-:R-:W-:-:S02]  /*a7750*/  @!P6 IMAD.X R13, R55, 0x1, R13, P1 ;  /* 0x00000001370de824 */ /* 0x010fc400008e060d */
[----:B------:R-:W4:Y:S01]  /*a7760*/  LDL.LU R55, [R1+0x1248] ;  /* 0x0012480001377983 */ /* 0x000f220000300800 */
[C---:B------:R-:W-:Y:S01]  /*a7770*/  LOP3.LUT P1, RZ, R0.reuse, 0x800000, RZ, 0xc0, !PT ;  /* 0x0080000000ff7812 */ /* 0x040fe2000782c0ff */
[----:B------:R-:W-:Y:S01]  /*a7780*/  FMUL R11, R61, UR27 ;  /* 0x0000001b3d0b7c20 */ /* 0x000fe20008400000 */
[----:B------:R-:W-:-:S04]  /*a7790*/  LOP3.LUT P0, RZ, R0, 0x400000, RZ, 0xc0, !PT ;  /* 0x0040000000ff7812 */ /* 0x000fc8000780c0ff */
[----:B------:R-:W-:Y:S02]  /*a77a0*/  F2FP.SATFINITE.E4M3.F32.PACK_AB_MERGE_C R11, RZ, R11, RZ ;  /* 0x0000000bff0b723e */ /* 0x000fe400048070ff */
[----:B------:R-:W-:-:S05]  /*a77b0*/  LOP3.LUT P6, RZ, R9, 0x40000000, RZ, 0xc0, !PT ;  /* 0x4000000009ff7812 */ /* 0x000fca00078cc0ff */
[----:B------:R0:W-:Y:S01]  /*a77c0*/  @!P1 STG.E.U8 desc[UR34][R12.64+0x119], R11 ;  /* 0x0001190b0c009986 */ /* 0x0001e2000c101122 */
[----:B------:R-:W-:Y:S01]  /*a77d0*/  LOP3.LUT P3, RZ, R8, 0x100000, RZ, 0xc0, !PT ;  /* 0x0010000008ff7812 */ /* 0x000fe2000786c0ff */
[----:B0-----:R-:W-:Y:S01]  /*a77e0*/  FMUL R11, R48, UR27 ;  /* 0x0000001b300b7c20 */ /* 0x001fe20008400000 */
[----:B------:R-:W0:Y:S01]  /*a77f0*/  @!P0 LDC.64 R12, c[0x0][0x5c0] ;  /* 0x00017000ff0c8b82 */ /* 0x000e220000000a00 */
[----:B------:R-:W4:Y:S03]  /*a7800*/  LDL.LU R48, [R1+0x124c] ;  /* 0x00124c0001307983 */ /* 0x000f260000300800 */
[----:B------:R-:W-:Y:S01]  /*a7810*/  F2FP.SATFINITE.E4M3.F32.PACK_AB_MERGE_C R11, RZ, R11, RZ ;  /* 0x0000000bff0b723e */ /* 0x000fe200048070ff */
[----:B------:R-:W4:Y:S01]  /*a7820*/  LDL.LU.64 R60, [R1+0x70] ;  /* 0x00007000013c7983 */ /* 0x000f220000300a00 */
[----:B------:R-:W-:-:S03]  /*a7830*/  LOP3.LUT P4, RZ, R0, 0x200000, RZ, 0xc0, !PT ;  /* 0x0020000000ff7812 */ /* 0x000fc6000788c0ff */
[----:B------:R1:W-:Y:S02]  /*a7840*/  @!P6 STG.E.U8 desc[UR34][R62.64+0x120], R11 ;  /* 0x0001200b3e00e986 */ /* 0x0003e4000c101122 */
[----:B-1----:R-:W-:Y:S02]  /*a7850*/  FMUL R11, R49, UR27 ;  /* 0x0000001b310b7c20 */ /* 0x002fe40008400000 */
[----:B------:R-:W4:Y:S03]  /*a7860*/  LDL.LU R49, [R1+0x1250] ;  /* 0x0012500001317983 */ /* 0x000f260000300800 */
[----:B------:R-:W-:-:S05]  /*a7870*/  F2FP.SATFINITE.E4M3.F32.PACK_AB_MERGE_C R11, RZ, R11, RZ ;  /* 0x0000000bff0b723e */ /* 0x000fca00048070ff */
[----:B------:R1:W-:Y:S04]  /*a7880*/  @!P3 STG.E.U8 desc[UR34][R56.64+0x121], R11 ;  /* 0x0001210b3800b986 */ /* 0x0003e8000c101122 */
[----:B-1----:R-:W4:Y:S01]  /*a7890*/  LDL.LU.64 R56, [R1+0x68] ;  /* 0x0000680001387983 */ /* 0x002f220000300a00 */
[----:B0-----:R-:W-:-:S03]  /*a78a0*/  @!P0 IADD3 R12, P1, R59, R12, RZ ;  /* 0x0000000c3b0c8210 */ /* 0x001fc60007f3e0ff */
[----:B------:R-:W4:Y:S02]  /*a78b0*/  LDL.LU R59, [R1+0x368] ;  /* 0x00036800013b7983 */ /* 0x000f240000300800 */
[----:B---3--:R-:W-:Y:S02]  /*a78c0*/  @!P0 IMAD.X R13, R53, 0x1, R13, P1 ;  /* 0x00000001350d8824 */ /* 0x008fe400008e060d */
[----:B------:R-:W3:Y:S01]  /*a78d0*/  LDL.LU R53, [R1+0x384] ;  /* 0x0003840001357983 */ /* 0x000ee20000300800 */
[----:B------:R-:W-:-:S03]  /*a78e0*/  FMUL R11, R58, UR27 ;  /* 0x0000001b3a0b7c20 */ /* 0x000fc60008400000 */
[----:B------:R-:W3:Y:S02]  /*a78f0*/  LDL.LU R63, [R1+0x1254] ;  /* 0x00125400013f7983 */ /* 0x000ee40000300800 */
[----:B------:R-:W-:-:S05]  /*a7900*/  F2FP.SATFINITE.E4M3.F32.PACK_AB_MERGE_C R11, RZ, R11, RZ ;  /* 0x0000000bff0b723e */ /* 0x000fca00048070ff */
[----:B------:R0:W-:Y:S02]  /*a7910*/  @!P0 STG.E.U8 desc[UR34][R12.64+0x120], R11 ;  /* 0x0001200b0c008986 */ /* 0x0001e4000c101122 */
[----:B0-----:R-:W0:Y:S02]  /*a7920*/  @!P4 LDC.64 R12, c[0x0][0x5c0] ;  /* 0x00017000ff0ccb82 */ /* 0x001e240000000a00 */
[----:B0-----:R-:W-:Y:S02]  /*a7930*/  @!P4 IADD3 R12, P1, R52, R12, RZ ;  /* 0x0000000c340cc210 */ /* 0x001fe40007f3e0ff */
[----:B------:R-:W3:Y:S03]  /*a7940*/  LDL.LU R52, [R1+0x2b4] ;  /* 0x0002b40001347983 */ /* 0x000ee60000300800 */
[----:B--2---:R-:W-:Y:S02]  /*a7950*/  @!P4 IMAD.X R13, R54, 0x1, R13, P1 ;  /* 0x00000001360dc824 */ /* 0x004fe400008e060d */
[----:B------:R-:W2:Y:S01]  /*a7960*/  LDL.LU R54, [R1+0x2dc] ;  /* 0x0002dc0001367983 */ /* 0x000ea20000300800 */
[----:B----4-:R-:W-:-:S03]  /*a7970*/  FMUL R11, R55, UR27 ;  /* 0x0000001b370b7c20 */ /* 0x010fc60008400000 */
[----:B------:R-:W4:Y:S01]  /*a7980*/  LDL.LU R55, [R1+0x1258] ;  /* 0x0012580001377983 */ /* 0x000f220000300800 */
[----:B------:R-:W-:Y:S02]  /*a7990*/  LOP3.LUT P5, RZ, R0, 0x100000, RZ, 0xc0, !PT ;  /* 0x0010000000ff7812 */ /* 0x000fe400078ac0ff */
[----:B------:R-:W-:Y:S02]  /*a79a0*/  F2FP.SATFINITE.E4M3.F32.PACK_AB_MERGE_C R11, RZ, R11, RZ ;  /* 0x0000000bff0b723e */ /* 0x000fe400048070ff */
[----:B------:R-:W-:-:S03]  /*a79b0*/  LOP3.LUT P1, RZ, R8, 0x80000, RZ, 0xc0, !PT ;  /* 0x0008000008ff7812 */ /* 0x000fc6000782c0ff */
[----:B------:R0:W-:Y:S01]  /*a79c0*/  @!P4 STG.E.U8 desc[UR34][R12.64+0x121], R11 ;  /* 0x0001210b0c00c986 */ /* 0x0001e2000c101122 */
[----:B------:R-:W-:-:S05]  /*a79d0*/  LOP3.LUT P2, RZ, R8, 0x40000, RZ, 0xc0, !PT ;  /* 0x0004000008ff7812 */ /* 0x000fca000784c0ff */
[----:B0-----:R-:W0:Y:S01]  /*a79e0*/  @!P5 LDC.64 R12, c[0x0][0x5c0] ;  /* 0x00017000ff0cdb82 */ /* 0x001e220000000a00 */
[----:B------:R-:W-:Y:S02]  /*a79f0*/  FMUL R11, R48, UR27 ;  /* 0x0000001b300b7c20 */ /* 0x000fe40008400000 */
[----:B------:R-:W4:Y:S03]  /*a7a00*/  LDL.LU R48, [R1+0x125c] ;  /* 0x00125c0001307983 */ /* 0x000f260000300800 */
[----:B------:R-:W-:-:S05]  /*a7a10*/  F2FP.SATFINITE.E4M3.F32.PACK_AB_MERGE_C R11, RZ, R11, RZ ;  /* 0x0000000bff0b723e */ /* 0x000fca00048070ff */
[----:B------:R1:W-:Y:S04]  /*a7a20*/  @!P1 STG.E.U8 desc[UR34][R60.64+0x128], R11 ;  /* 0x0001280b3c009986 */ /* 0x0003e8000c101122 */
[----:B-1----:R-:W4:Y:S01]  /*a7a30*/  LDL.LU.64 R60, [R1+0x80] ;  /* 0x00008000013c7983 */ /* 0x002f220000300a00 */
[----:B------:R-:W-:Y:S01]  /*a7a40*/  LOP3.LUT P6, RZ, R0, 0x80000, RZ, 0xc0, !PT ;  /* 0x0008000000ff7812 */ /* 0x000fe200078cc0ff */
[----:B------:R-:W-:Y:S02]  /*a7a50*/  FMUL R11, R49, UR27 ;  /* 0x0000001b310b7c20 */ /* 0x000fe40008400000 */
[----:B------:R-:W4:Y:S03]  /*a7a60*/  LDL.LU R49, [R1+0x1260] ;  /* 0x0012600001317983 */ /* 0x000f260000300800 */
[----:B------:R-:W-:-:S05]  /*a7a70*/  F2FP.SATFINITE.E4M3.F32.PACK_AB_MERGE_C R11, RZ, R11, RZ ;  /* 0x0000000bff0b723e */ /* 0x000fca00048070ff */
[----:B------:R1:W-:Y:S04]  /*a7a80*/  @!P2 STG.E.U8 desc[UR34][R56.64+0x129], R11 ;  /* 0x0001290b3800a986 */ /* 0x0003e8000c101122 */
[----:B-1----:R-:W4:Y:S04]  /*a7a90*/  LDL.LU.64 R56, [R1+0x78] ;  /* 0x0000780001387983 */ /* 0x002f280000300a00 */
[----:B------:R-:W4:Y:S01]  /*a7aa0*/  LDL.LU R58, [R1+0x2f8] ;  /* 0x0002f800013a7983 */ /* 0x000f220000300800 */
        /* <DEDUP_REMOVED lines=9> */
[----:B0-----:R-:W-:-:S05]  /*a7b40*/  @!P6 IADD3 R12, P1, R52, R12, RZ ;  /* 0x0000000c340ce210 */ /* 0x001fca0007f3e0ff */
[----:B--2---:R-:W-:Y:S02]  /*a7b50*/  @!P6 IMAD.X R13, R54, 0x1, R13, P1 ;  /* 0x00000001360de824 */ /* 0x004fe400008e060d */
[----:B------:R-:W2:Y:S01]  /*a7b60*/  LDL.LU R54, [R1+0x2bc] ;  /* 0x0002bc0001367983 */ /* 0x000ea20000300800 */
[----:B----4-:R-:W-:-:S03]  /*a7b70*/  FMUL R11, R55, UR27 ;  /* 0x0000001b370b7c20 */ /* 0x010fc60008400000 */
[----:B------:R-:W4:Y:S01]  /*a7b80*/  LDL.LU R55, [R1+0x1268] ;  /* 0x0012680001377983 */ /* 0x000f220000300800 */
[----:B------:R-:W-:Y:S02]  /*a7b90*/  LOP3.LUT P4, RZ, R0, 0x40000, RZ, 0xc0, !PT ;  /* 0x0004000000ff7812 */ /* 0x000fe4000788c0ff */
[----:B------:R-:W-:Y:S01]  /*a7ba0*/  F2FP.SATFINITE.E4M3.F32.PACK_AB_MERGE_C R11, RZ, R11, RZ ;  /* 0x0000000bff0b723e */ /* 0x000fe200048070ff */
[----:B------:R-:W4:Y:S04]  /*a7bb0*/  LDL.LU R52, [R1+0x126c] ;  /* 0x00126c0001347983 */ /* 0x000f280000300800 */
[----:B------:R0:W-:Y:S01]  /*a7bc0*/  @!P6 STG.E.U8 desc[UR34][R12.64+0x129], R11 ;  /* 0x0001290b0c00e986 */ /* 0x0001e2000c101122 */
[----:B------:R-:W-:-:S05]  /*a7bd0*/  LOP3.LUT P3, RZ, R8, 0x20000, RZ, 0xc0, !PT ;  /* 0x0002000008ff7812 */ /* 0x000fca000786c0ff */
[----:B0-----:R-:W0:Y:S01]  /*a7be0*/  @!P4 LDC.64 R12, c[0x0][0x5c0] ;  /* 0x00017000ff0ccb82 */ /* 0x001e220000000a00 */
[----:B------:R-:W-:Y:S01]  /*a7bf0*/  LOP3.LUT P0, RZ, R8, 0x10000, RZ, 0xc0, !PT ;  /* 0x0001000008ff7812 */ /* 0x000fe2000780c0ff */
[----:B------:R-:W-:-:S05]  /*a7c00*/  FMUL R11, R48, UR27 ;  /* 0x0000001b300b7c20 */ /* 0x000fca0008400000 */
[----:B------:R-:W-:Y:S02]  /*a7c10*/  F2FP.SATFINITE.E4M3.F32.PACK_AB_MERGE_C R11, RZ, R11, RZ ;  /* 0x0000000bff0b723e */ /* 0x000fe400048070ff */
[----:B------:R-:W-:-:S03]  /*a7c20*/  LOP3.LUT P5, RZ, R8, 0x8000, RZ, 0xc0, !PT ;  /* 0x0000800008ff7812 */ /* 0x000fc600078ac0ff */
[----:B------:R1:W-:Y:S04]  /*a7c30*/  @!P3 STG.E.U8 desc[UR34][R60.64+0x130], R11 ;  /* 0x0001300b3c00b986 */ /* 0x0003e8000c101122 */
[----:B-1----:R-:W4:Y:S04]  /*a7c40*/  LDL.LU.64 R60, [R1+0x90] ;  /* 0x00009000013c7983 */ /* 0x002f280000300a00 */
[----:B------:R-:W4:Y:S04]  /*a7c50*/  LDL.LU R63, [R1+0x1270] ;  /* 0x00127000013f7983 */ /* 0x000f280000300800 */
[----:B------:R-:W4:Y:S01]  /*a7c60*/  LDL.LU.64 R64, [R1+0x88] ;  /* 0x0000880001407983 */ /* 0x000f220000300a00 */
[----:B------:R-:W-:-:S04]  /*a7c70*/  LOP3.LUT R9, R9, 0xdfffffff, RZ, 0xc0, !PT ;  /* 0xdfffffff09097812 */ /* 0x000fc800078ec0ff */
[----:B------:R-:W-:Y:S02]  /*a7c80*/  @P5 LOP3.LUT R9, R9, 0x20000000, RZ, 0xfc, !PT ;  /* 0x2000000009095812 */ /* 0x000fe400078efcff */
[----:B------:R-:W-:Y:S01]  /*a7c90*/  LOP3.LUT P5, RZ, R0, 0x20000, RZ, 0xc0, !PT ;  /* 0x0002000000ff7812 */ /* 0x000fe200078ac0ff */
[----:B------:R-:W-:-:S05]  /*a7ca0*/  FMUL R48, R49, UR27 ;  /* 0x0000001b31307c20 */ /* 0x000fca0008400000 */
[----:B------:R-:W-:-:S05]  /*a7cb0*/  F2FP.SATFINITE.E4M3.F32.PACK_AB_MERGE_C R49, RZ, R48, RZ ;  /* 0x00000030ff31723e */ /* 0x000fca00048070ff */
[----:B------:R1:W-:Y:S01]  /*a7cc0*/  @!P0 STG.E.U8 desc[UR34][R56.64+0x131], R49 ;  /* 0x0001313138008986 */ /* 0x0003e2000c101122 */
[----:B0-----:R-:W-:-:S03]  /*a7cd0*/  @!P4 IADD3 R12, P1, R58, R12, RZ ;  /* 0x0000000c3a0cc210 */ /* 0x001fc60007f3e0ff */
[----:B------:R-:W4:Y:S04]  /*a7ce0*/  LDL.LU R58, [R1+0x2a0] ;  /* 0x0002a000013a7983 */ /* 0x000f280000300800 */
[----:B-1----:R-:W4:Y:S04]  /*a7cf0*/  LDL.LU R56, [R1+0x2ac] ;  /* 0x0002ac0001387983 */ /* 0x002f280000300800 */
[----:B------:R-:W4:Y:S01]  /*a7d00*/  LDL.LU R57, [R1+0x1274] ;  /* 0x0012740001397983 */ /* 0x000f220000300800 */
[----:B------:R-:W-:-:S03]  /*a7d10*/  @!P4 IMAD.X R13, R59, 0x1, R13, P1 ;  /* 0x000000013b0dc824 */ /* 0x000fc600008e060d */
[----:B------:R-:W4:Y:S01]  /*a7d20*/  LDL.LU R59, [R1+0x278] ;  /* 0x00027800013b7983 */ /* 0x000f220000300800 */
[----:B---3--:R-:W-:-:S05]  /*a7d30*/  FMUL R48, R53, UR27 ;  /* 0x0000001b35307c20 */ /* 0x008fca0008400000 */
[----:B------:R-:W-:-:S05]  /*a7d40*/  F2FP.SATFINITE.E4M3.F32.PACK_AB_MERGE_C R53, RZ, R48, RZ ;  /* 0x00000030ff35723e */ /* 0x000fca00048070ff */
[----:B------:R0:W-:Y:S02]  /*a7d50*/  @!P4 STG.E.U8 desc[UR34][R12.64+0x130], R53 ;  /* 0x000130350c00c986 */ /* 0x0001e4000c101122 */
[----:B0-----:R-:W0:Y:S02]  /*a7d60*/  @!P5 LDC.64 R12, c[0x0][0x5c0] ;  /* 0x00017000ff0cdb82 */ /* 0x001e240000000a00 */
[----:B0-----:R-:W-:-:S05]  /*a7d70*/  @!P5 IADD3 R12, P1, R62, R12, RZ ;  /* 0x0000000c3e0cd210 */ /* 0x001fca0007f3e0ff */
[----:B--2---:R-:W-:Y:S02]  /*a7d80*/  @!P5 IMAD.X R13, R54, 0x1, R13, P1 ;  /* 0x00000001360dd824 */ /* 0x004fe400008e060d */
[----:B------:R-:W2:Y:S01]  /*a7d90*/  LDL.LU R54, [R1+0x1278] ;  /* 0x0012780001367983 */ /* 0x000ea20000300800 */
[----:B----4-:R-:W-:-:S03]  /*a7da0*/  FMUL R48, R55, UR27 ;  /* 0x0000001b37307c20 */ /* 0x010fc60008400000 */
[----:B------:R-:W3:Y:S01]  /*a7db0*/  LDL.LU R55, [R1+0x127c] ;  /* 0x00127c0001377983 */ /* 0x000ee20000300800 */
[C---:B------:R-:W-:Y:S02]  /*a7dc0*/  LOP3.LUT P1, RZ, R0.reuse, 0x20000, RZ, 0xc0, !PT ;  /* 0x0002000000ff7812 */ /* 0x040fe4000782c0ff */
[----:B------:R-:W-:Y:S01]  /*a7dd0*/  LOP3.LUT P6, RZ, R0, 0x10000, RZ, 0xc0, !PT ;  /* 0x0001000000ff7812 */ /* 0x000fe200078cc0ff */
[----:B------:R-:W4:Y:S01]  /*a7de0*/  LDL.LU.64 R66, [R1+0xa0] ;  /* 0x0000a00001427983 */ /* 0x000f220000300a00 */
[----:B------:R-:W-:-:S09]  /*a7df0*/  F2FP.SATFINITE.E4M3.F32.PACK_AB_MERGE_C R49, RZ, R48, RZ ;  /* 0x00000030ff31723e */ /* 0x000fd200048070ff */
[----:B------:R0:W-:Y:S01]  /*a7e00*/  @!P1 STG.E.U8 desc[UR34][R12.64+0x131], R49 ;  /* 0x000131310c009986 */ /* 0x0001e2000c101122 */
[----:B------:R-:W-:Y:S01]  /*a7e10*/  LOP3.LUT P5, RZ, R9, 0x20000000, RZ, 0xc0, !PT ;  /* 0x2000000009ff7812 */ /* 0x000fe200078ac0ff */
[----:B0-----:R-:W0:Y:S01]  /*a7e20*/  @!P6 LDC.64 R12, c[0x0][0x5c0] ;  /* 0x00017000ff0ceb82 */ /* 0x001e220000000a00 */
[----:B------:R-:W-:Y:S01]  /*a7e30*/  FMUL R48, R52, UR27 ;  /* 0x0000001b34307c20 */ /* 0x000fe20008400000 */
[----:B------:R-:W-:-:S04]  /*a7e40*/  LOP3.LUT P0, RZ, R8, 0x2000, RZ, 0xc0, !PT ;  /* 0x0000200008ff7812 */ /* 0x000fc8000780c0ff */
[----:B------:R-:W-:Y:S02]  /*a7e50*/  F2FP.SATFINITE.E4M3.F32.PACK_AB_MERGE_C R52, RZ, R48, RZ ;  /* 0x00000030ff34723e */ /* 0x000fe400048070ff */
[----:B------:R-:W-:Y:S02]  /*a7e60*/  LOP3.LUT P2, RZ, R8, 0x4000, RZ, 0xc0, !PT ;  /* 0x0000400008ff7812 */ /* 0x000fe4000784c0ff */
[----:B------:R-:W-:Y:S02]  /*a7e70*/  P2R R11, PR, RZ, 0x1 ;  /* 0x00000001ff0b7803 */ /* 0x000fe40000000000 */
[----:B------:R-:W-:Y:S01]  /*a7e80*/  LOP3.LUT P0, RZ, R0, 0x8000, RZ, 0xc0, !PT ;  /* 0x0000800000ff7812 */ /* 0x000fe2000780c0ff */
[----:B------:R-:W-:Y:S01]  /*a7e90*/  FMUL R48, R63, UR27 ;  /* 0x0000001b3f307c20 */ /* 0x000fe20008400000 */
[----:B------:R1:W-:Y:S04]  /*a7ea0*/  @!P5 STG.E.U8 desc[UR34][R60.64+0x138], R52 ;  /* 0x000138343c00d986 */ /* 0x0003e8000c101122 */
[----:B------:R-:W-:Y:S01]  /*a7eb0*/  F2FP.SATFINITE.E4M3.F32.PACK_AB_MERGE_C R53, RZ, R48, RZ ;  /* 0x00000030ff35723e */ /* 0x000fe200048070ff */
[----:B-1----:R-:W4:Y:S04]  /*a7ec0*/  LDL.LU R61, [R1+0x1280] ;  /* 0x00128000013d7983 */ /* 0x002f280000300800 */
[----:B------:R-:W-:Y:S04]  /*a7ed0*/  @!P2 STG.E.U8 desc[UR34][R64.64+0x139], R53 ;  /* 0x000139354000a986 */ /* 0x000fe8000c101122 */
[----:B------:R-:W4:Y:S01]  /*a7ee0*/  LDL.LU.64 R62, [R1+0x98] ;  /* 0x00009800013e7983 */ /* 0x000f220000300a00 */
[----:B0-----:R-:W-:-:S03]  /*a7ef0*/  @!P6 IADD3 R12, P1, R58, R12, RZ ;  /* 0x0000000c3a0ce210 */ /* 0x001fc60007f3e0ff */
[----:B------:R-:W4:Y:S01]  /*a7f00*/  LDL.LU R58, [R1+0x1284] ;  /* 0x00128400013a7983 */ /* 0x000f220000300800 */
[----:B------:R-:W-:Y:S01]  /*a7f10*/  FMUL R48, R57, UR27 ;  /* 0x0000001b39307c20 */ /* 0x000fe20008400000 */
[----:B------:R-:W-:-:S04]  /*a7f20*/  @!P6 IMAD.X R13, R56, 0x1, R13, P1 ;  /* 0x00000001380de824 */ /* 0x000fc800008e060d */
[----:B------:R-:W-:-:S05]  /*a7f30*/  F2FP.SATFINITE.E4M3.F32.PACK_AB_MERGE_C R49, RZ, R48, RZ ;  /* 0x00000030ff31723e */ /* 0x000fca00048070ff */
[----:B------:R0:W-:Y:S02]  /*a7f40*/  @!P6 STG.E.U8 desc[UR34][R12.64+0x138], R49 ;  /* 0x000138310c00e986 */ /* 0x0001e4000c101122 */
[----:B0-----:R-:W0:Y:S02]  /*a7f50*/  @!P0 LDC.64 R12, c[0x0][0x5c0] ;  /* 0x00017000ff0c8b82 */ /* 0x001e240000000a00 */
[----:B0-----:R-:W-:-:S05]  /*a7f60*/  @!P0 IADD3 R12, P1, R59, R12, RZ ;  /* 0x0000000c3b0c8210 */ /* 0x001fca0007f3e0ff */
[----:B------:R-:W-:Y:S02]  /*a7f70*/  @!P0 IMAD.X R13, R24, 0x1, R13, P1 ;  /* 0x00000001180d8824 */ /* 0x000fe400008e060d */
[----:B------:R-:W4:Y:S04]  /*a7f80*/  LDL.LU R24, [R1+0x14b0] ;  /* 0x0014b00001187983 */ /* 0x000f280000300800 */
[----:B------:R-:W4:Y:S01]  /*a7f90*/  LDL.LU R59, [R1+0x1288] ;  /* 0x00128800013b7983 */ /* 0x000f220000300800 */
[----:B------:R-:W-:Y:S01]  /*a7fa0*/  ISETP.NE.AND P0, PT, R11, RZ, PT ;  /* 0x000000ff0b00720c */ /* 0x000fe20003f05270 */
[----:B--2---:R-:W-:Y:S02]  /*a7fb0*/  FMUL R11, R54, UR27 ;  /* 0x0000001b360b7c20 */ /* 0x004fe40008400000 */
[----:B------:R-:W2:Y:S03]  /*a7fc0*/  LDL.LU R54, [R1+0x128c] ;  /* 0x00128c0001367983 */ /* 0x000ea60000300800 */
[----:B------:R-:W-:Y:S01]  /*a7fd0*/  F2FP.SATFINITE.E4M3.F32.PACK_AB_MERGE_C R53, RZ, R11, RZ ;  /* 0x0000000bff35723e */ /* 0x000fe200048070ff */
[----:B---3--:R-:W-:Y:S01]  /*a7fe0*/  FMUL R11, R55, UR27 ;  /* 0x0000001b370b7c20 */ /* 0x008fe20008400000 */
[----:B------:R-:W3:Y:S04]  /*a7ff0*/  LDL.LU.64 R56, [R1+0xb0] ;  /* 0x0000b00001387983 */ /* 0x000ee80000300a00 */
[----:B------:R-:W3:Y:S01]  /*a8000*/  LDL.LU R55, [R1+0x1290] ;  /* 0x0012900001377983 */ /* 0x000ee20000300800 */
[----:B------:R-:W-:-:S02]  /*a8010*/  LOP3.LUT P1, RZ, R0, 0x8000, RZ, 0xc0, !PT ;  /* 0x0000800000ff7812 */ /* 0x000fc4000782c0ff */
[----:B------:R-:W-:Y:S02]  /*a8020*/  LOP3.LUT P4, RZ, R0, 0x4000, RZ, 0xc0, !PT ;  /* 0x0000400000ff7812 */ /* 0x000fe4000788c0ff */
[----:B------:R-:W-:-:S09]  /*a8030*/  F2FP.SATFINITE.E4M3.F32.PACK_AB_MERGE_C R48, RZ, R11, RZ ;  /* 0x0000000bff30723e */ /* 0x000fd200048070ff */
[----:B------:R0:W-:Y:S02]  /*a8040*/  @!P1 STG.E.U8 desc[UR34][R12.64+0x139], R53 ;  /* 0x000139350c009986 */ /* 0x0001e4000c101122 */
[----:B0-----:R-:W0:Y:S02]  /*a8050*/  @!P4 LDC.64 R12, c[0x0][0x5c0] ;  /* 0x00017000ff0ccb82 */ /* 0x001e240000000a00 */
[----:B----4-:R1:W-:Y:S04]  /*a8060*/  @!P0 STG.E.U8 desc[UR34][R66.64+0x140], R48 ;  /* 0x0001403042008986 */ /* 0x0103e8000c101122 */
[----:B-1----:R-:W4:Y:S01]  /*a8070*/  LDL.LU.64 R66, [R1+0xa8] ;  /* 0x0000a80001427983 */ /* 0x002f220000300a00 */
[----:B0-----:R-:W-:Y:S01]  /*a8080*/  @!P4 IADD3 R12, P1, R25, R12, RZ ;  /* 0x0000000c190cc210 */ /* 0x001fe20007f3e0ff */
[----:B------:R-:W-:-:S02]  /*a8090*/  FMUL R11, R61, UR27 ;  /* 0x0000001b3d0b7c20 */ /* 0x000fc40008400000 */
[----:B------:R-:W4:Y:S02]  /*a80a0*/  LDL.LU R61, [R1+0x1294] ;  /* 0x00129400013d7983 */ /* 0x000f240000300800 */
[----:B------:R-:W-:Y:S01]  /*a80b0*/  @!P4 IMAD.X R13, R10, 0x1, R13, P1 ;  /* 0x000000010a0dc824 */ /* 0x000fe200008e060d */
[----:B------:R-:W-:Y:S01]  /*a80c0*/  F2FP.SATFINITE.E4M3.F32.PACK_AB_MERGE_C R49, RZ, R11, RZ ;  /* 0x0000000bff31723e */ /* 0x000fe200048070ff */
[----:B------:R-:W4:Y:S04]  /*a80d0*/  LDL.LU R25, [R1+0x14ac] ;  /* 0x0014ac0001197983 */ /* 0x000f280000300800 */
[----:B------:R0:W5:Y:S01]  /*a80e0*/  LDL.LU R10, [R1+0x14a8] ;  /* 0x0014a800010a7983 */ /* 0x0001620000300800 */
[----:B------:R-:W-:Y:S02]  /*a80f0*/  LOP3.LUT P3, RZ, R8, 0x1000, RZ, 0xc0, !PT ;  /* 0x0000100008ff7812 */ /* 0x000fe4000786c0ff */
[----:B------:R-:W-:-:S11]  /*a8100*/  LOP3.LUT P5, RZ, R0, 0x2000, RZ, 0xc0, !PT ;  /* 0x0000200000ff7812 */ /* 0x000fd600078ac0ff */
[----:B------:R-:W-:Y:S01]  /*a8110*/  @!P3 STG.E.U8 desc[UR34][R62.64+0x141], R49 ;  /* 0x000141313e00b986 */ /* 0x000fe2000c101122 */
[----:B------:R-:W-:-:S03]  /*a8120*/  FMUL R11, R58, UR27 ;  /* 0x0000001b3a0b7c20 */ /* 0x000fc60008400000 */
[----:B------:R-:W4:Y:S02]  /*a8130*/  LDL.LU R58, [R1+0x1298] ;  /* 0x00129800013a7983 */ /* 0x000f240000300800 */
[----:B------:R-:W-:-:S05]  /*a8140*/  F2FP.SATFINITE.E4M3.F32.PACK_AB_MERGE_C R53, RZ, R11, RZ ;  /* 0x0000000bff35723e */ /* 0x000fca00048070ff */
[----:B------:R1:W-:Y:S02]  /*a8150*/  @!P4 STG.E.U8 desc[UR34][R12.64+0x140], R53 ;  /* 0x000140350c00c986 */ /* 0x0003e4000c101122 */
[----:B-1----:R-:W1:Y:S01]  /*a8160*/  @!P5 LDC.64 R12, c[0x0][0x5c0] ;  /* 0x00017000ff0cdb82 */ /* 0x002e620000000a00 */
[----:B------:R-:W-:Y:S02]  /*a8170*/  FMUL R11, R59, UR27 ;  /* 0x0000001b3b0b7c20 */ /* 0x000fe40008400000 */
[----:B------:R-:W4:Y:S03]  /*a8180*/  LDL.LU R59, [R1+0x129c] ;  /* 0x00129c00013b7983 */ /* 0x000f260000300800 */
[----:B------:R-:W-:Y:S01]  /*a8190*/  F2FP.SATFINITE.E4M3.F32.PACK_AB_MERGE_C R49, RZ, R11, RZ ;  /* 0x0000000bff31723e */ /* 0x000fe200048070ff */
[----:B------:R-:W4:Y:S01]  /*a81a0*/  LDL.LU.64 R62, [R1+0xc0] ;  /* 0x0000c000013e7983 */ /* 0x000f220000300a00 */
[----:B-1----:R-:W-:-:S05]  /*a81b0*/  @!P5 IADD3 R12, P1, R50, R12, RZ ;  /* 0x0000000c320cd210 */ /* 0x002fca0007f3e0ff */
[----:B------:R-:W-:Y:S01]  /*a81c0*/  @!P5 IMAD.X R13, R51, 0x1, R13, P1 ;  /* 0x00000001330dd824 */ /* 0x000fe200008e060d */
[----:B------:R-:W-:-:S04]  /*a81d0*/  LOP3.LUT P1, RZ, R8, 0x800, RZ, 0xc0, !PT ;  /* 0x0000080008ff7812 */ /* 0x000fc8000782c0ff */
[----:B------:R-:W-:Y:S01]  /*a81e0*/  @!P5 STG.E.U8 desc[UR34][R12.64+0x141], R49 ;  /* 0x000141310c00d986 */ /* 0x000fe2000c101122 */
[----:B--2---:R-:W-:-:S03]  /*a81f0*/  FMUL R11, R54, UR27 ;  /* 0x0000001b360b7c20 */ /* 0x004fc60008400000 */
[----:B------:R-:W2:Y:S02]  /*a8200*/  LDL.LU R54, [R1+0x12a0] ;  /* 0x0012a00001367983 */ /* 0x000ea40000300800 */
[----:B------:R-:W-:Y:S01]  /*a8210*/  F2FP.SATFINITE.E4M3.F32.PACK_AB_MERGE_C R48, RZ, R11, RZ ;  /* 0x0000000bff30723e */ /* 0x000fe200048070ff */
[----:B---3--:R-:W-:-:S04]  /*a8220*/  FMUL R11, R55, UR27 ;  /* 0x0000001b370b7c20 */ /* 0x008fc80008400000 */
[----:B------:R1:W-:Y:S04]  /*a8230*/  @!P1 STG.E.U8 desc[UR34][R56.64+0x148], R48 ;  /* 0x0001483038009986 */ /* 0x0003e8000c101122 */
[----:B-1----:R-:W3:Y:S04]  /*a8240*/  LDL.LU.64 R56, [R1+0xb8] ;  /* 0x0000b80001387983 */ /* 0x002ee80000300a00 */
[----:B------:R-:W3:Y:S01]  /*a8250*/  LDL.LU R55, [R1+0x12a4] ;  /* 0x0012a40001377983 */ /* 0x000ee20000300800 */
[----:B------:R-:W-:-:S13]  /*a8260*/  LOP3.LUT P6, RZ, R0, 0x1000, RZ, 0xc0, !PT ;  /* 0x0000100000ff7812 */ /* 0x000fda00078cc0ff */
[----:B------:R-:W1:Y:S01]  /*a8270*/  @!P6 LDC.64 R12, c[0x0][0x5c0] ;  /* 0x00017000ff0ceb82 */ /* 0x000e620000000a00 */
[----:B------:R-:W-:Y:S02]  /*a8280*/  LOP3.LUT P2, RZ, R8, 0x400, RZ, 0xc0, !PT ;  /* 0x0000040008ff7812 */ /* 0x000fe4000784c0ff */
[----:B------:R-:W-:Y:S02]  /*a8290*/  LOP3.LUT P0, RZ, R0, 0x800, RZ, 0xc0, !PT ;  /* 0x0000080000ff7812 */ /* 0x000fe4000780c0ff */
[----:B------:R-:W-:-:S09]  /*a82a0*/  F2FP.SATFINITE.E4M3.F32.PACK_AB_MERGE_C R50, RZ, R11, RZ ;  /* 0x0000000bff32723e */ /* 0x000fd200048070ff */
[----:B----4-:R-:W-:Y:S01]  /*a82b0*/  @!P2 STG.E.U8 desc[UR34][R66.64+0x149], R50 ;  /* 0x000149324200a986 */ /* 0x010fe2000c101122 */
[----:B-1----:R-:W-:-:S05]  /*a82c0*/  @!P6 IADD3 R12, P1, R46, R12, RZ ;  /* 0x0000000c2e0ce210 */ /* 0x002fca0007f3e0ff */
[----:B------:R-:W-:Y:S02]  /*a82d0*/  @!P6 IMAD.X R13, R47, 0x1, R13, P1 ;  /* 0x000000012f0de824 */ /* 0x000fe400008e060d */
[----:B------:R-:W-:-:S05]  /*a82e0*/  FMUL R11, R61, UR27 ;  /* 0x0000001b3d0b7c20 */ /* 0x000fca0008400000 */
[----:B------:R-:W-:-:S05]  /*a82f0*/  F2FP.SATFINITE.E4M3.F32.PACK_AB_MERGE_C R47, RZ, R11, RZ ;  /* 0x0000000bff2f723e */ /* 0x000fca00048070ff */
[----:B------:R1:W-:Y:S02]  /*a8300*/  @!P6 STG.E.U8 desc[UR34][R12.64+0x148], R47 ;  /* 0x0001482f0c00e986 */ /* 0x0003e4000c101122 */
[----:B-1----:R-:W1:Y:S01]  /*a8310*/  @!P0 LDC.64 R12, c[0x0][0x5c0] ;  /* 0x00017000ff0c8b82 */ /* 0x002e620000000a00 */
[----:B------:R-:W-:Y:S02]  /*a8320*/  LOP3.LUT P3, RZ, R8, 0x200, RZ, 0xc0, !PT ;  /* 0x0000020008ff7812 */ /* 0x000fe4000786c0ff */
[----:B-1----:R-:W-:-:S05]  /*a8330*/  @!P0 IADD3 R12, P1, R42, R12, RZ ;  /* 0x0000000c2a0c8210 */ /* 0x002fca0007f3e0ff */
[----:B------:R-:W-:Y:S02]  /*a8340*/  @!P0 IMAD.X R13, R43, 0x1, R13, P1 ;  /* 0x000000012b0d8824 */ /* 0x000fe400008e060d */
[----:B------:R-:W-:Y:S02]  /*a8350*/  FMUL R11, R58, UR27 ;  /* 0x0000001b3a0b7c20 */ /* 0x000fe40008400000 */
[----:B------:R-:W4:Y:S03]  /*a8360*/  LDL.LU R58, [R1+0x12a8] ;  /* 0x0012a800013a7983 */ /* 0x000f260000300800 */
[----:B------:R-:W-:-:S05]  /*a8370*/  F2FP.SATFINITE.E4M3.F32.PACK_AB_MERGE_C R43, RZ, R11, RZ ;  /* 0x0000000bff2b723e */ /* 0x000fca00048070ff */
[----:B------:R-:W-:Y:S01]  /*a8380*/  @!P0 STG.E.U8 desc[UR34][R12.64+0x149], R43 ;  /* 0x0001492b0c008986 */ /* 0x000fe2000c101122 */
[----:B------:R-:W-:-:S03]  /*a8390*/  FMUL R11, R59, UR27 ;  /* 0x0000001b3b0b7c20 */ /* 0x000fc60008400000 */
[----:B------:R-:W4:Y:S02]  /*a83a0*/  LDL.LU R59, [R1+0x12ac] ;  /* 0x0012ac00013b7983 */ /* 0x000f240000300800 */
[----:B------:R-:W-:Y:S02]  /*a83b0*/  F2FP.SATFINITE.E4M3.F32.PACK_AB_MERGE_C R42, RZ, R11, RZ ;  /* 0x0000000bff2a723e */ /* 0x000fe400048070ff */
[----:B------:R-:W4:Y:S04]  /*a83c0*/  LDL.LU.64 R66, [R1+0xd0] ;  /* 0x0000d00001427983 */ /* 0x000f280000300a00 */
[----:B------:R-:W4:Y:S04]  /*a83d0*/  LDL.LU R61, [R1+0x12b0] ;  /* 0x0012b000013d7983 */ /* 0x000f280000300800 */
[----:B------:R1:W-:Y:S04]  /*a83e0*/  @!P3 STG.E.U8 desc[UR34][R62.64+0x150], R42 ;  /* 0x0001502a3e00b986 */ /* 0x0003e8000c101122 */
[----:B-1----:R-:W4:Y:S01]  /*a83f0*/  LDL.LU.64 R62, [R1+0xc8] ;  /* 0x0000c800013e7983 */ /* 0x002f220000300a00 */
[----:B--2---:R-:W-:-:S03]  /*a8400*/  FMUL R11, R54, UR27 ;  /* 0x0000001b360b7c20 */ /* 0x004fc60008400000 */
[----:B------:R-:W2:Y:S02]  /*a8410*/  LDL.LU R54, [R1+0x12b4] ;  /* 0x0012b40001367983 */ /* 0x000ea40000300800 */
[----:B------:R-:W-:Y:S01]  /*a8420*/  F2FP.SATFINITE.E4M3.F32.PACK_AB_MERGE_C R46, RZ, R11, RZ ;  /* 0x0000000bff2e723e */ /* 0x000fe200048070ff */
[----:B---3--:R-:W-:Y:S02]  /*a8430*/  FMUL R11, R55, UR27 ;  /* 0x0000001b370b7c20 */ /* 0x008fe40008400000 */
[----:B------:R-:W3:Y:S01]  /*a8440*/  LDL.LU R55, [R1+0x12b8] ;  /* 0x0012b80001377983 */ /* 0x000ee20000300800 */
[----:B------:R-:W-:-:S13]  /*a8450*/  LOP3.LUT P5, RZ, R9, 0x10000000, RZ, 0xc0, !PT ;  /* 0x1000000009ff7812 */ /* 0x000fda00078ac0ff */
[----:B------:R-:W1:Y:S01]  /*a8460*/  @!P5 LDC.64 R12, c[0x0][0x5c0] ;  /* 0x00017000ff0cdb82 */ /* 0x000e620000000a00 */
[C---:B------:R-:W-:Y:S02]  /*a8470*/  LOP3.LUT P2, RZ, R8.reuse, 0x80, RZ, 0xc0, !PT ;  /* 0x0000008008ff7812 */ /* 0x040fe4000784c0ff */
[----:B------:R-:W-:Y:S02]  /*a8480*/  LOP3.LUT P4, RZ, R8, 0x100, RZ, 0xc0, !PT ;  /* 0x0000010008ff7812 */ /* 0x000fe4000788c0ff */
[----:B------:R-:W-:Y:S02]  /*a8490*/  P2R R47, PR, RZ, 0x4 ;  /* 0x00000004ff2f7803 */ /* 0x000fe40000000000 */
[----:B------:R-:W-:Y:S02]  /*a84a0*/  LOP3.LUT P2, RZ, R0, 0x200, RZ, 0xc0, !PT ;  /* 0x0000020000ff7812 */ /* 0x000fe4000784c0ff */
[----:B------:R-:W-:Y:S02]  /*a84b0*/  F2FP.SATFINITE.E4M3.F32.PACK_AB_MERGE_C R43, RZ, R11, RZ ;  /* 0x0000000bff2b723e */ /* 0x000fe400048070ff */
[----:B-1----:R-:W-:-:S05]  /*a84c0*/  @!P5 IADD3 R12, P1, R44, R12, RZ ;  /* 0x0000000c2c0cd210 */ /* 0x002fca0007f3e0ff */
[----:B------:R-:W-:Y:S01]  /*a84d0*/  @!P4 STG.E.U8 desc[UR34][R56.64+0x151], R46 ;  /* 0x0001512e3800c986 */ /* 0x000fe2000c101122 */
[----:B------:R-:W-:-:S05]  /*a84e0*/  @!P5 IMAD.X R13, R45, 0x1, R13, P1 ;  /* 0x000000012d0dd824 */ /* 0x000fca00008e060d */
[----:B------:R1:W-:Y:S02]  /*a84f0*/  @!P5 STG.E.U8 desc[UR34][R12.64+0x150], R43 ;  /* 0x0001502b0c00d986 */ /* 0x0003e4000c101122 */
[----:B-1----:R-:W1:Y:S02]  /*a8500*/  @!P2 LDC.64 R12, c[0x0][0x5c0] ;  /* 0x00017000ff0cab82 */ /* 0x002e640000000a00 */
[----:B-1----:R-:W-:-:S05]  /*a8510*/  @!P2 IADD3 R12, P1, R40, R12, RZ ;  /* 0x0000000c280ca210 */ /* 0x002fca0007f3e0ff */
[----:B------:R-:W-:Y:S01]  /*a8520*/  @!P2 IMAD.X R13, R41, 0x1, R13, P1 ;  /* 0x00000001290da824 */ /* 0x000fe200008e060d */
[C---:B------:R-:W-:Y:S02]  /*a8530*/  LOP3.LUT P1, RZ, R0.reuse, 0x200, RZ, 0xc0, !PT ;  /* 0x0000020000ff7812 */ /* 0x040fe4000782c0ff */
[----:B------:R-:W-:Y:S02]  /*a8540*/  ISETP.NE.AND P2, PT, R47, RZ, PT ;  /* 0x000000ff2f00720c */ /* 0x000fe40003f45270 */
[----:B------:R-:W-:Y:S01]  /*a8550*/  LOP3.LUT P0, RZ, R0, 0x100, RZ, 0xc0, !PT ;  /* 0x0000010000ff7812 */ /* 0x000fe2000780c0ff */
[----:B----4-:R-:W-:Y:S02]  /*a8560*/  FMUL R11, R58, UR27 ;  /* 0x0000001b3a0b7c20 */ /* 0x010fe40008400000 */
[----:B------:R-:W4:Y:S03]  /*a8570*/  LDL.LU R58, [R1+0x12bc] ;  /* 0x0012bc00013a7983 */ /* 0x000f260000300800 */
[----:B------:R-:W-:Y:S01]  /*a8580*/  F2FP.SATFINITE.E4M3.F32.PACK_AB_MERGE_C R41, RZ, R11, RZ ;  /* 0x0000000bff29723e */ /* 0x000fe200048070ff */
[----:B------:R-:W4:Y:S04]  /*a8590*/  LDL.LU.64 R56, [R1+0xe0] ;  /* 0x0000e00001387983 */ /* 0x000f280000300a00 */
[----:B------:R1:W-:Y:S02]  /*a85a0*/  @!P1 STG.E.U8 desc[UR34][R12.64+0x151], R41 ;  /* 0x000151290c009986 */ /* 0x0003e4000c101122 */
[----:B-1----:R-:W1:Y:S01]  /*a85b0*/  @!P0 LDC.64 R12, c[0x0][0x5c0] ;  /* 0x00017000ff0c8b82 */ /* 0x002e620000000a00 */
[----:B------:R-:W-:Y:S01]  /*a85c0*/  LOP3.LUT P6, RZ, R8, 0x40, RZ, 0xc0, !PT ;  /* 0x0000004008ff7812 */ /* 0x000fe200078cc0ff */
[----:B------:R-:W-:-:S02]  /*a85d0*/  FMUL R11, R59, UR27 ;  /* 0x0000001b3b0b7c20 */ /* 0x000fc40008400000 */
[----:B------:R-:W4:Y:S03]  /*a85e0*/  LDL.LU R59, [R1+0x12c0] ;  /* 0x0012c000013b7983 */ /* 0x000f260000300800 */
[----:B------:R-:W-:Y:S01]  /*a85f0*/  F2FP.SATFINITE.E4M3.F32.PACK_AB_MERGE_C R40, RZ, R11, RZ ;  /* 0x0000000bff28723e */ /* 0x000fe200048070ff */
[----:B------:R-:W-:-:S04]  /*a8600*/  FMUL R11, R61, UR27 ;  /* 0x0000001b3d0b7c20 */ /* 0x000fc80008400000 */
[----:B------:R0:W-:Y:S01]  /*a8610*/  @!P2 STG.E.U8 desc[UR34][R66.64+0x158], R40 ;  /* 0x000158284200a986 */ /* 0x0001e2000c101122 */
[----:B------:R-:W-:-:S03]  /*a8620*/  F2FP.SATFINITE.E4M3.F32.PACK_AB_MERGE_C R42, RZ, R11, RZ ;  /* 0x0000000bff2a723e */ /* 0x000fc600048070ff */
[----:B0-----:R-:W4:Y:S01]  /*a8630*/  LDL.LU.64 R66, [R1+0xd8] ;  /* 0x0000d80001427983 */ /* 0x001f220000300a00 */
[----:B-1----:R-:W-:-:S03]  /*a8640*/  @!P0 IADD3 R12, P1, R38, R12, RZ ;  /* 0x0000000c260c8210 */ /* 0x002fc60007f3e0ff */
[----:B------:R0:W-:Y:S01]  /*a8650*/  @!P6 STG.E.U8 desc[UR34][R62.64+0x159], R42 ;  /* 0x0001592a3e00e986 */ /* 0x0001e2000c101122 */
[----:B--2---:R-:W-:-:S03]  /*a8660*/  FMUL R11, R54, UR27 ;  /* 0x0000001b360b7c20 */ /* 0x004fc60008400000 */
[----:B------:R-:W2:Y:S01]  /*a8670*/  LDL.LU R54, [R1+0x12c4] ;  /* 0x0012c40001367983 */ /* 0x000ea20000300800 */
[----:B------:R-:W-:-:S03]  /*a8680*/  @!P0 IMAD.X R13, R39, 0x1, R13, P1 ;  /* 0x00000001270d8824 */ /* 0x000fc600008e060d */
[----:B0-----:R-:W2:Y:S01]  /*a8690*/  LDL.LU R63, [R1+0x12c8] ;  /* 0x0012c800013f7983 */ /* 0x001ea20000300800 */
[----:B------:R-:W-:Y:S01]  /*a86a0*/  F2FP.SATFINITE.E4M3.F32.PACK_AB_MERGE_C R39, RZ, R11, RZ ;  /* 0x0000000bff27723e */ /* 0x000fe200048070ff */
[----:B---3--:R-:W-:Y:S02]  /*a86b0*/  FMUL R11, R55, UR27 ;  /* 0x0000001b370b7c20 */ /* 0x008fe40008400000 */
[----:B------:R-:W3:Y:S01]  /*a86c0*/  LDL.LU R55, [R1+0x12cc] ;  /* 0x0012cc0001377983 */ /* 0x000ee20000300800 */
[----:B------:R-:W-:-:S03]  /*a86d0*/  LOP3.LUT P4, RZ, R8, 0x20, RZ, 0xc0, !PT ;  /* 0x0000002008ff7812 */ /* 0x000fc6000788c0ff */
[----:B------:R0:W-:Y:S01]  /*a86e0*/  @!P0 STG.E.U8 desc[UR34][R12.64+0x158], R39 ;  /* 0x000158270c008986 */ /* 0x0001e2000c101122 */
[----:B------:R-:W-:Y:S02]  /*a86f0*/  P2R R43, PR, RZ, 0x10 ;  /* 0x00000010ff2b7803 */ /* 0x000fe40000000000 */
[----:B------:R-:W-:Y:S01]  /*a8700*/  LOP3.LUT P4, RZ, R0, 0x80, RZ, 0xc0, !PT ;  /* 0x0000008000ff7812 */ /* 0x000fe2000788c0ff */
[----:B------:R-:W3:-:S12]  /*a8710*/  LDL.LU.64 R60, [R1+0xf0] ;  /* 0x0000f000013c7983 */ /* 0x000ed80000300a00 */
[----:B0-----:R-:W0:Y:S01]  /*a8720*/  @!P4 LDC.64 R12, c[0x0][0x5c0] ;  /* 0x00017000ff0ccb82 */ /* 0x001e220000000a00 */
[----:B------:R-:W-:Y:S02]  /*a8730*/  LOP3.LUT P3, RZ, R0, 0x40, RZ, 0xc0, !PT ;  /* 0x0000004000ff7812 */ /* 0x000fe4000786c0ff */
[----:B0-----:R-:W-:-:S05]  /*a8740*/  @!P4 IADD3 R12, P1, R34, R12, RZ ;  /* 0x0000000c220cc210 */ /* 0x001fca0007f3e0ff */
[----:B------:R-:W-:Y:S01]  /*a8750*/  @!P4 IMAD.X R13, R35, 0x1, R13, P1 ;  /* 0x00000001230dc824 */ /* 0x000fe200008e060d */
[----:B------:R-:W-:Y:S02]  /*a8760*/  LOP3.LUT P1, RZ, R0, 0x80, RZ, 0xc0, !PT ;  /* 0x0000008000ff7812 */ /* 0x000fe4000782c0ff */
[----:B------:R-:W-:Y:S02]  /*a8770*/  F2FP.SATFINITE.E4M3.F32.PACK_AB_MERGE_C R35, RZ, R11, RZ ;  /* 0x0000000bff23723e */ /* 0x000fe400048070ff */
[----:B------:R-:W-:-:S09]  /*a8780*/  ISETP.NE.AND P4, PT, R43, RZ, PT ;  /* 0x000000ff2b00720c */ /* 0x000fd20003f85270 */
[----:B------:R0:W-:Y:S02]  /*a8790*/  @!P1 STG.E.U8 desc[UR34][R12.64+0x159], R35 ;  /* 0x000159230c009986 */ /* 0x0001e4000c101122 */
[----:B0-----:R-:W0:Y:S01]  /*a87a0*/  @!P3 LDC.64 R12, c[0x0][0x5c0] ;  /* 0x00017000ff0cbb82 */ /* 0x001e220000000a00 */
[----:B------:R-:W-:Y:S02]  /*a87b0*/  LOP3.LUT P5, RZ, R8, 0x10, RZ, 0xc0, !PT ;  /* 0x0000001008ff7812 */ /* 0x000fe400078ac0ff */
[----:B------:R-:W-:Y:S02]  /*a87c0*/  LOP3.LUT P2, RZ, R0, 0x20, RZ, 0xc0, !PT ;  /* 0x0000002000ff7812 */ /* 0x000fe4000784c0ff */
[----:B0-----:R-:W-:Y:S01]  /*a87d0*/  @!P3 IADD3 R12, P1, R36, R12, RZ ;  /* 0x0000000c240cb210 */ /* 0x001fe20007f3e0ff */
[----:B----4-:R-:W-:Y:S02]  /*a87e0*/  FMUL R11, R58, UR27 ;  /* 0x0000001b3a0b7c20 */ /* 0x010fe40008400000 */
[----:B------:R-:W4:Y:S03]  /*a87f0*/  LDL.LU R58, [R1+0x12d0] ;  /* 0x0012d000013a7983 */ /* 0x000f260000300800 */
[----:B------:R-:W-:-:S05]  /*a8800*/  F2FP.SATFINITE.E4M3.F32.PACK_AB_MERGE_C R34, RZ, R11, RZ ;  /* 0x0000000bff22723e */ /* 0x000fca00048070ff */
[----:B------:R0:W-:Y:S01]  /*a8810*/  @!P4 STG.E.U8 desc[UR34][R56.64+0x160], R34 ;  /* 0x000160223800c986 */ /* 0x0001e2000c101122 */
[----:B------:R-:W-:Y:S01]  /*a8820*/  @!P3 IMAD.X R13, R37, 0x1, R13, P1 ;  /* 0x00000001250db824 */ /* 0x000fe200008e060d */
[----:B------:R-:W-:Y:S02]  /*a8830*/  LOP3.LUT P1, RZ, R0, 0x40, RZ, 0xc0, !PT ;  /* 0x0000004000ff7812 */ /* 0x000fe4000782c0ff */
[----:B0-----:R-:W4:Y:S01]  /*a8840*/  LDL.LU.64 R56, [R1+0xe8] ;  /* 0x0000e80001387983 */ /* 0x001f220000300a00 */
[----:B------:R-:W-:-:S03]  /*a8850*/  FMUL R11, R59, UR27 ;  /* 0x0000001b3b0b7c20 */ /* 0x000fc60008400000 */
[----:B------:R-:W4:Y:S02]  /*a8860*/  LDL.LU R59, [R1+0x12d4] ;  /* 0x0012d400013b7983 */ /* 0x000f240000300800 */
[----:B------:R-:W-:-:S05]  /*a8870*/  F2FP.SATFINITE.E4M3.F32.PACK_AB_MERGE_C R38, RZ, R11, RZ ;  /* 0x0000000bff26723e */ /* 0x000fca00048070ff */
[----:B------:R0:W-:Y:S01]  /*a8880*/  @!P5 STG.E.U8 desc[UR34][R66.64+0x161], R38 ;  /* 0x000161264200d986 */ /* 0x0001e2000c101122 */
[----:B--2---:R-:W-:-:S03]  /*a8890*/  FMUL R11, R54, UR27 ;  /* 0x0000001b360b7c20 */ /* 0x004fc60008400000 */
[----:B------:R-:W2:Y:S02]  /*a88a0*/  LDL.LU R54, [R1+0x12d8] ;  /* 0x0012d80001367983 */ /* 0x000ea40000300800 */
[----:B------:R-:W-:Y:S02]  /*a88b0*/  F2FP.SATFINITE.E4M3.F32.PACK_AB_MERGE_C R35, RZ, R11, RZ ;  /* 0x0000000bff23723e */ /* 0x000fe400048070ff */
[----:B------:R-:W2:Y:S04]  /*a88c0*/  LDL.LU R62, [R1+0x12dc] ;  /* 0x0012dc00013e7983 */ /* 0x000ea80000300800 */
[----:B------:R1:W-:Y:S01]  /*a88d0*/  @!P1 STG.E.U8 desc[UR34][R12.64+0x160], R35 ;  /* 0x000160230c009986 */ /* 0x0003e2000c101122 */
[----:B------:R-:W-:-:S03]  /*a88e0*/  FMUL R11, R63, UR27 ;  /* 0x0000001b3f0b7c20 */ /* 0x000fc60008400000 */
[----:B0-----:R-:W2:Y:S01]  /*a88f0*/  LDL.LU.64 R66, [R1+0x108] ;  /* 0x0001080001427983 */ /* 0x001ea20000300a00 */
[----:B-1----:R-:W0:Y:S02]  /*a8900*/  @!P2 LDC.64 R12, c[0x0][0x5c0] ;  /* 0x00017000ff0cab82 */ /* 0x002e240000000a00 */
[----:B0-----:R-:W-:-:S05]  /*a8910*/  @!P2 IADD3 R12, P1, R32, R12, RZ ;  /* 0x0000000c200ca210 */ /* 0x001fca0007f3e0ff */
[----:B------:R-:W-:Y:S01]  /*a8920*/  @!P2 IMAD.X R13, R33, 0x1, R13, P1 ;  /* 0x00000001210da824 */ /* 0x000fe200008e060d */
[----:B------:R-:W-:Y:S01]  /*a8930*/  F2FP.SATFINITE.E4M3.F32.PACK_AB_MERGE_C R33, RZ, R11, RZ ;  /* 0x0000000bff21723e */ /* 0x000fe200048070ff */
[----:B---3--:R-:W-:Y:S02]  /*a8940*/  FMUL R11, R55, UR27 ;  /* 0x0000001b370b7c20 */ /* 0x008fe40008400000 */
[----:B------:R-:W3:Y:S01]  /*a8950*/  LDL.LU R55, [R1+0x12e0] ;  /* 0x0012e00001377983 */ /* 0x000ee20000300800 */
[----:B------:R-:W-:Y:S02]  /*a8960*/  LOP3.LUT P1, RZ, R8, 0x8, RZ, 0xc0, !PT ;  /* 0x0000000808ff7812 */ /* 0x000fe4000782c0ff */
[----:B------:R-:W-:Y:S02]  /*a8970*/  LOP3.LUT P0, RZ, R0, 0x10, RZ, 0xc0, !PT ;  /* 0x0000001000ff7812 */ /* 0x000fe4000780c0ff */
[----:B------:R-:W-:Y:S01]  /*a8980*/  F2FP.SATFINITE.E4M3.F32.PACK_AB_MERGE_C R32, RZ, R11, RZ ;  /* 0x0000000bff20723e */ /* 0x000fe200048070ff */
[----:B------:R0:W-:Y:S08]  /*a8990*/  @!P2 STG.E.U8 desc[UR34][R12.64+0x161], R33 ;  /* 0x000161210c00a986 */ /* 0x0001f0000c101122 */
[----:B------:R1:W-:Y:S02]  /*a89a0*/  @!P1 STG.E.U8 desc[UR34][R60.64+0x168], R32 ;  /* 0x000168203c009986 */ /* 0x0003e4000c101122 */
[----:B0-----:R-:W0:Y:S02]  /*a89b0*/  @!P0 LDC.64 R12, c[0x0][0x5c0] ;  /* 0x00017000ff0c8b82 */ /* 0x001e240000000a00 */
[----:B-1----:R-:W3:Y:S01]  /*a89c0*/  LDL.LU.64 R60, [R1+0x100] ;  /* 0x00010000013c7983 */ /* 0x002ee20000300a00 */
[----:B------:R-:W-:-:S02]  /*a89d0*/  LOP3.LUT P6, RZ, R8, 0x4, RZ, 0xc0, !PT ;  /* 0x0000000408ff7812 */ /* 0x000fc400078cc0ff */
[----:B------:R-:W-:Y:S02]  /*a89e0*/  LOP3.LUT P4, RZ, R0, 0x8, RZ, 0xc0, !PT ;  /* 0x0000000800ff7812 */ /* 0x000fe4000788c0ff */
[----:B0-----:R-:W-:-:S05]  /*a89f0*/  @!P0 IADD3 R12, P1, R28, R12, RZ ;  /* 0x0000000c1c0c8210 */ /* 0x001fca0007f3e0ff */
[----:B------:R-:W-:Y:S01]  /*a8a00*/  @!P0 IMAD.X R13, R29, 0x1, R13, P1 ;  /* 0x000000011d0d8824 */ /* 0x000fe200008e060d */
[----:B------:R-:W-:Y:S01]  /*a8a10*/  LOP3.LUT P1, RZ, R0, 0x10, RZ, 0xc0, !PT ;  /* 0x0000001000ff7812 */ /* 0x000fe2000782c0ff */
[----:B----4-:R-:W-:Y:S02]  /*a8a20*/  FMUL R11, R58, UR27 ;  /* 0x0000001b3a0b7c20 */ /* 0x010fe40008400000 */
[----:B------:R-:W4:Y:S04]  /*a8a30*/  LDL.LU R58, [R1+0x12e4] ;  /* 0x0012e400013a7983 */ /* 0x000f280000300800 */
[----:B------:R-:W4:Y:S01]  /*a8a40*/  LDL.LU R63, [R1+0x12e8] ;  /* 0x0012e800013f7983 */ /* 0x000f220000300800 */
[----:B------:R-:W-:-:S05]  /*a8a50*/  F2FP.SATFINITE.E4M3.F32.PACK_AB_MERGE_C R34, RZ, R11, RZ ;  /* 0x0000000bff22723e */ /* 0x000fca00048070ff */
[----:B------:R0:W-:Y:S01]  /*a8a60*/  @!P6 STG.E.U8 desc[UR34][R56.64+0x169], R34 ;  /* 0x000169223800e986 */ /* 0x0001e2000c101122 */
[----:B------:R-:W-:-:S03]  /*a8a70*/  FMUL R11, R59, UR27 ;  /* 0x0000001b3b0b7c20 */ /* 0x000fc60008400000 */
[----:B------:R-:W4:Y:S02]  /*a8a80*/  LDL.LU R59, [R1+0x12ec] ;  /* 0x0012ec00013b7983 */ /* 0x000f240000300800 */
[----:B------:R-:W-:Y:S02]  /*a8a90*/  F2FP.SATFINITE.E4M3.F32.PACK_AB_MERGE_C R29, RZ, R11, RZ ;  /* 0x0000000bff1d723e */ /* 0x000fe400048070ff */
[----:B0-----:R-:W4:Y:S04]  /*a8aa0*/  LDL.LU.64 R56, [R1+0x110] ;  /* 0x0001100001387983 */ /* 0x001f280000300a00 */
[----:B------:R0:W-:Y:S02]  /*a8ab0*/  @!P1 STG.E.U8 desc[UR34][R12.64+0x168], R29 ;  /* 0x0001681d0c009986 */ /* 0x0001e4000c101122 */
[----:B0-----:R-:W0:Y:S01]  /*a8ac0*/  @!P4 LDC.64 R12, c[0x0][0x5c0] ;  /* 0x00017000ff0ccb82 */ /* 0x001e220000000a00 */
[----:B--2---:R-:W-:-:S02]  /*a8ad0*/  FMUL R11, R54, UR27 ;  /* 0x0000001b360b7c20 */ /* 0x004fc40008400000 */
[----:B------:R-:W2:Y:S01]  /*a8ae0*/  LDL.LU R54, [R1+0x12f0] ;  /* 0x0012f00001367983 */ /* 0x000ea20000300800 */
[----:B0-----:R-:W-:-:S05]  /*a8af0*/  @!P4 IADD3 R12, P1, R18, R12, RZ ;  /* 0x0000000c120cc210 */ /* 0x001fca0007f3e0ff */
[----:B------:R-:W-:Y:S01]  /*a8b00*/  @!P4 IMAD.X R13, R19, 0x1, R13, P1 ;  /* 0x00000001130dc824 */ /* 0x000fe200008e060d */
[----:B------:R-:W-:Y:S01]  /*a8b10*/  F2FP.SATFINITE.E4M3.F32.PACK_AB_MERGE_C R19, RZ, R11, RZ ;  /* 0x0000000bff13723e */ /* 0x000fe200048070ff */
[----:B------:R-:W-:-:S05]  /*a8b20*/  FMUL R11, R62, UR27 ;  /* 0x0000001b3e0b7c20 */ /* 0x000fca0008400000 */
[----:B------:R-:W-:Y:S01]  /*a8b30*/  F2FP.SATFINITE.E4M3.F32.PACK_AB_MERGE_C R18, RZ, R11, RZ ;  /* 0x0000000bff12723e */ /* 0x000fe200048070ff */
[----:B---3--:R-:W-:Y:S02]  /*a8b40*/  FMUL R11, R55, UR27 ;  /* 0x0000001b370b7c20 */ /* 0x008fe40008400000 */
[----:B------:R-:W3:Y:S04]  /*a8b50*/  LDL.LU R55, [R1+0x12f4] ;  /* 0x0012f40001377983 */ /* 0x000ee80000300800 */
[----:B------:R0:W-:Y:S01]  /*a8b60*/  @!P4 STG.E.U8 desc[UR34][R12.64+0x169], R19 ;  /* 0x000169130c00c986 */ /* 0x0001e2000c101122 */
[----:B------:R-:W-:Y:S02]  /*a8b70*/  LOP3.LUT P4, RZ, R9, 0x2000000, RZ, 0xc0, !PT ;  /* 0x0200000009ff7812 */ /* 0x000fe4000788c0ff */
[----:B------:R-:W-:-:S11]  /*a8b80*/  LOP3.LUT P5, RZ, R8, 0x2, RZ, 0xc0, !PT ;  /* 0x0000000208ff7812 */ /* 0x000fd600078ac0ff */
[----:B0-----:R-:W0:Y:S01]  /*a8b90*/  @!P4 LDC.64 R12, c[0x0][0x5c0] ;  /* 0x00017000ff0ccb82 */ /* 0x001e220000000a00 */
[----:B------:R-:W-:Y:S02]  /*a8ba0*/  LOP3.LUT P1, RZ, R8, 0x1, RZ, 0xc0, !PT ;  /* 0x0000000108ff7812 */ /* 0x000fe4000782c0ff */
[----:B------:R-:W-:Y:S01]  /*a8bb0*/  F2FP.SATFINITE.E4M3.F32.PACK_AB_MERGE_C R28, RZ, R11, RZ ;  /* 0x0000000bff1c723e */ /* 0x000fe200048070ff */
[----:B------:R-:W-:Y:S01]  /*a8bc0*/  @!P5 STG.E.U8 desc[UR34][R66.64+0x170], R18 ;  /* 0x000170124200d986 */ /* 0x000fe2000c101122 */
[----:B------:R-:W-:-:S09]  /*a8bd0*/  LOP3.LUT P2, RZ, R0, 0x1, RZ, 0xc0, !PT ;  /* 0x0000000100ff7812 */ /* 0x000fd2000784c0ff */
[----:B------:R-:W-:Y:S01]  /*a8be0*/  @!P1 STG.E.U8 desc[UR34][R60.64+0x171], R28 ;  /* 0x0001711c3c009986 */ /* 0x000fe2000c101122 */
[----:B0-----:R-:W-:-:S05]  /*a8bf0*/  @!P4 IADD3 R12, P1, R22, R12, RZ ;  /* 0x0000000c160cc210 */ /* 0x001fca0007f3e0ff */
[----:B------:R-:W-:Y:S01]  /*a8c00*/  @!P4 IMAD.X R13, R23, 0x1, R13, P1 ;  /* 0x00000001170dc824 */ /* 0x000fe200008e060d */
[----:B------:R-:W-:Y:S02]  /*a8c10*/  LOP3.LUT P6, RZ, R3, 0x80000000, RZ, 0xc0, !PT ;  /* 0x8000000003ff7812 */ /* 0x000fe400078cc0ff */
[----:B------:R-:W-:Y:S01]  /*a8c20*/  LOP3.LUT P5, RZ, R9, 0x1000000, RZ, 0xc0, !PT ;  /* 0x0100000009ff7812 */ /* 0x000fe200078ac0ff */
        /* <DEDUP_REMOVED lines=8> */
[----:B------:R-:W-:Y:S02]  /*a8cb0*/  @!P2 IMAD.X R13, R17, 0x1, R13, P1 ;  /* 0x00000001110da824 */ /* 0x000fe400008e060d */
[----:B------:R-:W-:-:S03]  /*a8cc0*/  FMUL R11, R59, UR27 ;  /* 0x0000001b3b0b7c20 */ /* 0x000fc60008400000 */
[----:B------:R-:W-:Y:S02]  /*a8cd0*/  @!P2 STG.E.U8 desc[UR34][R12.64+0x171], R23 ;  /* 0x000171170c00a986 */ /* 0x000fe4000c101122 */
[----:B------:R-:W-:Y:S02]  /*a8ce0*/  F2FP.SATFINITE.E4M3.F32.PACK_AB_MERGE_C R22, RZ, R11, RZ ;  /* 0x0000000bff16723e */ /* 0x000fe400048070ff */
[----:B------:R-:W4:Y:S04]  /*a8cf0*/  LDL.LU R59, [R1+0x12fc] ;  /* 0x0012fc00013b7983 */ /* 0x000f280000300800 */
[----:B------:R-:W-:Y:S01]  /*a8d00*/  @!P6 STG.E.U8 desc[UR34][R56.64+0x178], R22 ;  /* 0x000178163800e986 */ /* 0x000fe2000c101122 */
[----:B--2---:R-:W-:-:S03]  /*a8d10*/  FMUL R11, R54, UR27 ;  /* 0x0000001b360b7c20 */ /* 0x004fc60008400000 */
[----:B------:R-:W2:Y:S02]  /*a8d20*/  LDL.LU R54, [R1+0x1300] ;  /* 0x0013000001367983 */ /* 0x000ea40000300800 */
[----:B------:R-:W-:-:S05]  /*a8d30*/  F2FP.SATFINITE.E4M3.F32.PACK_AB_MERGE_C R28, RZ, R11, RZ ;  /* 0x0000000bff1c723e */ /* 0x000fca00048070ff */
[----:B------:R0:W-:Y:S04]  /*a8d40*/  @!P5 STG.E.U8 desc[UR34][R24.64+0x179], R28 ;  /* 0x0001791c1800d986 */ /* 0x0001e8000c101122 */
[----:B0-----:R-:W2:Y:S01]  /*a8d50*/  LDL.LU.64 R24, [R1+0x14a0] ;  /* 0x0014a00001187983 */ /* 0x001ea20000300a00 */
[----:B---3--:R-:W-:-:S03]  /*a8d60*/  FMUL R11, R55, UR27 ;  /* 0x0000001b370b7c20 */ /* 0x008fc60008400000 */
[----:B------:R-:W3:Y:S01]  /*a8d70*/  LDL.LU R55, [R1+0x1304] ;  /* 0x0013040001377983 */ /* 0x000ee20000300800 */
[C---:B------:R-:W-:Y:S02]  /*a8d80*/  LOP3.LUT P0, RZ, R9.reuse, 0x4000000, RZ, 0xc0, !PT ;  /* 0x0400000009ff7812 */ /* 0x040fe4000780c0ff */
[C---:B------:R-:W-:Y:S02]  /*a8d90*/  LOP3.LUT P3, RZ, R9.reuse, 0x8000000, RZ, 0xc0, !PT ;  /* 0x0800000009ff7812 */ /* 0x040fe4000786c0ff */
[----:B------:R-:W-:-:S09]  /*a8da0*/  LOP3.LUT P4, RZ, R9, 0x800000, RZ, 0xc0, !PT ;  /* 0x0080000009ff7812 */ /* 0x000fd2000788c0ff */
[----:B------:R-:W0:Y:S01]  /*a8db0*/  @!P0 LDC.64 R12, c[0x0][0x5c0] ;  /* 0x00017000ff0c8b82 */ /* 0x000e220000000a00 */
[----:B------:R-:W-:-:S07]  /*a8dc0*/  ISETP.LT.OR P1, PT, R30, 0xc1, !P4 ;  /* 0x000000c11e00780c */ /* 0x000fce0006721670 */
[----:B------:R-:W1:Y:S08]  /*a8dd0*/  @!P3 LDC.64 R16, c[0x0][0x5c0] ;  /* 0x00017000ff10bb82 */ /* 0x000e700000000a00 */
[----:B------:R-:W2:Y:S01]  /*a8de0*/  @!P1 LDC.64 R18, c[0x0][0x5c0] ;  /* 0x00017000ff129b82 */ /* 0x000ea20000000a00 */
[----:B0-----:R-:W-:-:S05]  /*a8df0*/  @!P0 IADD3 R12, P2, R20, R12, RZ ;  /* 0x0000000c140c8210 */ /* 0x001fca0007f5e0ff */
[----:B------:R-:W-:Y:S01]  /*a8e00*/  @!P0 IMAD.X R13, R21, 0x1, R13, P2 ;  /* 0x00000001150d8824 */ /* 0x000fe200010e060d */
[----:B------:R-:W-:Y:S02]  /*a8e10*/  ISETP.LT.OR P2, PT, R30, 0xc2, !P4 ;  /* 0x000000c21e00780c */ /* 0x000fe40006741670 */
[----:B------:R-:W-:-:S05]  /*a8e20*/  F2FP.SATFINITE.E4M3.F32.PACK_AB_MERGE_C R21, RZ, R11, RZ ;  /* 0x0000000bff15723e */ /* 0x000fca00048070ff */
[----:B------:R0:W-:Y:S01]  /*a8e30*/  @!P0 STG.E.U8 desc[UR34][R12.64+0x178], R21 ;  /* 0x000178150c008986 */ /* 0x0001e2000c101122 */
[----:B-1----:R-:W-:-:S05]  /*a8e40*/  @!P3 IADD3 R16, P0, R15, R16, RZ ;  /* 0x000000100f10b210 */ /* 0x002fca0007f1e0ff */
[----:B------:R-:W-:Y:S02]  /*a8e50*/  @!P3 IMAD.X R17, R14, 0x1, R17, P0 ;  /* 0x000000010e11b824 */ /* 0x000fe400000e0611 */
[----:B------:R-:W1:Y:S01]  /*a8e60*/  @!P2 LDC.64 R14, c[0x0][0x5c0] ;  /* 0x00017000ff0eab82 */ /* 0x000e620000000a00 */
[----:B0-----:R-:W-:Y:S02]  /*a8e70*/  @!P1 IMAD.MOV.U32 R12, RZ, RZ, R26 ;  /* 0x000000ffff0c9224 */ /* 0x001fe400078e001a */
[--C-:B------:R-:W-:Y:S02]  /*a8e80*/  @!P1 IMAD.MOV.U32 R13, RZ, RZ, R31.reuse ;  /* 0x000000ffff0d9224 */ /* 0x100fe400078e001f */
[----:B------:R-:W-:Y:S01]  /*a8e90*/  @!P2 IMAD.MOV.U32 R21, RZ, RZ, R31 ;  /* 0x000000ffff15a224 */ /* 0x000fe200078e001f */
[----:B------:R-:W-:Y:S01]  /*a8ea0*/  LOP3.LUT P5, RZ, R9, 0x400000, RZ, 0xc0, !PT ;  /* 0x0040000009ff7812 */ /* 0x000fe200078ac0ff */
[----:B------:R-:W-:Y:S01]  /*a8eb0*/  BSSY B1, `(.L_x_136) ;  /* 0x0000029000017945 */ /* 0x000fe20003800000 */
[----:B----4-:R-:W-:-:S05]  /*a8ec0*/  FMUL R11, R58, UR27 ;  /* 0x0000001b3a0b7c20 */ /* 0x010fca0008400000 */
[----:B------:R-:W-:-:S05]  /*a8ed0*/  F2FP.SATFINITE.E4M3.F32.PACK_AB_MERGE_C R23, RZ, R11, RZ ;  /* 0x0000000bff17723e */ /* 0x000fca00048070ff */
[----:B------:R0:W-:Y:S01]  /*a8ee0*/  @!P3 STG.E.U8 desc[UR34][R16.64+0x179], R23 ;  /* 0x000179171000b986 */ /* 0x0001e2000c101122 */
[----:B------:R-:W-:Y:S01]  /*a8ef0*/  ISETP.LT.OR P3, PT, R30, 0xc9, !P4 ;  /* 0x000000c91e00780c */ /* 0x000fe20006761670 */
[----:B------:R-:W-:-:S05]  /*a8f00*/  FMUL R11, R59, UR27 ;  /* 0x0000001b3b0b7c20 */ /* 0x000fca0008400000 */
[----:B------:R-:W-:Y:S01]  /*a8f10*/  F2FP.SATFINITE.E4M3.F32.PACK_AB_MERGE_C R29, RZ, R11, RZ ;  /* 0x0000000bff1d723e */ /* 0x000fe200048070ff */
[----:B--2---:R-:W-:-:S04]  /*a8f20*/  @!P1 IMAD.WIDE.U32 R12, R24, 0x180, R12 ;  /* 0x00000180180c9825 */ /* 0x004fc800078e000c */
[----:B------:R-:W-:Y:S01]  /*a8f30*/  @!P1 IMAD R20, R25, 0x180, RZ ;  /* 0x0000018019149824 */ /* 0x000fe200078e02ff */
[----:B------:R-:W-:-:S04]  /*a8f40*/  @!P1 IADD3 R18, P0, R12, R18, RZ ;  /* 0x000000120c129210 */ /* 0x000fc80007f1e0ff */
[----:B------:R-:W-:Y:S02]  /*a8f50*/  @!P1 IADD3.X R19, R19, R13, R20, P0, !PT ;  /* 0x0000000d13139210 */ /* 0x000fe400007fe414 */
[----:B------:R-:W-:Y:S01]  /*a8f60*/  ISETP.LT.OR P0, PT, R30, 0xca, !P4 ;  /* 0x000000ca1e00780c */ /* 0x000fe20006701670 */
[----:B------:R-:W-:Y:S01]  /*a8f70*/  @!P2 IMAD.MOV.U32 R20, RZ, RZ, R26 ;  /* 0x000000ffff14a224 */ /* 0x000fe200078e001a */
[----:B------:R-:W2:Y:S03]  /*a8f80*/  @!P3 LDC.64 R12, c[0x0][0x5c0] ;  /* 0x00017000ff0cbb82 */ /* 0x000ea60000000a00 */
[----:B------:R-:W-:Y:S01]  /*a8f90*/  @!P2 IMAD.WIDE.U32 R20, R24, 0x180, R20 ;  /* 0x000001801814a825 */ /* 0x000fe200078e0014 */
[----:B------:R-:W-:Y:S03]  /*a8fa0*/  @!P1 STG.E.U8 desc[UR34][R18.64+0xc0], R29 ;  /* 0x0000c01d12009986 */ /* 0x000fe6000c101122 */
[----:B------:R-:W-:Y:S01]  /*a8fb0*/  @!P2 IMAD R22, R25, 0x180, RZ ;  /* 0x000001801916a824 */ /* 0x000fe200078e02ff */
[----:B-1----:R-:W-:-:S03]  /*a8fc0*/  @!P2 IADD3 R14, P1, R20, R14, RZ ;  /* 0x0000000e140ea210 */ /* 0x002fc60007f3e0ff */
[----:B0-----:R-:W0:Y:S01]  /*a8fd0*/  @!P0 LDC.64 R16, c[0x0][0x5c0] ;  /* 0x00017000ff108b82 */ /* 0x001e220000000a00 */
[----:B------:R-:W-:Y:S01]  /*a8fe0*/  @!P2 IADD3.X R15, R15, R21, R22, P1, !PT ;  /* 0x000000150f0fa210 */ /* 0x000fe20000ffe416 */
[----:B------:R-:W-:Y:S01]  /*a8ff0*/  FMUL R11, R54, UR27 ;  /* 0x0000001b360b7c20 */ /* 0x000fe20008400000 */
[----:B------:R-:W-:-:S04]  /*a9000*/  ISETP.LT.OR P1, PT, R30, 0xc1, !P5 ;  /* 0x000000c11e00780c */ /* 0x000fc80006f21670 */
[----:B------:R-:W-:Y:S01]  /*a9010*/  F2FP.SATFINITE.E4M3.F32.PACK_AB_MERGE_C R23, RZ, R11, RZ ;  /* 0x0000000bff17723e */ /* 0x000fe200048070ff */
[----:B---3--:R-:W-:-:S04]  /*a9020*/  FMUL R11, R55, UR27 ;  /* 0x0000001b370b7c20 */ /* 0x008fc80008400000 */
[----:B------:R1:W-:Y:S01]  /*a9030*/  @!P2 STG.E.U8 desc[UR34][R14.64+0xc1], R23 ;  /* 0x0000c1170e00a986 */ /* 0x0003e2000c101122 */
[----:B------:R-:W-:Y:S01]  /*a9040*/  F2FP.SATFINITE.E4M3.F32.PACK_AB_MERGE_C R11, RZ, R11, RZ ;  /* 0x0000000bff0b723e */ /* 0x000fe200048070ff */
[----:B-1----:R-:W-:Y:S02]  /*a9050*/  @!P3 IMAD.MOV.U32 R14, RZ, RZ, R26 ;  /* 0x000000ffff0eb224 */ /* 0x002fe400078e001a */
[----:B------:R-:W-:Y:S02]  /*a9060*/  @!P3 IMAD.MOV.U32 R15, RZ, RZ, R31 ;  /* 0x000000ffff0fb224 */ /* 0x000fe400078e001f */
[----:B------:R-:W-:Y:S01]  /*a9070*/  @!P3 IMAD.WIDE.U32 R20, R24, 0x180, R14 ;  /* 0x000001801814b825 */ /* 0x000fe200078e000e */
[----:B0-2---:R-:W-:Y:S06]  /*a9080*/  @P1 BRA `(.L_x_137) ;  /* 0x00000000002c1947 */ /* 0x005fec0003800000 */
[----:B------:R-:W-:Y:S01]  /*a9090*/  IMAD.MOV.U32 R14, RZ, RZ, R26 ;  /* 0x000000ffff0e7224 */ /* 0x000fe200078e001a */
[----:B------:R-:W-:Y:S01]  /*a90a0*/  ULDC.64 UR14, c[0x0][0x5c0] ;  /* 0x00017000000e7ab9 */ /* 0x000fe20000000a00 */
[----:B------:R-:W-:Y:S02]  /*a90b0*/  IMAD.MOV.U32 R15, RZ, RZ, R31 ;  /* 0x000000ffff0f7224 */ /* 0x000fe400078e001f */
[----:B------:R-:W-:Y:S02]  /*a90c0*/  IMAD R19, R25, 0x180, RZ ;  /* 0x0000018019137824 */ /* 0x000fe400078e02ff */
[----:B------:R-:W-:-:S04]  /*a90d0*/  IMAD.WIDE.U32 R14, R24, 0x180, R14 ;  /* 0x00000180180e7825 */ /* 0x000fc800078e000e */
[----:B------:R-:W-:Y:S02]  /*a90e0*/  IMAD.U32 R23, RZ, RZ, UR14 ;  /* 0x0000000eff177e24 */ /* 0x000fe4000f8e00ff */
[----:B------:R-:W-:Y:S02]  /*a90f0*/  IMAD.U32 R18, RZ, RZ, UR15 ;  /* 0x0000000fff127e24 */ /* 0x000fe4000f8e00ff */
[----:B------:R-:W-:Y:S01]  /*a9100*/  IMAD.IADD R19, R15, 0x1, R19 ;  /* 0x000000010f137824 */ /* 0x000fe200078e0213 */
[----:B------:R-:W-:-:S04]  /*a9110*/  IADD3 R14, P1, P2, R14, UR11, R23 ;  /* 0x0000000b0e0e7c10 */ /* 0x000fc8000fa3e017 */
[----:B------:R-:W-:-:S05]  /*a9120*/  IADD3.X R15, R19, UR10, R18, P1, P2 ;  /* 0x0000000a130f7c10 */ /* 0x000fca0008fe4412 */
[----:B------:R0:W-:Y:S04]  /*a9130*/  STG.E.U8 desc[UR34][R14.64+0xc0], R11 ;  /* 0x0000c00b0e007986 */ /* 0x0001e8000c101122 */
.L_x_137:
[----:B------:R-:W-:Y:S05]  /*a9140*/  BSYNC B1 ;  /* 0x0000000000017941 */ /* 0x000fea0003800000 */
.L_x_136:
[----:B0-----:R-:W2:Y:S01]  /*a9150*/  LDL.LU R11, [R1+0x1308] ;  /* 0x00130800010b7983 */ /* 0x001ea20000300800 */
[----:B------:R-:W-:Y:S01]  /*a9160*/  ISETP.LT.OR P1, PT, R30, 0xc2, !P5 ;  /* 0x000000c21e00780c */ /* 0x000fe20006f21670 */
[----:B------:R-:W-:Y:S01]  /*a9170*/  @!P3 IMAD R15, R25, 0x180, RZ ;  /* 0x00000180190fb824 */ /* 0x000fe200078e02ff */
[----:B------:R-:W-:Y:S01]  /*a9180*/  @!P3 IADD3 R14, P2, R20, R12, RZ ;  /* 0x0000000c140eb210 */ /* 0x000fe20007f5e0ff */
[----:B------:R-:W-:Y:S03]  /*a9190*/  BSSY B1, `(.L_x_138) ;  /* 0x0000010000017945 */ /* 0x000fe60003800000 */
[----:B------:R-:W-:Y:S01]  /*a91a0*/  @!P3 IADD3.X R15, R13, R21, R15, P2, !PT ;  /* 0x000000150d0fb210 */ /* 0x000fe200017fe40f */
[----:B--2---:R-:W-:-:S05]  /*a91b0*/  FMUL R11, R11, UR27 ;  /* 0x0000001b0b0b7c20 */ /* 0x004fca0008400000 */
[----:B------:R-:W-:Y:S01]  /*a91c0*/  F2FP.SATFINITE.E4M3.F32.PACK_AB_MERGE_C R11, RZ, R11, RZ ;  /* 0x0000000bff0b723e */ /* 0x000fe200048070ff */
[----:B------:R-:W-:Y:S06]  /*a91d0*/  @P1 BRA `(.L_x_139) ;  /* 0x00000000002c1947 */ /* 0x000fec0003800000 */
        /* <DEDUP_REMOVED lines=11> */
.L_x_139:
[----:B------:R-:W-:Y:S05]  /*a9290*/  BSYNC B1 ;  /* 0x0000000000017941 */ /* 0x000fea0003800000 */
.L_x_138:
[----:B0-----:R-:W2:Y:S04]  /*a92a0*/  LDL.LU R11, [R1+0x130c] ;  /* 0x00130c00010b7983 */ /* 0x001ea80000300800 */
[----:B------:R-:W3:Y:S04]  /*a92b0*/  LDL.LU R22, [R1+0x1310] ;  /* 0x0013100001167983 */ /* 0x000ee80000300800 */
[----:B------:R-:W4:Y:S01]  /*a92c0*/  LDL.LU R28, [R1+0x1314] ;  /* 0x00131400011c7983 */ /* 0x000f220000300800 */
[----:B------:R-:W-:Y:S01]  /*a92d0*/  @!P0 IMAD.MOV.U32 R20, RZ, RZ, R26 ;  /* 0x000000ffff148224 */ /* 0x000fe200078e001a */
[C---:B------:R-:W-:Y:S01]  /*a92e0*/  ISETP.LT.OR P2, PT, R30.reuse, 0xd1, !P4 ;  /* 0x000000d11e00780c */ /* 0x040fe20006741670 */
[----:B------:R-:W-:Y:S01]  /*a92f0*/  @!P0 IMAD.MOV.U32 R21, RZ, RZ, R31 ;  /* 0x000000ffff158224 */ /* 0x000fe200078e001f */
[----:B------:R-:W-:Y:S01]  /*a9300*/  ISETP.LT.OR P1, PT, R30, 0xd2, !P4 ;  /* 0x000000d21e00780c */ /* 0x000fe20006721670 */
[----:B------:R-:W-:Y:S01]  /*a9310*/  BSSY B1, `(.L_x_140) ;  /* 0x000001f000017945 */ /* 0x000fe20003800000 */
[----:B------:R-:W-:-:S09]  /*a9320*/  @!P0 IMAD.WIDE.U32 R20, R24, 0x180, R20 ;  /* 0x0000018018148825 */ /* 0x000fd200078e0014 */
[----:B------:R-:W0:Y:S08]  /*a9330*/  @!P2 LDC.64 R18, c[0x0][0x5c0] ;  /* 0x00017000ff12ab82 */ /* 0x000e300000000a00 */
[----:B------:R-:W1:Y:S01]  /*a9340*/  @!P1 LDC.64 R12, c[0x0][0x5c0] ;  /* 0x00017000ff0c9b82 */ /* 0x000e620000000a00 */
[----:B--2---:R-:W-:-:S05]  /*a9350*/  FMUL R11, R11, UR27 ;  /* 0x0000001b0b0b7c20 */ /* 0x004fca0008400000 */
[----:B------:R-:W-:Y:S01]  /*a9360*/  F2FP.SATFINITE.E4M3.F32.PACK_AB_MERGE_C R23, RZ, R11, RZ ;  /* 0x0000000bff17723e */ /* 0x000fe200048070ff */
[----:B---3--:R-:W-:Y:S01]  /*a9370*/  FMUL R11, R22, UR27 ;  /* 0x0000001b160b7c20 */ /* 0x008fe20008400000 */
[----:B------:R-:W-:-:S03]  /*a9380*/  @!P0 IMAD R22, R25, 0x180, RZ ;  /* 0x0000018019168824 */ /* 0x000fc600078e02ff */
[----:B------:R2:W-:Y:S01]  /*a9390*/  @!P3 STG.E.U8 desc[UR34][R14.64+0xc8], R23 ;  /* 0x0000c8170e00b986 */ /* 0x0005e2000c101122 */
[----:B------:R-:W-:Y:S02]  /*a93a0*/  @!P0 IADD3 R20, P3, R20, R16, RZ ;  /* 0x0000001014148210 */ /* 0x000fe40007f7e0ff */
[----:B------:R-:W-:Y:S01]  /*a93b0*/  F2FP.SATFINITE.E4M3.F32.PACK_AB_MERGE_C R29, RZ, R11, RZ ;  /* 0x0000000bff1d723e */ /* 0x000fe200048070ff */
[----:B----4-:R-:W-:Y:S01]  /*a93c0*/  FMUL R11, R28, UR27 ;  /* 0x0000001b1c0b7c20 */ /* 0x010fe20008400000 */
[----:B------:R-:W-:Y:S02]  /*a93d0*/  @!P0 IADD3.X R21, R17, R21, R22, P3, !PT ;  /* 0x0000001511158210 */ /* 0x000fe40001ffe416 */
[----:B------:R-:W-:Y:S02]  /*a93e0*/  ISETP.LT.OR P3, PT, R30, 0xc9, !P5 ;  /* 0x000000c91e00780c */ /* 0x000fe40006f61670 */
[----:B------:R-:W-:Y:S01]  /*a93f0*/  F2FP.SATFINITE.E4M3.F32.PACK_AB_MERGE_C R11, RZ, R11, RZ ;  /* 0x0000000bff0b723e */ /* 0x000fe200048070ff */
[----:B------:R3:W-:Y:S01]  /*a9400*/  @!P0 STG.E.U8 desc[UR34][R20.64+0xc9], R29 ;  /* 0x0000c91d14008986 */ /* 0x0007e2000c101122 */
[----:B--2---:R-:W-:-:S02]  /*a9410*/  @!P2 IMAD.MOV.U32 R14, RZ, RZ, R26 ;  /* 0x000000ffff0ea224 */ /* 0x004fc400078e001a */
[----:B------:R-:W-:Y:S02]  /*a9420*/  @!P2 IMAD.MOV.U32 R15, RZ, RZ, R31 ;  /* 0x000000ffff0fa224 */ /* 0x000fe400078e001f */
[----:B------:R-:W-:-:S05]  /*a9430*/  @!P2 IMAD.WIDE.U32 R16, R24, 0x180, R14 ;  /* 0x000001801810a825 */ /* 0x000fca00078e000e */
[----:B01----:R-:W-:Y:S05]  /*a9440*/  @P3 BRA `(.L_x_141) ;  /* 0x00000000002c3947 */ /* 0x003fea0003800000 */
[----:B------:R-:W-:Y:S01]  /*a9450*/  IMAD.MOV.U32 R14, RZ, RZ, R26 ;  /* 0x000000ffff0e7224 */ /* 0x000fe200078e001a */
[----:B------:R-:W-:Y:S01]  /*a9460*/  ULDC.64 UR14, c[0x0][0x5c0] ;  /* 0x00017000000e7ab9 */ /* 0x000fe20000000a00 */
[----:B------:R-:W-:Y:S02]  /*a9470*/  IMAD.MOV.U32 R15, RZ, RZ, R31 ;  /* 0x000000ffff0f7224 */ /* 0x000fe400078e001f */
[----:B---3--:R-:W-:Y:S02]  /*a9480*/  IMAD R21, R25, 0x180, RZ ;  /* 0x0000018019157824 */ /* 0x008fe400078e02ff */
[----:B------:R-:W-:-:S04]  /*a9490*/  IMAD.WIDE.U32 R14, R24, 0x180, R14 ;  /* 0x00000180180e7825 */ /* 0x000fc800078e000e */
[----:B------:R-:W-:Y:S02]  /*a94a0*/  IMAD.U32 R23, RZ, RZ, UR14 ;  /* 0x0000000eff177e24 */ /* 0x000fe4000f8e00ff */
[----:B------:R-:W-:Y:S02]  /*a94b0*/  IMAD.U32 R20, RZ, RZ, UR15 ;  /* 0x0000000fff147e24 */ /* 0x000fe4000f8e00ff */
[----:B------:R-:W-:Y:S01]  /*a94c0*/  IMAD.IADD R21, R15, 0x1, R21 ;  /* 0x000000010f157824 */ /* 0x000fe200078e0215 */
[----:B------:R-:W-:-:S04]  /*a94d0*/  IADD3 R14, P0, P3, R14, UR11, R23 ;  /* 0x0000000b0e0e7c10 */ /* 0x000fc8000fb1e017 */
[----:B------:R-:W-:-:S05]  /*a94e0*/  IADD3.X R15, R21, UR10, R20, P0, P3 ;  /* 0x0000000a150f7c10 */ /* 0x000fca00087e6414 */
[----:B------:R0:W-:Y:S04]  /*a94f0*/  STG.E.U8 desc[UR34][R14.64+0xc8], R11 ;  /* 0x0000c80b0e007986 */ /* 0x0001e8000c101122 */
.L_x_141:
[----:B------:R-:W-:Y:S05]  /*a9500*/  BSYNC B1 ;  /* 0x0000000000017941 */ /* 0x000fea0003800000 */
.L_x_140:
        /* <DEDUP_REMOVED lines=14> */
[----:B---3--:R-:W-:Y:S02]  /*a95f0*/  IMAD.U32 R21, RZ, RZ, UR14 ;  /* 0x0000000eff157e24 */ /* 0x008fe4000f8e00ff */
[----:B------:R-:W-:Y:S02]  /*a9600*/  IMAD.U32 R16, RZ, RZ, UR15 ;  /* 0x0000000fff107e24 */ /* 0x000fe4000f8e00ff */
[----:B------:R-:W-:Y:S01]  /*a9610*/  IMAD.IADD R17, R15, 0x1, R17 ;  /* 0x000000010f117824 */ /* 0x000fe200078e0211 */
[----:B------:R-:W-:-:S04]  /*a9620*/  IADD3 R14, P0, P3, R14, UR11, R21 ;  /* 0x0000000b0e0e7c10 */ /* 0x000fc8000fb1e015 */
[----:B------:R-:W-:-:S05]  /*a9630*/  IADD3.X R15, R17, UR10, R16, P0, P3 ;  /* 0x0000000a110f7c10 */ /* 0x000fca00087e6410 */
[----:B------:R0:W-:Y:S04]  /*a9640*/  STG.E.U8 desc[UR34][R14.64+0xc9], R11 ;  /* 0x0000c90b0e007986 */ /* 0x0001e8000c101122 */
.L_x_143:
[----:B------:R-:W-:Y:S05]  /*a9650*/  BSYNC B1 ;  /* 0x0000000000017941 */ /* 0x000fea0003800000 */
.L_x_142:
[----:B0-----:R-:W2:Y:S04]  /*a9660*/  LDL.LU R11, [R1+0x131c] ;  /* 0x00131c00010b7983 */ /* 0x001ea80000300800 */
[----:B------:R-:W4:Y:S04]  /*a9670*/  LDL.LU R22, [R1+0x1320] ;  /* 0x0013200001167983 */ /* 0x000f280000300800 */
[----:B------:R-:W4:Y:S01]  /*a9680*/  LDL.LU R28, [R1+0x1324] ;  /* 0x00132400011c7983 */ /* 0x000f220000300800 */
[----:B---3--:R-:W-:Y:S01]  /*a9690*/  @!P1 IMAD.MOV.U32 R20, RZ, RZ, R26 ;  /* 0x000000ffff149224 */ /* 0x008fe200078e001a */
        /* <DEDUP_REMOVED lines=9> */
[----:B----4-:R-:W-:Y:S01]  /*a9730*/  FMUL R11, R22, UR27 ;  /* 0x0000001b160b7c20 */ /* 0x010fe20008400000 */
[----:B------:R-:W-:-:S03]  /*a9740*/  @!P1 IMAD R22, R25, 0x180, RZ ;  /* 0x0000018019169824 */ /* 0x000fc600078e02ff */
[----:B------:R2:W-:Y:S01]  /*a9750*/  @!P2 STG.E.U8 desc[UR34][R18.64+0xd0], R23 ;  /* 0x0000d0171200a986 */ /* 0x0005e2000c101122 */
[----:B------:R-:W-:Y:S01]  /*a9760*/  @!P1 IADD3 R20, P2, R20, R12, RZ ;  /* 0x0000000c14149210 */ /* 0x000fe20007f5e0ff */
[----:B------:R-:W-:Y:S01]  /*a9770*/  @!P3 IMAD.MOV.U32 R12, RZ, RZ, R26 ;  /* 0x000000ffff0cb224 */ /* 0x000fe200078e001a */
[----:B------:R-:W-:Y:S01]  /*a9780*/  F2FP.SATFINITE.E4M3.F32.PACK_AB_MERGE_C R29, RZ, R11, RZ ;  /* 0x0000000bff1d723e */ /* 0x000fe200048070ff */
[----:B------:R-:W-:Y:S01]  /*a9790*/  FMUL R11, R28, UR27 ;  /* 0x0000001b1c0b7c20 */ /* 0x000fe20008400000 */
[----:B------:R-:W-:Y:S01]  /*a97a0*/  @!P1 IADD3.X R21, R13, R21, R22, P2, !PT ;  /* 0x000000150d159210 */ /* 0x000fe200017fe416 */
[----:B------:R-:W-:Y:S01]  /*a97b0*/  @!P3 IMAD.MOV.U32 R13, RZ, RZ, R31 ;  /* 0x000000ffff0db224 */ /* 0x000fe200078e001f */
[----:B------:R-:W-:Y:S02]  /*a97c0*/  ISETP.LT.OR P2, PT, R30, 0xd1, !P5 ;  /* 0x000000d11e00780c */ /* 0x000fe40006f41670 */
[----:B------:R-:W-:Y:S01]  /*a97d0*/  F2FP.SATFINITE.E4M3.F32.PACK_AB_MERGE_C R11, RZ, R11, RZ ;  /* 0x0000000bff0b723e */ /* 0x000fe200048070ff */
[----:B------:R2:W-:Y:S01]  /*a97e0*/  @!P1 STG.E.U8 desc[UR34][R20.64+0xd1], R29 ;  /* 0x0000d11d14009986 */ /* 0x0005e2000c101122 */
[----:B------:R-:W-:-:S09]  /*a97f0*/  @!P3 IMAD.WIDE.U32 R12, R24, 0x180, R12 ;  /* 0x00000180180cb825 */ /* 0x000fd200078e000c */
[----:B01----:R-:W-:Y:S05]  /*a9800*/  @P2 BRA `(.L_x_145) ;  /* 0x00000000002c2947 */ /* 0x003fea0003800000 */
[----:B--2---:R-:W-:Y:S01]  /*a9810*/  IMAD.MOV.U32 R18, RZ, RZ, R26 ;  /* 0x000000ffff127224 */ /* 0x004fe200078e001a */
        /* <DEDUP_REMOVED lines=10> */
.L_x_145:
[----:B------:R-:W-:Y:S05]  /*a98c0*/  BSYNC B1 ;  /* 0x0000000000017941 */ /* 0x000fea0003800000 */
.L_x_144:
[----:B0-----:R-:W3:Y:S01]  /*a98d0*/  LDL.LU R11, [R1+0x1328] ;  /* 0x00132800010b7983 */ /* 0x001ee20000300800 */
[----:B------:R-:W-:Y:S01]  /*a98e0*/  ISETP.LT.OR P1, PT, R30, 0xd2, !P5 ;  /* 0x000000d21e00780c */ /* 0x000fe20006f21670 */
[----:B--2---:R-:W-:Y:S01]  /*a98f0*/  @!P3 IMAD R19, R25, 0x180, RZ ;  /* 0x000001801913b824 */ /* 0x004fe200078e02ff */
[----:B------:R-:W-:Y:S01]  /*a9900*/  @!P3 IADD3 R18, P2, R12, R16, RZ ;  /* 0x000000100c12b210 */ /* 0x000fe20007f5e0ff */
[----:B------:R-:W-:Y:S03]  /*a9910*/  BSSY B1, `(.L_x_146) ;  /* 0x0000010000017945 */ /* 0x000fe60003800000 */
[----:B------:R-:W-:Y:S01]  /*a9920*/  @!P3 IADD3.X R19, R17, R13, R19, P2, !PT ;  /* 0x0000000d1113b210 */ /* 0x000fe200017fe413 */
[----:B---3--:R-:W-:-:S05]  /*a9930*/  FMUL R11, R11, UR27 ;  /* 0x0000001b0b0b7c20 */ /* 0x008fca0008400000 */
        /* <DEDUP_REMOVED lines=13> */
.L_x_147:
[----:B------:R-:W-:Y:S05]  /*a9a10*/  BSYNC B1 ;  /* 0x0000000000017941 */ /* 0x000fea0003800000 */
.L_x_146:
[----:B0-----:R-:W2:Y:S04]  /*a9a20*/  LDL.LU R11, [R1+0x132c] ;  /* 0x00132c00010b7983 */ /* 0x001ea80000300800 */
[----:B------:R-:W3:Y:S04]  /*a9a30*/  LDL.LU R22, [R1+0x1330] ;  /* 0x0013300001167983 */ /* 0x000ee80000300800 */
[----:B------:R-:W4:Y:S01]  /*a9a40*/  LDL.LU R28, [R1+0x1334] ;  /* 0x00133400011c7983 */ /* 0x000f220000300800 */
[C---:B------:R-:W-:Y:S01]  /*a9a50*/  ISETP.LT.OR P2, PT, R30.reuse, 0xe1, !P4 ;  /* 0x000000e11e00780c */ /* 0x040fe20006741670 */
[----:B------:R-:W-:Y:S01]  /*a9a60*/  @!P0 IMAD.MOV.U32 R20, RZ, RZ, R26 ;  /* 0x000000ffff148224 */ /* 0x000fe200078e001a */
[----:B------:R-:W-:Y:S01]  /*a9a70*/  ISETP.LT.OR P1, PT, R30, 0xe2, !P4 ;  /* 0x000000e21e00780c */ /* 0x000fe20006721670 */
[----:B------:R-:W-:Y:S01]  /*a9a80*/  @!P0 IMAD.MOV.U32 R21, RZ, RZ, R31 ;  /* 0x000000ffff158224 */ /* 0x000fe200078e001f */
[----:B------:R-:W-:Y:S01]  /*a9a90*/  BSSY B1, `(.L_x_148) ;  /* 0x000001f000017945 */ /* 0x000fe20003800000 */
[----:B------:R-:W-:-:S08]  /*a9aa0*/  @!P0 IMAD.WIDE.U32 R20, R24, 0x180, R20 ;  /* 0x0000018018148825 */ /* 0x000fd000078e0014 */
[----:B------:R-:W0:Y:S08]  /*a9ab0*/  @!P2 LDC.64 R16, c[0x0][0x5c0] ;  /* 0x00017000ff10ab82 */ /* 0x000e300000000a00 */
[----:B------:R-:W1:Y:S01]  /*a9ac0*/  @!P1 LDC.64 R12, c[0x0][0x5c0] ;  /* 0x00017000ff0c9b82 */ /* 0x000e620000000a00 */
[----:B--2---:R-:W-:-:S05]  /*a9ad0*/  FMUL R11, R11, UR27 ;  /* 0x0000001b0b0b7c20 */ /* 0x004fca0008400000 */
[----:B------:R-:W-:Y:S01]  /*a9ae0*/  F2FP.SATFINITE.E4M3.F32.PACK_AB_MERGE_C R23, RZ, R11, RZ ;  /* 0x0000000bff17723e */ /* 0x000fe200048070ff */
[----:B---3--:R-:W-:Y:S01]  /*a9af0*/  FMUL R11, R22, UR27 ;  /* 0x0000001b160b7c20 */ /* 0x008fe20008400000 */
[----:B------:R-:W-:-:S03]  /*a9b00*/  @!P0 IMAD R22, R25, 0x180, RZ ;  /* 0x0000018019168824 */ /* 0x000fc600078e02ff */
[----:B------:R-:W-:Y:S01]  /*a9b10*/  @!P3 STG.E.U8 desc[UR34][R18.64+0xd8], R23 ;  /* 0x0000d8171200b986 */ /* 0x000fe2000c101122 */
[----:B------:R-:W-:Y:S02]  /*a9b20*/  @!P0 IADD3 R14, P3, R20, R14, RZ ;  /* 0x0000000e140e8210 */ /* 0x000fe40007f7e0ff */
[----:B------:R-:W-:Y:S01]  /*a9b30*/  F2FP.SATFINITE.E4M3.F32.PACK_AB_MERGE_C R29, RZ, R11, RZ ;  /* 0x0000000bff1d723e */ /* 0x000fe200048070ff */
[----:B----4-:R-:W-:Y:S01]  /*a9b40*/  FMUL R11, R28, UR27 ;  /* 0x0000001b1c0b7c20 */ /* 0x010fe20008400000 */
[----:B------:R-:W-:Y:S02]  /*a9b50*/  @!P0 IADD3.X R15, R15, R21, R22, P3, !PT ;  /* 0x000000150f0f8210 */ /* 0x000fe40001ffe416 */
[----:B------:R-:W-:Y:S02]  /*a9b60*/  ISETP.LT.OR P3, PT, R30, 0xd9, !P5 ;  /* 0x000000d91e00780c */ /* 0x000fe40006f61670 */
[----:B------:R-:W-:Y:S01]  /*a9b70*/  F2FP.SATFINITE.E4M3.F32.PACK_AB_MERGE_C R11, RZ, R11, RZ ;  /* 0x0000000bff0b723e */ /* 0x000fe200048070ff */
[----:B------:R2:W-:Y:S02]  /*a9b80*/  @!P0 STG.E.U8 desc[UR34][R14.64+0xd9], R29 ;  /* 0x0000d91d0e008986 */ /* 0x0005e4000c101122 */
[----:B--2---:R-:W-:-:S02]  /*a9b90*/  @!P2 IMAD.MOV.U32 R14, RZ, RZ, R26 ;  /* 0x000000ffff0ea224 */ /* 0x004fc400078e001a */
[----:B------:R-:W-:Y:S02]  /*a9ba0*/  @!P2 IMAD.MOV.U32 R15, RZ, RZ, R31 ;  /* 0x000000ffff0fa224 */ /* 0x000fe400078e001f */
[----:B------:R-:W-:-:S04]  /*a9bb0*/  @!P2 IMAD.WIDE.U32 R20, R24, 0x180, R14 ;  /* 0x000001801814a825 */ /* 0x000fc800078e000e */
[----:B01----:R-:W-:Y:S05]  /*a9bc0*/  @P3 BRA `(.L_x_149) ;  /* 0x00000000002c3947 */ /* 0x003fea0003800000 */
        /* <DEDUP_REMOVED lines=11> */
.L_x_149:
[----:B------:R-:W-:Y:S05]  /*a9c80*/  BSYNC B1 ;  /* 0x0000000000017941 */ /* 0x000fea0003800000 */
.L_x_148:
        /* <DEDUP_REMOVED lines=20> */
.L_x_151:
[----:B------:R-:W-:Y:S05]  /*a9dd0*/  BSYNC B1 ;  /* 0x0000000000017941 */ /* 0x000fea0003800000 */
.L_x_150:
        /* <DEDUP_REMOVED lines=38> */
.L_x_153:
[----:B------:R-:W-:Y:S05]  /*aa040*/  BSYNC B1 ;  /* 0x0000000000017941 */ /* 0x000fea0003800000 */
.L_x_152:
        /* <DEDUP_REMOVED lines=20> */
.L_x_155:
[----:B------:R-:W-:Y:S05]  /*aa190*/  BSYNC B1 ;  /* 0x0000000000017941 */ /* 0x000fea0003800000 */
.L_x_154:
        /* <DEDUP_REMOVED lines=38> */
.L_x_157:
[----:B------:R-:W-:Y:S05]  /*aa400*/  BSYNC B1 ;  /* 0x0000000000017941 */ /* 0x000fea0003800000 */
.L_x_156:
        /* <DEDUP_REMOVED lines=20> */
.L_x_159:
[----:B------:R-:W-:Y:S05]  /*aa550*/  BSYNC B1 ;  /* 0x0000000000017941 */ /* 0x000fea0003800000 */
.L_x_158:
        /* <DEDUP_REMOVED lines=38> */
.L_x_161:
[----:B------:R-:W-:Y:S05]  /*aa7c0*/  BSYNC B1 ;  /* 0x0000000000017941 */ /* 0x000fea0003800000 */
.L_x_160:
        /* <DEDUP_REMOVED lines=20> */
.L_x_163:
[----:B------:R-:W-:Y:S05]  /*aa910*/  BSYNC B1 ;  /* 0x0000000000017941 */ /* 0x000fea0003800000 */
.L_x_162:
        /* <DEDUP_REMOVED lines=38> */
.L_x_165:
[----:B------:R-:W-:Y:S05]  /*aab80*/  BSYNC B1 ;  /* 0x0000000000017941 */ /* 0x000fea0003800000 */
.L_x_164:
        /* <DEDUP_REMOVED lines=20> */
.L_x_167:
[----:B------:R-:W-:Y:S05]  /*aacd0*/  BSYNC B1 ;  /* 0x0000000000017941 */ /* 0x000fea0003800000 */
.L_x_166:
        /* <DEDUP_REMOVED lines=38> */
.L_x_169:
[----:B------:R-:W-:Y:S05]  /*aaf40*/  BSYNC B1 ;  /* 0x0000000000017941 */ /* 0x000fea0003800000 */
.L_x_168:
        /* <DEDUP_REMOVED lines=20> */
.L_x_171:
[----:B------:R-:W-:Y:S05]  /*ab090*/  BSYNC B1 ;  /* 0x0000000000017941 */ /* 0x000fea0003800000 */
.L_x_170:
        /* <DEDUP_REMOVED lines=38> */
.L_x_173:
[----:B------:R-:W-:Y:S05]  /*ab300*/  BSYNC B1 ;  /* 0x0000000000017941 */ /* 0x000fea0003800000 */
.L_x_172:
        /* <DEDUP_REMOVED lines=20> */
.L_x_175:
[----:B------:R-:W-:Y:S05]  /*ab450*/  BSYNC B1 ;  /* 0x0000000000017941 */ /* 0x000fea0003800000 */
.L_x_174:
        /* <DEDUP_REMOVED lines=38> */
.L_x_177:
[----:B------:R-:W-:Y:S05]  /*ab6c0*/  BSYNC B1 ;  /* 0x0000000000017941 */ /* 0x000fea0003800000 */
.L_x_176:
        /* <DEDUP_REMOVED lines=20> */
.L_x_179:
[----:B------:R-:W-:Y:S05]  /*ab810*/  BSYNC B1 ;  /* 0x0000000000017941 */ /* 0x000fea0003800000 */
.L_x_178:
        /* <DEDUP_REMOVED lines=38> */
.L_x_181:
[----:B------:R-:W-:Y:S05]  /*aba80*/  BSYNC B1 ;  /* 0x0000000000017941 */ /* 0x000fea0003800000 */
.L_x_180:
        /* <DEDUP_REMOVED lines=20> */
.L_x_183:
[----:B------:R-:W-:Y:S05]  /*abbd0*/  BSYNC B1 ;  /* 0x0000000000017941 */ /* 0x000fea0003800000 */
.L_x_182:
        /* <DEDUP_REMOVED lines=38> */
.L_x_185:
[----:B------:R-:W-:Y:S05]  /*abe40*/  BSYNC B1 ;  /* 0x0000000000017941 */ /* 0x000fea0003800000 */
.L_x_184:
        /* <DEDUP_REMOVED lines=20> */
.L_x_187:
[----:B------:R-:W-:Y:S05]  /*abf90*/  BSYNC B1 ;  /* 0x0000000000017941 */ /* 0x000fea0003800000 */
.L_x_186:
        /* <DEDUP_REMOVED lines=38> */
.L_x_189:
[----:B------:R-:W-:Y:S05]  /*ac200*/  BSYNC B1 ;  /* 0x0000000000017941 */ /* 0x000fea0003800000 */
.L_x_188:
        /* <DEDUP_REMOVED lines=20> */
.L_x_191:
[----:B------:R-:W-:Y:S05]  /*ac350*/  BSYNC B1 ;  /* 0x0000000000017941 */ /* 0x000fea0003800000 */
.L_x_190:
        /* <DEDUP_REMOVED lines=38> */
.L_x_193:
[----:B------:R-:W-:Y:S05]  /*ac5c0*/  BSYNC B1 ;  /* 0x0000000000017941 */ /* 0x000fea0003800000 */
.L_x_192:
        /* <DEDUP_REMOVED lines=20> */
.L_x_195:
[----:B------:R-:W-:Y:S05]  /*ac710*/  BSYNC B1 ;  /* 0x0000000000017941 */ /* 0x000fea0003800000 */
.L_x_194:
        /* <DEDUP_REMOVED lines=38> */
.L_x_197:
[----:B------:R-:W-:Y:S05]  /*ac980*/  BSYNC B1 ;  /* 0x0000000000017941 */ /* 0x000fea0003800000 */
.L_x_196:
        /* <DEDUP_REMOVED lines=20> */
.L_x_199:
[----:B------:R-:W-:Y:S05]  /*acad0*/  BSYNC B1 ;  /* 0x0000000000017941 */ /* 0x000fea0003800000 */
.L_x_198:
        /* <DEDUP_REMOVED lines=38> */
.L_x_201:
[----:B------:R-:W-:Y:S05]  /*acd40*/  BSYNC B1 ;  /* 0x0000000000017941 */ /* 0x000fea0003800000 */
.L_x_200:
        /* <DEDUP_REMOVED lines=20> */
.L_x_203:
[----:B------:R-:W-:Y:S05]  /*ace90*/  BSYNC B1 ;  /* 0x0000000000017941 */ /* 0x000fea0003800000 */
.L_x_202:
        /* <DEDUP_REMOVED lines=38> */
.L_x_205:
[----:B------:R-:W-:Y:S05]  /*ad100*/  BSYNC B1 ;  /* 0x0000000000017941 */ /* 0x000fea0003800000 */
.L_x_204:
        /* <DEDUP_REMOVED lines=20> */
.L_x_207:
[----:B------:R-:W-:Y:S05]  /*ad250*/  BSYNC B1 ;  /* 0x0000000000017941 */ /* 0x000fea0003800000 */
.L_x_206:
        /* <DEDUP_REMOVED lines=38> */
.L_x_209:
[----:B------:R-:W-:Y:S05]  /*ad4c0*/  BSYNC B1 ;  /* 0x0000000000017941 */ /* 0x000fea0003800000 */
.L_x_208:
        /* <DEDUP_REMOVED lines=20> */
.L_x_211:
[----:B------:R-:W-:Y:S05]  /*ad610*/  BSYNC B1 ;  /* 0x0000000000017941 */ /* 0x000fea0003800000 */
.L_x_210:
        /* <DEDUP_REMOVED lines=38> */
.L_x_213:
[----:B------:R-:W-:Y:S05]  /*ad880*/  BSYNC B1 ;  /* 0x0000000000017941 */ /* 0x000fea0003800000 */
.L_x_212:
        /* <DEDUP_REMOVED lines=20> */
.L_x_215:
[----:B------:R-:W-:Y:S05]  /*ad9d0*/  BSYNC B1 ;  /* 0x0000000000017941 */ /* 0x000fea0003800000 */
.L_x_214:
        /* <DEDUP_REMOVED lines=38> */
.L_x_217:
[----:B------:R-:W-:Y:S05]  /*adc40*/  BSYNC B1 ;  /* 0x0000000000017941 */ /* 0x000fea0003800000 */
.L_x_216:
        /* <DEDUP_REMOVED lines=20> */
.L_x_219:
[----:B------:R-:W-:Y:S05]  /*add90*/  BSYNC B1 ;  /* 0x0000000000017941 */ /* 0x000fea0003800000 */
.L_x_218:
[----:B0-----:R-:W2:Y:S04]  /*adda0*/  LDL.LU R11, [R1+0x144c] ;  /* 0x00144c00010b7983 */ /* 0x001ea80000300800 */
[----:B------:R-:W3:Y:S04]  /*addb0*/  LDL.LU R19, [R1+0x1450] ;  /* 0x0014500001137983 */ /* 0x000ee80000300800 */
[----:B------:R-:W4:Y:S01]  /*addc0*/  LDL.LU R18, [R1+0x1454] ;  /* 0x0014540001127983 */ /* 0x000f220000300800 */
[----:B------:R-:W-:Y:S01]  /*addd0*/  @!P0 IMAD.MOV.U32 R12, RZ, RZ, R26 ;  /* 0x000000ffff0c8224 */ /* 0x000fe200078e001a */
[C---:B------:R-:W-:Y:S01]  /*adde0*/  ISETP.LT.OR P2, PT, R30.reuse, 0x171, !P4 ;  /* 0x000001711e00780c */ /* 0x040fe20006741670 */
[----:B------:R-:W-:Y:S01]  /*addf0*/  @!P0 IMAD.MOV.U32 R13, RZ, RZ, R31 ;  /* 0x000000ffff0d8224 */ /* 0x000fe200078e001f */
[----:B------:R-:W-:Y:S01]  /*ade00*/  ISETP.LT.OR P1, PT, R30, 0x172, !P4 ;  /* 0x000001721e00780c */ /* 0x000fe20006721670 */
[----:B------:R-:W-:Y:S01]  /*ade10*/  @!P0 IMAD R16, R25, 0x180, RZ ;  /* 0x0000018019108824 */ /* 0x000fe200078e02ff */
[----:B------:R-:W-:Y:S01]  /*ade20*/  BSSY B1, `(.L_x_220) ;  /* 0x000001b000017945 */ /* 0x000fe20003800000 */
[----:B------:R-:W-:-:S08]  /*ade30*/  @!P0 IMAD.WIDE.U32 R12, R24, 0x180, R12 ;  /* 0x00000180180c8825 */ /* 0x000fd000078e000c */
[----:B------:R-:W0:Y:S08]  /*ade40*/  @!P2 LDC.64 R20, c[0x0][0x5c0] ;  /* 0x00017000ff14ab82 */ /* 0x000e300000000a00 */
[----:B------:R-:W1:Y:S01]  /*ade50*/  @!P1 LDC.64 R22, c[0x0][0x5c0] ;  /* 0x00017000ff169b82 */ /* 0x000e620000000a00 */
[----:B--2---:R-:W-:-:S05]  /*ade60*/  FMUL R11, R11, UR27 ;  /* 0x0000001b0b0b7c20 */ /* 0x004fca0008400000 */
[----:B------:R-:W-:Y:S01]  /*ade70*/  F2FP.SATFINITE.E4M3.F32.PACK_AB_MERGE_C R17, RZ, R11, RZ ;  /* 0x0000000bff11723e */ /* 0x000fe200048070ff */
[----:B---3--:R-:W-:-:S04]  /*ade80*/  FMUL R11, R19, UR27 ;  /* 0x0000001b130b7c20 */ /* 0x008fc80008400000 */
[----:B------:R2:W-:Y:S01]  /*ade90*/  @!P3 STG.E.U8 desc[UR34][R14.64+0x168], R17 ;  /* 0x000168110e00b986 */ /* 0x0005e2000c101122 */
[----:B------:R-:W-:Y:S02]  /*adea0*/  @!P0 IADD3 R12, P3, R12, R28, RZ ;  /* 0x0000001c0c0c8210 */ /* 0x000fe40007f7e0ff */
[----:B------:R-:W-:Y:S01]  /*adeb0*/  F2FP.SATFINITE.E4M3.F32.PACK_AB_MERGE_C R19, RZ, R11, RZ ;  /* 0x0000000bff13723e */ /* 0x000fe200048070ff */
[----:B----4-:R-:W-:Y:S01]  /*adec0*/  FMUL R11, R18, UR27 ;  /* 0x0000001b120b7c20 */ /* 0x010fe20008400000 */
[----:B------:R-:W-:Y:S02]  /*aded0*/  @!P0 IADD3.X R13, R29, R13, R16, P3, !PT ;  /* 0x0000000d1d0d8210 */ /* 0x000fe40001ffe410 */
[----:B------:R-:W-:Y:S02]  /*adee0*/  ISETP.LT.OR P3, PT, R30, 0x169, !P5 ;  /* 0x000001691e00780c */ /* 0x000fe40006f61670 */
[----:B------:R-:W-:Y:S01]  /*adef0*/  F2FP.SATFINITE.E4M3.F32.PACK_AB_MERGE_C R11, RZ, R11, RZ ;  /* 0x0000000bff0b723e */ /* 0x000fe200048070ff */
[----:B------:R2:W-:Y:S10]  /*adf00*/  @!P0 STG.E.U8 desc[UR34][R12.64+0x169], R19 ;  /* 0x000169130c008986 */ /* 0x0005f4000c101122 */
        /* <DEDUP_REMOVED lines=12> */
.L_x_221:
[----:B------:R-:W-:Y:S05]  /*adfd0*/  BSYNC B1 ;  /* 0x0000000000017941 */ /* 0x000fea0003800000 */
.L_x_220:
[----:B0-----:R-:W3:Y:S01]  /*adfe0*/  LDL.LU R11, [R1+0x1458] ;  /* 0x00145800010b7983 */ /* 0x001ee20000300800 */
[----:B------:R-:W-:Y:S01]  /*adff0*/  ISETP.LT.OR P0, PT, R30, 0x16a, !P5 ;  /* 0x0000016a1e00780c */ /* 0x000fe20006f01670 */
[----:B------:R-:W-:Y:S01]  /*ae000*/  BSSY B1, `(.L_x_222) ;  /* 0x000000f000017945 */ /* 0x000fe20003800000 */
[----:B---3--:R-:W-:-:S05]  /*ae010*/  FMUL R11, R11, UR27 ;  /* 0x0000001b0b0b7c20 */ /* 0x008fca0008400000 */
[----:B------:R-:W-:-:S06]  /*ae020*/  F2FP.SATFINITE.E4M3.F32.PACK_AB_MERGE_C R11, RZ, R11, RZ ;  /* 0x0000000bff0b723e */ /* 0x000fcc00048070ff */
[----:B------:R-:W-:Y:S05]  /*ae030*/  @P0 BRA `(.L_x_223) ;  /* 0x00000000002c0947 */ /* 0x000fea0003800000 */
        /* <DEDUP_REMOVED lines=11> */
.L_x_223:
[----:B------:R-:W-:Y:S05]  /*ae0f0*/  BSYNC B1 ;  /* 0x0000000000017941 */ /* 0x000fea0003800000 */
.L_x_222:
[----:B0-----:R-:W3:Y:S04]  /*ae100*/  LDL.LU R11, [R1+0x145c] ;  /* 0x00145c00010b7983 */ /* 0x001ee80000300800 */
[----:B--2---:R-:W2:Y:S04]  /*ae110*/  LDL.LU R19, [R1+0x1460] ;  /* 0x0014600001137983 */ /* 0x004ea80000300800 */
[----:B------:R-:W4:Y:S01]  /*ae120*/  LDL.LU R18, [R1+0x1464] ;  /* 0x0014640001127983 */ /* 0x000f220000300800 */
[--C-:B------:R-:W-:Y:S01]  /*ae130*/  @!P2 IMAD.MOV.U32 R12, RZ, RZ, R26.reuse ;  /* 0x000000ffff0ca224 */ /* 0x100fe200078e001a */
[C---:B------:R-:W-:Y:S01]  /*ae140*/  ISETP.LT.OR P0, PT, R30.reuse, 0x179, !P4 ;  /* 0x000001791e00780c */ /* 0x040fe20006701670 */
[----:B------:R-:W-:Y:S01]  /*ae150*/  @!P2 IMAD.MOV.U32 R13, RZ, RZ, R31 ;  /* 0x000000ffff0da224 */ /* 0x000fe200078e001f */
[----:B------:R-:W-:Y:S01]  /*ae160*/  ISETP.LT.OR P4, PT, R30, 0x17a, !P4 ;  /* 0x0000017a1e00780c */ /* 0x000fe20006781670 */
[----:B------:R-:W-:Y:S01]  /*ae170*/  @!P1 IMAD.MOV.U32 R14, RZ, RZ, R26 ;  /* 0x000000ffff0e9224 */ /* 0x000fe200078e001a */
[----:B------:R-:W-:Y:S01]  /*ae180*/  BSSY B1, `(.L_x_224) ;  /* 0x0000021000017945 */ /* 0x000fe20003800000 */
[----:B------:R-:W-:-:S04]  /*ae190*/  @!P2 IMAD.WIDE.U32 R12, R24, 0x180, R12 ;  /* 0x00000180180ca825 */ /* 0x000fc800078e000c */
[----:B------:R-:W-:Y:S01]  /*ae1a0*/  @!P1 IMAD.MOV.U32 R15, RZ, RZ, R31 ;  /* 0x000000ffff0f9224 */ /* 0x000fe200078e001f */
[----:B------:R-:W-:Y:S01]  /*ae1b0*/  @!P2 IADD3 R12, P3, R12, R20, RZ ;  /* 0x000000140c0ca210 */ /* 0x000fe20007f7e0ff */
[----:B------:R-:W-:Y:S02]  /*ae1c0*/  @!P2 IMAD R16, R25, 0x180, RZ ;  /* 0x000001801910a824 */ /* 0x000fe400078e02ff */
[----:B------:R-:W-:Y:S01]  /*ae1d0*/  @!P1 IMAD.WIDE.U32 R14, R24, 0x180, R14 ;  /* 0x00000180180e9825 */ /* 0x000fe200078e000e */
[----:B------:R-:W0:Y:S02]  /*ae1e0*/  @!P0 LDC.64 R28, c[0x0][0x5c0] ;  /* 0x00017000ff1c8b82 */ /* 0x000e240000000a00 */
[----:B------:R-:W-:Y:S01]  /*ae1f0*/  @!P2 IADD3.X R13, R21, R13, R16, P3, !PT ;  /* 0x0000000d150da210 */ /* 0x000fe20001ffe410 */
[----:B------:R-:W-:Y:S01]  /*ae200*/  @!P1 IMAD R16, R25, 0x180, RZ ;  /* 0x0000018019109824 */ /* 0x000fe200078e02ff */
[----:B------:R-:W-:-:S04]  /*ae210*/  @!P1 IADD3 R14, P3, R14, R22, RZ ;  /* 0x000000160e0e9210 */ /* 0x000fc80007f7e0ff */
[----:B------:R-:W-:Y:S01]  /*ae220*/  @!P1 IADD3.X R15, R23, R15, R16, P3, !PT ;  /* 0x0000000f170f9210 */ /* 0x000fe20001ffe410 */
[----:B------:R-:W1:Y:S01]  /*ae230*/  @!P4 LDC.64 R32, c[0x0][0x5c0] ;  /* 0x00017000ff20cb82 */ /* 0x000e620000000a00 */
[----:B---3--:R-:W-:-:S05]  /*ae240*/  FMUL R11, R11, UR27 ;  /* 0x0000001b0b0b7c20 */ /* 0x008fca0008400000 */
[----:B------:R-:W-:Y:S01]  /*ae250*/  F2FP.SATFINITE.E4M3.F32.PACK_AB_MERGE_C R17, RZ, R11, RZ ;  /* 0x0000000bff11723e */ /* 0x000fe200048070ff */
[----:B--2---:R-:W-:-:S04]  /*ae260*/  FMUL R11, R19, UR27 ;  /* 0x0000001b130b7c20 */ /* 0x004fc80008400000 */
[----:B------:R2:W-:Y:S01]  /*ae270*/  @!P2 STG.E.U8 desc[UR34][R12.64+0x170], R17 ;  /* 0x000170110c00a986 */ /* 0x0005e2000c101122 */
[----:B------:R-:W-:Y:S01]  /*ae280*/  F2FP.SATFINITE.E4M3.F32.PACK_AB_MERGE_C R19, RZ, R11, RZ ;  /* 0x0000000bff13723e */ /* 0x000fe200048070ff */
[----:B----4-:R-:W-:Y:S01]  /*ae290*/  FMUL R11, R18, UR27 ;  /* 0x0000001b120b7c20 */ /* 0x010fe20008400000 */
[----:B------:R-:W-:-:S03]  /*ae2a0*/  ISETP.LT.OR P2, PT, R30, 0x171, !P5 ;  /* 0x000001711e00780c */ /* 0x000fc60006f41670 */
[----:B------:R2:W-:Y:S01]  /*ae2b0*/  @!P1 STG.E.U8 desc[UR34][R14.64+0x171], R19 ;  /* 0x000171130e009986 */ /* 0x0005e2000c101122 */
[----:B------:R-:W-:-:S09]  /*ae2c0*/  F2FP.SATFINITE.E4M3.F32.PACK_AB_MERGE_C R11, RZ, R11, RZ ;  /* 0x0000000bff0b723e */ /* 0x000fd200048070ff */
        /* <DEDUP_REMOVED lines=12> */
.L_x_225:
[----:B------:R-:W-:Y:S05]  /*ae390*/  BSYNC B1 ;  /* 0x0000000000017941 */ /* 0x000fea0003800000 */
.L_x_224:
[----:B0-2---:R-:W2:Y:S04]  /*ae3a0*/  LDL.LU R12, [R1+0x146c] ;  /* 0x00146c00010c7983 */ /* 0x005ea80000300800 */
[----:B------:R-:W3:Y:S04]  /*ae3b0*/  LDL.LU R20, [R1+0x1470] ;  /* 0x0014700001147983 */ /* 0x000ee80000300800 */
[----:B------:R-:W4:Y:S01]  /*ae3c0*/  LDL.LU R11, [R1+0x1468] ;  /* 0x00146800010b7983 */ /* 0x000f220000300800 */
[--C-:B------:R-:W-:Y:S01]  /*ae3d0*/  @!P0 IMAD.MOV.U32 R13, RZ, RZ, R31.reuse ;  /* 0x000000ffff0d8224 */ /* 0x100fe200078e001f */
[----:B------:R-:W-:Y:S01]  /*ae3e0*/  ISETP.LT.OR P1, PT, R30, 0x172, !P5 ;  /* 0x000001721e00780c */ /* 0x000fe20006f21670 */
[----:B------:R-:W-:Y:S01]  /*ae3f0*/  @!P4 IMAD.MOV.U32 R14, RZ, RZ, R26 ;  /* 0x000000ffff0ec224 */ /* 0x000fe200078e001a */
[----:B------:R-:W-:Y:S01]  /*ae400*/  BSSY B1, `(.L_x_226) ;  /* 0x000001d000017945 */ /* 0x000fe20003800000 */
[----:B------:R-:W-:-:S02]  /*ae410*/  @!P4 IMAD.MOV.U32 R15, RZ, RZ, R31 ;  /* 0x000000ffff0fc224 */ /* 0x000fc400078e001f */
[----:B------:R-:W-:Y:S02]  /*ae420*/  @!P4 IMAD R19, R25, 0x180, RZ ;  /* 0x000001801913c824 */ /* 0x000fe400078e02ff */
[----:B------:R-:W-:-:S04]  /*ae430*/  @!P4 IMAD.WIDE.U32 R16, R24, 0x180, R14 ;  /* 0x000001801810c825 */ /* 0x000fc800078e000e */
[----:B------:R-:W-:Y:S01]  /*ae440*/  @!P0 IMAD R15, R25, 0x180, RZ ;  /* 0x00000180190f8824 */ /* 0x000fe200078e02ff */
[----:B------:R-:W-:-:S04]  /*ae450*/  @!P4 IADD3 R16, P3, R16, R32, RZ ;  /* 0x000000201010c210 */ /* 0x000fc80007f7e0ff */
[----:B------:R-:W-:Y:S01]  /*ae460*/  @!P4 IADD3.X R17, R33, R17, R19, P3, !PT ;  /* 0x000000112111c210 */ /* 0x000fe20001ffe413 */
[----:B--2---:R-:W-:Y:S01]  /*ae470*/  FMUL R18, R12, UR27 ;  /* 0x0000001b0c127c20 */ /* 0x004fe20008400000 */
[----:B------:R-:W-:-:S04]  /*ae480*/  @!P0 IMAD.MOV.U32 R12, RZ, RZ, R26 ;  /* 0x000000ffff0c8224 */ /* 0x000fc800078e001a */
[----:B------:R-:W-:Y:S01]  /*ae490*/  @!P0 IMAD.WIDE.U32 R12, R24, 0x180, R12 ;  /* 0x00000180180c8825 */ /* 0x000fe200078e000c */
[----:B------:R-:W-:-:S03]  /*ae4a0*/  F2FP.SATFINITE.E4M3.F32.PACK_AB_MERGE_C R19, RZ, R18, RZ ;  /* 0x00000012ff13723e */ /* 0x000fc600048070ff */
[----:B----4-:R-:W-:Y:S01]  /*ae4b0*/  FMUL R11, R11, UR27 ;  /* 0x0000001b0b0b7c20 */ /* 0x010fe20008400000 */
[----:B------:R-:W-:Y:S01]  /*ae4c0*/  @!P0 IADD3 R14, P2, R12, R28, RZ ;  /* 0x0000001c0c0e8210 */ /* 0x000fe20007f5e0ff */
[----:B---3--:R-:W-:-:S03]  /*ae4d0*/  FMUL R12, R20, UR27 ;  /* 0x0000001b140c7c20 */ /* 0x008fc60008400000 */
[----:B------:R-:W-:Y:S02]  /*ae4e0*/  F2FP.SATFINITE.E4M3.F32.PACK_AB_MERGE_C R11, RZ, R11, RZ ;  /* 0x0000000bff0b723e */ /* 0x000fe400048070ff */
[----:B------:R-:W-:Y:S02]  /*ae4f0*/  @!P0 IADD3.X R15, R29, R13, R15, P2, !PT ;  /* 0x0000000d1d0f8210 */ /* 0x000fe400017fe40f */
        /* <DEDUP_REMOVED lines=13> */
.L_x_227:
[----:B------:R-:W-:Y:S05]  /*ae5d0*/  BSYNC B1 ;  /* 0x0000000000017941 */ /* 0x000fea0003800000 */
.L_x_226:
[----:B0-----:R-:W2:Y:S04]  /*ae5e0*/  LDL.LU R11, [R1+0x1474] ;  /* 0x00147400010b7983 */ /* 0x001ea80000300800 */
[----:B------:R-:W3:Y:S01]  /*ae5f0*/  LDL.LU R12, [R1+0x1478] ;  /* 0x00147800010c7983 */ /* 0x000ee20000300800 */
[----:B------:R-:W-:Y:S03]  /*ae600*/  BSSY B1, `(.L_x_228) ;  /* 0x0000013000017945 */ /* 0x000fe60003800000 */
[----:B------:R0:W-:Y:S01]  /*ae610*/  @!P0 STG.E.U8 desc[UR34][R14.64+0x178], R19 ;  /* 0x000178130e008986 */ /* 0x0001e2000c101122 */
[C---:B------:R-:W-:Y:S02]  /*ae620*/  ISETP.LT.OR P0, PT, R30.reuse, 0x179, !P5 ;  /* 0x000001791e00780c */ /* 0x040fe40006f01670 */
[----:B------:R-:W-:Y:S01]  /*ae630*/  ISETP.LT.OR P5, PT, R30, 0x17a, !P5 ;  /* 0x0000017a1e00780c */ /* 0x000fe20006fa1670 */
[----:B------:R0:W-:Y:S01]  /*ae640*/  @!P4 STG.E.U8 desc[UR34][R16.64+0x179], R21 ;  /* 0x000179151000c986 */ /* 0x0001e2000c101122 */
[----:B--2---:R-:W-:Y:S01]  /*ae650*/  FMUL R11, R11, UR27 ;  /* 0x0000001b0b0b7c20 */ /* 0x004fe20008400000 */
[----:B---3--:R-:W-:-:S04]  /*ae660*/  FMUL R18, R12, UR27 ;  /* 0x0000001b0c127c20 */ /* 0x008fc80008400000 */
[----:B------:R-:W-:-:S04]  /*ae670*/  F2FP.SATFINITE.E4M3.F32.PACK_AB_MERGE_C R11, RZ, R11, RZ ;  /* 0x0000000bff0b723e */ /* 0x000fc800048070ff */
[----:B0-----:R-:W-:Y:S05]  /*ae680*/  @P0 BRA `(.L_x_229) ;  /* 0x0000000000280947 */ /* 0x001fea0003800000 */
[----:B------:R-:W-:Y:S01]  /*ae690*/  IMAD.MOV.U32 R30, RZ, RZ, R26 ;  /* 0x000000ffff1e7224 */ /* 0x000fe200078e001a */
[----:B------:R-:W-:Y:S01]  /*ae6a0*/  ULDC.64 UR14, c[0x0][0x5c0] ;  /* 0x00017000000e7ab9 */ /* 0x000fe20000000a00 */
        /* <DEDUP_REMOVED lines=8> */
.L_x_229:
[----:B------:R-:W-:Y:S05]  /*ae730*/  BSYNC B1 ;  /* 0x0000000000017941 */ /* 0x000fea0003800000 */
.L_x_228:
[----:B0-----:R-:W-:Y:S01]  /*ae740*/  F2FP.SATFINITE.E4M3.F32.PACK_AB_MERGE_C R11, RZ, R18, RZ ;  /* 0x00000012ff0b723e */ /* 0x001fe200048070ff */
[----:B------:R-:W-:Y:S06]  /*ae750*/  @P5 BRA `(.L_x_39) ;  /* 0x0000000000285947 */ /* 0x000fec0003800000 */
        /* <DEDUP_REMOVED lines=10> */
.L_x_39:
[----:B------:R-:W-:Y:S05]  /*ae800*/  BSYNC B0 ;  /* 0x0000000000007941 */ /* 0x000fea0003800000 */
.L_x_35:
[----:B------:R-:W2:Y:S04]  /*ae810*/  LDL.LU R13, [R1+0x148c] ;  /* 0x00148c00010d7983 */ /* 0x000ea80000300800 */
[----:B0-----:R-:W2:Y:S01]  /*ae820*/  LDL.LU R12, [R1+0x1490] ;  /* 0x00149000010c7983 */ /* 0x001ea20000300800 */
[----:B------:R-:W-:Y:S01]  /*ae830*/  ULDC UR14, c[0x0][0xc] ;  /* 0x00000300000e7ab9 */ /* 0x000fe20000000800 */
[----:B------:R-:W-:Y:S01]  /*ae840*/  ULDC UR15, c[0x0][0x10] ;  /* 0x00000400000f7ab9 */ /* 0x000fe20000000800 */
[----:B-1---5:R-:W2:Y:S01]  /*ae850*/  LDC R11, c[0x0][0x14] ;  /* 0x00000500ff0b7b82 */ /* 0x022ea20000000800 */
[----:B------:R-:W-:Y:S01]  /*ae860*/  UIMAD.WIDE.U32 UR14, UR14, UR15, URZ ;  /* 0x0000000f0e0e72a5 */ /* 0x000fe2000f8e003f */
[----:B------:R0:W5:Y:S01]  /*ae870*/  LDL R36, [R1+0x3c4] ;  /* 0x0003c40001247983 */ /* 0x0001620000100800 */
[----:B------:R-:W-:-:S04]  /*ae880*/  UMOV UR28, 0xffffffff ;  /* 0xffffffff001c7882 */ /* 0x000fc80000000000 */
[----:B--2---:R-:W-:-:S04]  /*ae890*/  IMAD.WIDE.U32 R12, R11, UR14, R12 ;  /* 0x0000000e0b0c7c25 */ /* 0x004fc8000f8e000c */
[----:B------:R-:W-:Y:S01]  /*ae8a0*/  IMAD R11, R11, UR15, RZ ;  /* 0x0000000f0b0b7c24 */ /* 0x000fe2000f8e02ff */
[----:B------:R-:W-:Y:S01]  /*ae8b0*/  ULDC.64 UR14, c[0x0][0x650] ;  /* 0x00019400000e7ab9 */ /* 0x000fe20000000a00 */
[----:B------:R-:W-:Y:S01]  /*ae8c0*/  IMAD.MOV.U32 R29, RZ, RZ, R12 ;  /* 0x000000ffff1d7224 */ /* 0x000fe200078e000c */
[----:B------:R-:W-:Y:S01]  /*ae8d0*/  ISETP.GE.U32.AND P0, PT, R12, UR14, PT ;  /* 0x0000000e0c007c0c */ /* 0x000fe2000bf06070 */
[--C-:B------:R-:W-:Y:S01]  /*ae8e0*/  IMAD.IADD R30, R13, 0x1, R11.reuse ;  /* 0x000000010d1e7824 */ /* 0x100fe200078e020b */
[----:B------:R-:W-:Y:S01]  /*ae8f0*/  PRMT R11, RZ, 0x7610, R11 ;  /* 0x00007610ff0b7816 */ /* 0x000fe2000000000b */
[----:B------:R-:W-:-:S03]  /*ae900*/  IMAD.MOV.U32 R12, RZ, RZ, -0x1 ;  /* 0xffffffffff0c7424 */ /* 0x000fc600078e00ff */
[----:B------:R0:W-:Y:S01]  /*ae910*/  STL [R1+0x148c], R30 ;  /* 0x00148c1e01007387 */ /* 0x0001e20000100800 */
[----:B------:R-:W-:-:S03]  /*ae920*/  ISETP.GE.U32.AND.EX P0, PT, R30, UR15, PT, P0 ;  /* 0x0000000f1e007c0c */ /* 0x000fc6000bf06100 */
[----:B------:R0:W-:Y:S04]  /*ae930*/  STL [R1+0x1490], R29 ;  /* 0x0014901d01007387 */ /* 0x0001e80000100800 */
[----:B------:R0:W-:Y:S06]  /*ae940*/  STL [R1+0x1480], R12 ;  /* 0x0014800c01007387 */ /* 0x0001ec0000100800 */
[----:B------:R-:W-:Y:S05]  /*ae950*/  @P0 BRA `(.L_x_230) ;  /* 0x00000004007c0947 */ /* 0x000fea0003800000 */
[----:B------:R-:W1:Y:S01]  /*ae960*/  S2R R24, SR_CTAID.X ;  /* 0x0000000000187919 */ /* 0x000e620000002500 */
[----:B------:R-:W2:Y:S01]  /*ae970*/  LDC.64 R18, c[0x0][0x628] ;  /* 0x00018a00ff127b82 */ /* 0x000ea20000000a00 */
[----:B------:R-:W-:Y:S01]  /*ae980*/  ULDC UR6, c[0x0][0x150] ;  /* 0x0000540000067ab9 */ /* 0x000fe20000000800 */
[----:B------:R-:W-:Y:S01]  /*ae990*/  IMAD.MOV.U32 R16, RZ, RZ, R29 ;  /* 0x000000ffff107224 */ /* 0x000fe200078e001d */
[----:B------:R-:W3:Y:S01]  /*ae9a0*/  S2R R26, SR_CTAID.Y ;  /* 0x00000000001a7919 */ /* 0x000ee20000002600 */
[----:B------:R-:W-:-:S04]  /*ae9b0*/  IMAD.MOV.U32 R17, RZ, RZ, R30 ;  /* 0x000000ffff117224 */ /* 0x000fc800078e001e */
[----:B------:R-:W4:Y:S08]  /*ae9c0*/  LDC R27, c[0x0][0x144] ;  /* 0x00005100ff1b7b82 */ /* 0x000f300000000800 */
[----:B------:R-:W0:Y:S08]  /*ae9d0*/  LDC R20, c[0x0][0x630] ;  /* 0x00018c00ff147b82 */ /* 0x000e300000000800 */
[----:B------:R-:W0:Y:S01]  /*ae9e0*/  LDC.64 R22, c[0x0][0x620] ;  /* 0x00018800ff167b82 */ /* 0x000e220000000a00 */
[----:B--2---:R-:W-:-:S04]  /*ae9f0*/  ISETP.NE.U32.AND P0, PT, R18, RZ, PT ;  /* 0x000000ff1200720c */ /* 0x004fc80003f05070 */
[----:B------:R-:W-:Y:S02]  /*aea00*/  ISETP.NE.AND.EX P0, PT, R19, RZ, PT, P0 ;  /* 0x000000ff1300720c */ /* 0x000fe40003f05300 */
[----:B-1----:R-:W-:-:S05]  /*aea10*/  I2FP.F32.U32 R11, R24 ;  /* 0x00000018000b7245 */ /* 0x002fca0000201000 */
[----:B------:R-:W-:-:S04]  /*aea20*/  FMUL R11, R11, UR6 ;  /* 0x000000060b0b7c20 */ /* 0x000fc80008400000 */
[----:B------:R1:W2:Y:S02]  /*aea30*/  F2I.U32.TRUNC.NTZ R25, R11 ;  /* 0x0000000b00197305 */ /* 0x0002a4000020f000 */
[----:B---34-:R-:W-:Y:S05]  /*aea40*/  @!P0 BRA `(.L_x_231) ;  /* 0x0000000000288947 */ /* 0x018fea0003800000 */
[----:B-1----:R-:W1:Y:S02]  /*aea50*/  LDC R11, c[0x0][0x634] ;  /* 0x00018d00ff0b7b82 */ /* 0x002e640000000800 */
[----:B-1----:R-:W-:-:S05]  /*aea60*/  IADD3 R11, P0, R29, R11, RZ ;  /* 0x0000000b1d0b7210 */ /* 0x002fca0007f1e0ff */
[----:B------:R-:W-:-:S04]  /*aea70*/  IMAD.X R21, RZ, RZ, R30, P0 ;  /* 0x000000ffff157224 */ /* 0x000fc800000e061e */
[----:B0-----:R-:W-:-:S04]  /*aea80*/  IMAD.WIDE.U32 R12, R21, R18, RZ ;  /* 0x00000012150c7225 */ /* 0x001fc800078e00ff */
[----:B------:R-:W-:-:S04]  /*aea90*/  IMAD.WIDE.U32 R14, P0, R11, R19, R12 ;  /* 0x000000130b0e7225 */ /* 0x000fc8000780000c */
[----:B------:R-:W-:-:S04]  /*aeaa0*/  IMAD.WIDE.U32 R12, R11, R18, RZ ;  /* 0x000000120b0c7225 */ /* 0x000fc800078e00ff */
[----:B------:R-:W-:Y:S01]  /*aeab0*/  IMAD.X R17, RZ, RZ, RZ, P0 ;  /* 0x000000ffff117224 */ /* 0x000fe200000e06ff */
[----:B------:R-:W-:Y:S01]  /*aeac0*/  IADD3 RZ, P0, R13, R14, RZ ;  /* 0x0000000e0dff7210 */ /* 0x000fe20007f1e0ff */
[----:B------:R-:W-:-:S04]  /*aead0*/  IMAD.MOV.U32 R16, RZ, RZ, R15 ;  /* 0x000000ffff107224 */ /* 0x000fc800078e000f */
[----:B------:R-:W-:-:S08]  /*aeae0*/  IMAD.WIDE.U32.X R16, R21, R19, R16, P0 ;  /* 0x0000001315107225 */ /* 0x000fd000000e0410 */
.L_x_231:
[-CC-:B0-----:R-:W-:Y:S01]  /*aeaf0*/  SHF.R.U64 R33, R16, R20.reuse, R17.reuse ;  /* 0x0000001410217219 */ /* 0x181fe20000001211 */
[----:B------:R-:W0:Y:S01]  /*aeb00*/  LDC.64 R34, c[0x0][0x640] ;  /* 0x00019000ff227b82 */ /* 0x000e220000000a00 */
[----:B-1----:R-:W-:Y:S01]  /*aeb10*/  SHF.R.U32.HI R11, RZ, R20, R17 ;  /* 0x00000014ff0b7219 */ /* 0x002fe20000011611 */
[----:B------:R-:W-:Y:S01]  /*aeb20*/  IMAD.MOV.U32 R12, RZ, RZ, R29 ;  /* 0x000000ffff0c7224 */ /* 0x000fe200078e001d */
[----:B------:R-:W-:Y:S01]  /*aeb30*/  IADD3 R15, P0, RZ, -R33, RZ ;  /* 0x80000021ff0f7210 */ /* 0x000fe20007f1e0ff */
[----:B------:R-:W-:Y:S01]  /*aeb40*/  IMAD.MOV.U32 R13, RZ, RZ, R30 ;  /* 0x000000ffff0d7224 */ /* 0x000fe200078e001e */
[----:B------:R-:W-:Y:S01]  /*aeb50*/  ULDC UR6, c[0x0][0x154] ;  /* 0x0000550000067ab9 */ /* 0x000fe20000000800 */
[----:B--2---:R-:W-:Y:S02]  /*aeb60*/  IMAD.MOV R25, RZ, RZ, -R25 ;  /* 0x000000ffff197224 */ /* 0x004fe400078e0a19 */
[----:B------:R-:W1:Y:S01]  /*aeb70*/  LDC R16, c[0x0][0x618] ;  /* 0x00018600ff107b82 */ /* 0x000e620000000800 */
[----:B------:R-:W-:-:S02]  /*aeb80*/  IMAD.X R11, RZ, RZ, ~R11, P0 ;  /* 0x000000ffff0b7224 */ /* 0x000fc400000e0e0b */
[----:B------:R-:W-:-:S04]  /*aeb90*/  IMAD.WIDE.U32 R12, R15, R22, R12 ;  /* 0x000000160f0c7225 */ /* 0x000fc800078e000c */
[----:B------:R-:W-:Y:S01]  /*aeba0*/  IMAD R14, R11, R22, RZ ;  /* 0x000000160b0e7224 */ /* 0x000fe200078e02ff */
[----:B------:R-:W2:Y:S01]  /*aebb0*/  LDC R28, c[0x0][0x608] ;  /* 0x00018200ff1c7b82 */ /* 0x000ea20000000800 */
[----:B------:R-:W-:Y:S02]  /*aebc0*/  IMAD R30, R27, R25, R24 ;  /* 0x000000191b1e7224 */ /* 0x000fe400078e0218 */
[----:B------:R-:W-:Y:S02]  /*aebd0*/  IMAD R11, R15, R23, R14 ;  /* 0x000000170f0b7224 */ /* 0x000fe400078e020e */
[----:B------:R-:W-:Y:S02]  /*aebe0*/  IMAD.MOV.U32 R15, RZ, RZ, 0x1 ;  /* 0x00000001ff0f7424 */ /* 0x000fe400078e00ff */
[----:B------:R-:W-:Y:S01]  /*aebf0*/  IMAD.IADD R11, R13, 0x1, R11 ;  /* 0x000000010d0b7824 */ /* 0x000fe200078e020b */
[----:B------:R-:W3:Y:S01]  /*aec00*/  LDC R32, c[0x0][0x658] ;  /* 0x00019600ff207b82 */ /* 0x000ee20000000800 */
[----:B------:R-:W-:-:S02]  /*aec10*/  I2FP.F32.U32 R13, R26 ;  /* 0x0000001a000d7245 */ /* 0x000fc40000201000 */
[----:B0-----:R-:W-:-:S03]  /*aec20*/  ISETP.NE.U32.AND P0, PT, R34, RZ, PT ;  /* 0x000000ff2200720c */ /* 0x001fc60003f05070 */
[----:B------:R-:W-:Y:S01]  /*aec30*/  FMUL R14, R13, UR6 ;  /* 0x000000060d0e7c20 */ /* 0x000fe20008400000 */
[----:B------:R-:W-:Y:S01]  /*aec40*/  ISETP.NE.AND.EX P0, PT, R35, RZ, PT, P0 ;  /* 0x000000ff2300720c */ /* 0x000fe20003f05300 */
[----:B------:R-:W0:Y:S01]  /*aec50*/  LDC R23, c[0x0][0x148] ;  /* 0x00005200ff177b82 */ /* 0x000e220000000800 */
[-CC-:B-1----:R-:W-:Y:S01]  /*aec60*/  SHF.R.U64 R20, R12, R16.reuse, R11.reuse ;  /* 0x000000100c147219 */ /* 0x182fe2000000120b */
[----:B------:R1:W4:Y:S01]  /*aec70*/  F2I.U32.TRUNC.NTZ R22, R14 ;  /* 0x0000000e00167305 */ /* 0x000322000020f000 */
[----:B------:R-:W-:Y:S01]  /*aec80*/  SHF.R.U32.HI R11, RZ, R16, R11 ;  /* 0x00000010ff0b7219 */ /* 0x000fe2000001160b */
[----:B------:R-:W-:-:S04]  /*aec90*/  IMAD.MOV.U32 R13, RZ, RZ, -0x1 ;  /* 0xffffffffff0d7424 */ /* 0x000fc800078e00ff */
[----:B------:R-:W0:Y:S01]  /*aeca0*/  LDC R24, c[0x0][0x600] ;  /* 0x00018000ff187b82 */ /* 0x000e220000000800 */
[-CC-:B--2---:R-:W-:Y:S02]  /*aecb0*/  SHF.R.U64 R18, R20, R28.reuse, R11.reuse ;  /* 0x0000001c14127219 */ /* 0x184fe4000000120b */
[----:B------:R-:W-:-:S05]  /*aecc0*/  SHF.R.U32.HI R11, RZ, R28, R11 ;  /* 0x0000001cff0b7219 */ /* 0x000fca000001160b */
[----:B------:R-:W2:Y:S01]  /*aecd0*/  LDC R27, c[0x0][0x648] ;  /* 0x00019200ff1b7b82 */ /* 0x000ea20000000800 */
[-C--:B---3--:R-:W-:Y:S02]  /*aece0*/  SHF.L.U32 R12, R13, R32.reuse, RZ ;  /* 0x000000200d0c7219 */ /* 0x088fe400000006ff */
[-CC-:B------:R-:W-:Y:S02]  /*aecf0*/  SHF.R.U64 R21, R18, R32.reuse, R11.reuse ;  /* 0x0000002012157219 */ /* 0x180fe4000000120b */
[----:B------:R-:W-:Y:S02]  /*aed00*/  SHF.R.U32.HI R13, RZ, R32, R11 ;  /* 0x00000020ff0d7219 */ /* 0x000fe4000001160b */
[----:B------:R-:W-:Y:S01]  /*aed10*/  LOP3.LUT R25, RZ, R12, RZ, 0x33, !PT ;  /* 0x0000000cff197212 */ /* 0x000fe200078e33ff */
[----:B------:R-:W3:Y:S01]  /*aed20*/  LDC R29, c[0x0][0x638] ;  /* 0x00018e00ff1d7b82 */ /* 0x000ee20000000800 */
[----:B------:R-:W-:Y:S01]  /*aed30*/  SHF.L.U32 R32, R15, R32, RZ ;  /* 0x000000200f207219 */ /* 0x000fe200000006ff */
[----:B------:R-:W-:-:S06]  /*aed40*/  IMAD.MOV.U32 R12, RZ, RZ, R21 ;  /* 0x000000ffff0c7224 */ /* 0x000fcc00078e0015 */
[----:B------:R-:W0:Y:S01]  /*aed50*/  LDC R31, c[0x0][0x610] ;  /* 0x00018400ff1f7b82 */ /* 0x000e220000000800 */
[----:B-1--4-:R-:W-:Y:S05]  /*aed60*/  @!P0 BRA `(.L_x_232) ;  /* 0x0000000000288947 */ /* 0x012fea0003800000 */
        /* <DEDUP_REMOVED lines=10> */
.L_x_232:
[----:B------:R-:W1:Y:S01]  /*aee10*/  LDC R14, c[0x0][0x65c] ;  /* 0x00019700ff0e7b82 */ /* 0x000e620000000800 */
[----:B--2---:R-:W-:Y:S01]  /*aee20*/  SHF.R.U64 R11, R12, R27, R13 ;  /* 0x0000001b0c0b7219 */ /* 0x004fe2000000120d */
[----:B0-----:R-:W-:Y:S01]  /*aee30*/  VIADD R13, R24, 0xffffffff ;  /* 0xffffffff180d7836 */ /* 0x001fe20000000000 */
[----:B------:R-:W-:Y:S01]  /*aee40*/  LOP3.LUT R18, R18, R25, RZ, 0xc0, !PT ;  /* 0x0000001912127212 */ /* 0x000fe200078ec0ff */
[----:B------:R-:W-:Y:S01]  /*aee50*/  IMAD.MOV R22, RZ, RZ, -R22 ;  /* 0x000000ffff167224 */ /* 0x000fe200078e0a16 */
[----:B------:R-:W-:Y:S01]  /*aee60*/  R2UR UR28, R33 ;  /* 0x00000000211c72ca */ /* 0x000fe200000e0000 */
[----:B------:R-:W-:Y:S01]  /*aee70*/  IMAD.MOV R12, RZ, RZ, -R11 ;  /* 0x000000ffff0c7224 */ /* 0x000fe200078e0a0b */
[----:B------:R-:W-:Y:S01]  /*aee80*/  LOP3.LUT R13, R20, R13, RZ, 0xc0, !PT ;  /* 0x0000000d140d7212 */ /* 0x000fe200078ec0ff */
[----:B------:R-:W-:Y:S02]  /*aee90*/  IMAD R11, R32, R11, R18 ;  /* 0x0000000b200b7224 */ /* 0x000fe400078e0212 */
[----:B---3--:R-:W-:-:S04]  /*aeea0*/  IMAD R12, R12, R29, R21 ;  /* 0x0000001d0c0c7224 */ /* 0x008fc800078e0215 */
[----:B------:R-:W-:Y:S02]  /*aeeb0*/  IMAD R12, R12, R24, R13 ;  /* 0x000000180c0c7224 */ /* 0x000fe400078e020d */
[----:B------:R-:W-:Y:S01]  /*aeec0*/  IMAD.MOV.U32 R13, RZ, RZ, 0x1 ;  /* 0x00000001ff0d7424 */ /* 0x000fe200078e00ff */
[----:B-1----:R-:W-:-:S13]  /*aeed0*/  ISETP.NE.AND P0, PT, R14, 0x1, PT ;  /* 0x000000010e00780c */ /* 0x002fda0003f05270 */
[----:B------:R-:W-:-:S04]  /*aeee0*/  @P0 IMAD R30, R23, R22, R26 ;  /* 0x00000016171e0224 */ /* 0x000fc800078e021a */
[----:B------:R-:W-:-:S05]  /*aeef0*/  IMAD R11, R11, R31, R30 ;  /* 0x0000001f0b0b7224 */ /* 0x000fca00078e021e */
[----:B------:R-:W-:Y:S02]  /*aef00*/  SEL R14, R12, R11, !P0 ;  /* 0x0000000b0c0e7207 */ /* 0x000fe40004000000 */
[----:B-----5:R-:W-:Y:S02]  /*aef10*/  SEL R36, R11, R12, !P0 ;  /* 0x0000000c0b247207 */ /* 0x020fe40004000000 */
[----:B------:R-:W-:Y:S01]  /*aef20*/  PRMT R11, R13, 0x7610, R11 ;  /* 0x000076100d0b7816 */ /* 0x000fe2000000000b */
[----:B------:R1:W-:Y:S04]  /*aef30*/  STL [R1+0x1480], R14 ;  /* 0x0014800e01007387 */ /* 0x0003e80000100800 */
[----:B------:R1:W-:Y:S02]  /*aef40*/  STL [R1+0x3c4], R36 ;  /* 0x0003c42401007387 */ /* 0x0003e40000100800 */
.L_x_230:
[----:B------:R-:W-:Y:S01]  /*aef50*/  UIADD3 UR5, UR25, UR5, URZ ;  /* 0x0000000519057290 */ /* 0x000fe2000fffe03f */
[----:B------:R-:W-:Y:S01]  /*aef60*/  LOP3.LUT P0, RZ, R11, 0xff, RZ, 0xc0, !PT ;  /* 0x000000ff0bff7812 */ /* 0x000fe2000780c0ff */
[----:B-----5:R-:W-:Y:S02]  /*aef70*/  IMAD.MOV.U32 R11, RZ, RZ, R36 ;  /* 0x000000ffff0b7224 */ /* 0x020fe400078e0024 */
[----:B------:R-:W-:Y:S02]  /*aef80*/  USHF.R.U32.HI UR6, URZ, 0x1, UR5 ;  /* 0x000000013f067899 */ /* 0x000fe40008011605 */
[----:B------:R-:W-:Y:S01]  /*aef90*/  UISETP.GT.U32.AND UP0, UPT, UR5, 0x1, UPT ;  /* 0x000000010500788c */ /* 0x000fe2000bf04070 */
[----:B------:R2:W-:Y:S01]  /*aefa0*/  STL [R1+0x147c], R11 ;  /* 0x00147c0b01007387 */ /* 0x0005e20000100800 */
[----:B------:R-:W-:Y:S02]  /*aefb0*/  ULOP3.LUT UR6, UR6, 0x1, URZ, 0xc0, !UPT ;  /* 0x0000000106067892 */ /* 0x000fe4000f8ec03f */
[----:B------:R-:W-:-:S02]  /*aefc0*/  UISETP.LT.U32.AND UP0, UPT, UR25, 0x2, UP0 ;  /* 0x000000021900788c */ /* 0x000fc40008701070 */
[----:B------:R-:W-:Y:S02]  /*aefd0*/  UISETP.NE.U32.AND UP1, UPT, UR6, 0x1, UPT ;  /* 0x000000010600788c */ /* 0x000fe4000bf25070 */
[----:B------:R-:W-:Y:S02]  /*aefe0*/  USEL UR14, URZ, 0x1, !UP0 ;  /* 0x000000013f0e7887 */ /* 0x000fe4000c000000 */
[----:B------:R-:W-:Y:S02]  /*aeff0*/  UISETP.GT.U32.AND UP1, UPT, UR25, 0x1, !UP1 ;  /* 0x000000011900788c */ /* 0x000fe4000cf24070 */
[----:B------:R-:W-:Y:S02]  /*af000*/  ULOP3.LUT UR5, UR5, 0x1, URZ, 0xc0, !UPT ;  /* 0x0000000105057892 */ /* 0x000fe4000f8ec03f */
[----:B------:R-:W-:-:S04]  /*af010*/  USEL UR6, URZ, 0x1, !UP1 ;  /* 0x000000013f067887 */ /* 0x000fc8000c800000 */
[----:B------:R-:W-:Y:S01]  /*af020*/  ULOP3.LUT UR4, UR6, UR4, UR14, 0x96, !UPT ;  /* 0x0000000406047292 */ /* 0x000fe2000f8e960e */
[----:B--2---:R-:W-:Y:S11]  /*af030*/  @P0 BRA `(.L_x_233) ;  /* 0xfffff52000c00947 */ /* 0x004ff6000383ffff */
[----:B------:R-:W-:Y:S05]  /*af040*/  EXIT ;  /* 0x000000000000794d */ /* 0x000fea0003800000 */
.L_x_7:
[----:B------:R-:W2:Y:S01]  /*af050*/  LDL R17, [R1+0x1490] ;  /* 0x0014900001117983 */ /* 0x000ea20000100800 */
[----:B------:R-:W-:-:S03]  /*af060*/  ULDC.64 UR4, c[0x0][0x650] ;  /* 0x0001940000047ab9 */ /* 0x000fc60000000a00 */
[----:B------:R-:W3:Y:S01]  /*af070*/  LDL R20, [R1+0x148c] ;  /* 0x00148c0001147983 */ /* 0x000ee20000100800 */
[----:B------:R-:W-:Y:S01]  /*af080*/  PRMT R6, RZ, 0x7610, R6 ;  /* 0x00007610ff067816 */ /* 0x000fe20000000006 */
[----:B------:R-:W-:Y:S02]  /*af090*/  IMAD.MOV.U32 R4, RZ, RZ, -0x1 ;  /* 0xffffffffff047424 */ /* 0x000fe400078e00ff */
[----:B------:R-:W-:Y:S02]  /*af0a0*/  IMAD.MOV.U32 R5, RZ, RZ, -0x1 ;  /* 0xffffffffff057424 */ /* 0x000fe400078e00ff */
[----:B------:R-:W-:Y:S01]  /*af0b0*/  IMAD.MOV.U32 R11, RZ, RZ, -0x1 ;  /* 0xffffffffff0b7424 */ /* 0x000fe200078e00ff */
[----:B--2---:R-:W-:-:S04]  /*af0c0*/  ISETP.GE.U32.AND P0, PT, R17, UR4, PT ;  /* 0x0000000411007c0c */ /* 0x004fc8000bf06070 */
[----:B---3--:R-:W-:-:S13]  /*af0d0*/  ISETP.GE.U32.AND.EX P0, PT, R20, UR5, PT, P0 ;  /* 0x0000000514007c0c */ /* 0x008fda000bf06100 */
[----:B------:R-:W-:Y:S05]  /*af0e0*/  @P0 BRA `(.L_x_234) ;  /* 0x0000000400340947 */ /* 0x000fea0003800000 */
        /* <DEDUP_REMOVED lines=18> */
.L_x_235:
[----:B0-----:R-:W0:Y:S01]  /*af210*/  LDC.64 R22, c[0x0][0x640] ;  /* 0x00019000ff167b82 */ /* 0x001e220000000a00 */
[-CC-:B------:R-:W-:Y:S02]  /*af220*/  SHF.R.U64 R14, R8, R16.reuse, R9.reuse ;  /* 0x00000010080e7219 */ /* 0x180fe40000001209 */
[----:B------:R-:W-:Y:S02]  /*af230*/  SHF.R.U32.HI R4, RZ, R16, R9 ;  /* 0x00000010ff047219 */ /* 0x000fe40000011609 */
[----:B------:R-:W-:-:S03]  /*af240*/  IADD3 R7, P0, RZ, -R14, RZ ;  /* 0x8000000eff077210 */ /* 0x000fc60007f1e0ff */
[----:B------:R-:W1:Y:S02]  /*af250*/  LDC R8, c[0x0][0x618] ;  /* 0x00018600ff087b82 */ /* 0x000e640000000800 */
[----:B------:R-:W-:Y:S02]  /*af260*/  IMAD.X R5, RZ, RZ, ~R4, P0 ;  /* 0x000000ffff057224 */ /* 0x000fe400000e0e04 */
[----:B------:R-:W-:Y:S02]  /*af270*/  IMAD.MOV.U32 R4, RZ, RZ, R17 ;  /* 0x000000ffff047224 */ /* 0x000fe400078e0011 */
[----:B------:R-:W-:Y:S02]  /*af280*/  IMAD R6, R5, R18, RZ ;  /* 0x0000001205067224 */ /* 0x000fe400078e02ff */
[----:B------:R-:W2:Y:S01]  /*af290*/  LDC R16, c[0x0][0x608] ;  /* 0x00018200ff107b82 */ /* 0x000ea20000000800 */
[----:B------:R-:W-:Y:S02]  /*af2a0*/  IMAD.MOV.U32 R5, RZ, RZ, R20 ;  /* 0x000000ffff057224 */ /* 0x000fe400078e0014 */
[----:B------:R-:W-:-:S02]  /*af2b0*/  IMAD.MOV.U32 R20, RZ, RZ, 0x1 ;  /* 0x00000001ff147424 */ /* 0x000fc400078e00ff */
[----:B------:R-:W-:-:S03]  /*af2c0*/  IMAD.WIDE.U32 R4, R7, R18, R4 ;  /* 0x0000001207047225 */ /* 0x000fc600078e0004 */
[----:B------:R-:W3:Y:S01]  /*af2d0*/  LDC R21, c[0x0][0x658] ;  /* 0x00019600ff157b82 */ /* 0x000ee20000000800 */
[----:B------:R-:W-:Y:S01]  /*af2e0*/  IMAD R7, R7, R19, R6 ;  /* 0x0000001307077224 */ /* 0x000fe200078e0206 */
[----:B0-----:R-:W-:Y:S01]  /*af2f0*/  ISETP.NE.U32.AND P0, PT, R22, RZ, PT ;  /* 0x000000ff1600720c */ /* 0x001fe20003f05070 */
[----:B------:R-:W-:Y:S02]  /*af300*/  IMAD.MOV.U32 R6, RZ, RZ, -0x1 ;  /* 0xffffffffff067424 */ /* 0x000fe400078e00ff */
[----:B------:R-:W-:Y:S01]  /*af310*/  IMAD.IADD R5, R5, 0x1, R7 ;  /* 0x0000000105057824 */ /* 0x000fe200078e0207 */
[----:B------:R-:W-:Y:S02]  /*af320*/  ISETP.NE.AND.EX P0, PT, R23, RZ, PT, P0 ;  /* 0x000000ff1700720c */ /* 0x000fe40003f05300 */
[----:B------:R-:W0:Y:S02]  /*af330*/  LDC R17, c[0x0][0x600] ;  /* 0x00018000ff117b82 */ /* 0x000e240000000800 */
[----:B-1----:R-:W-:-:S02]  /*af340*/  SHF.R.U64 R10, R4, R8, R5 ;  /* 0x00000008040a7219 */ /* 0x002fc40000001205 */
[----:B------:R-:W-:-:S04]  /*af350*/  SHF.R.U32.HI R5, RZ, R8, R5 ;  /* 0x00000008ff057219 */ /* 0x000fc80000011605 */
[----:B------:R-:W1:Y:S01]  /*af360*/  LDC R18, c[0x0][0x648] ;  /* 0x00019200ff127b82 */ /* 0x000e620000000800 */
[-CC-:B--2---:R-:W-:Y:S02]  /*af370*/  SHF.R.U64 R15, R10, R16.reuse, R5.reuse ;  /* 0x000000100a0f7219 */ /* 0x184fe40000001205 */
[----:B------:R-:W-:-:S05]  /*af380*/  SHF.R.U32.HI R4, RZ, R16, R5 ;  /* 0x00000010ff047219 */ /* 0x000fca0000011605 */
[----:B------:R-:W2:Y:S01]  /*af390*/  LDC R19, c[0x0][0x638] ;  /* 0x00018e00ff137b82 */ /* 0x000ea20000000800 */
[-CC-:B---3--:R-:W-:Y:S02]  /*af3a0*/  SHF.R.U64 R16, R15, R21.reuse, R4.reuse ;  /* 0x000000150f107219 */ /* 0x188fe40000001204 */
[-C--:B------:R-:W-:Y:S02]  /*af3b0*/  SHF.L.U32 R6, R6, R21.reuse, RZ ;  /* 0x0000001506067219 */ /* 0x080fe400000006ff */
[----:B------:R-:W-:Y:S01]  /*af3c0*/  SHF.R.U32.HI R5, RZ, R21, R4 ;  /* 0x00000015ff057219 */ /* 0x000fe20000011604 */
[----:B------:R-:W-:Y:S01]  /*af3d0*/  IMAD.MOV.U32 R4, RZ, RZ, R16 ;  /* 0x000000ffff047224 */ /* 0x000fe200078e0010 */
[----:B------:R-:W-:Y:S01]  /*af3e0*/  LOP3.LUT R24, RZ, R6, RZ, 0x33, !PT ;  /* 0x00000006ff187212 */ /* 0x000fe200078e33ff */
[----:B------:R-:W3:Y:S01]  /*af3f0*/  LDC R25, c[0x0][0x610] ;  /* 0x00018400ff197b82 */ /* 0x000ee20000000800 */
[----:B------:R-:W-:Y:S05]  /*af400*/  @!P0 BRA `(.L_x_236) ;  /* 0x0000000000288947 */ /* 0x000fea0003800000 */
        /* <DEDUP_REMOVED lines=10> */
.L_x_236:
[----:B------:R-:W4:Y:S01]  /*af4b0*/  LDC R6, c[0x0][0x65c] ;  /* 0x00019700ff067b82 */ /* 0x000f220000000800 */
[----:B-1----:R-:W-:Y:S01]  /*af4c0*/  SHF.R.U64 R4, R4, R18, R5 ;  /* 0x0000001204047219 */ /* 0x002fe20000001205 */
[----:B0-----:R-:W-:Y:S01]  /*af4d0*/  VIADD R7, R17, 0xffffffff ;  /* 0xffffffff11077836 */ /* 0x001fe20000000000 */
[----:B------:R-:W-:Y:S01]  /*af4e0*/  SHF.L.U32 R20, R20, R21, RZ ;  /* 0x0000001514147219 */ /* 0x000fe200000006ff */
[----:B------:R-:W-:Y:S01]  /*af4f0*/  IMAD.MOV.U32 R11, RZ, RZ, R14 ;  /* 0x000000ffff0b7224 */ /* 0x000fe200078e000e */
[----:B------:R-:W-:Y:S01]  /*af500*/  LOP3.LUT R3, R15, R24, RZ, 0xc0, !PT ;  /* 0x000000180f037212 */ /* 0x000fe200078ec0ff */
[----:B------:R-:W-:Y:S01]  /*af510*/  IMAD.MOV R5, RZ, RZ, -R4 ;  /* 0x000000ffff057224 */ /* 0x000fe200078e0a04 */
[----:B------:R-:W-:-:S03]  /*af520*/  LOP3.LUT R7, R10, R7, RZ, 0xc0, !PT ;  /* 0x000000070a077212 */ /* 0x000fc600078ec0ff */
[----:B------:R-:W-:Y:S01]  /*af530*/  IMAD R3, R20, R4, R3 ;  /* 0x0000000414037224 */ /* 0x000fe200078e0203 */
[----:B----4-:R-:W-:Y:S01]  /*af540*/  ISETP.NE.AND P0, PT, R6, 0x1, PT ;  /* 0x000000010600780c */ /* 0x010fe20003f05270 */
[----:B------:R-:W-:-:S12]  /*af550*/  IMAD.MOV.U32 R6, RZ, RZ, 0x1 ;  /* 0x00000001ff067424 */ /* 0x000fd800078e00ff */
[----:B------:R-:W-:Y:S02]  /*af560*/  @P0 IMAD R0, R13, R12, R2 ;  /* 0x0000000c0d000224 */ /* 0x000fe400078e0202 */
[----:B--2---:R-:W-:Y:S02]  /*af570*/  IMAD R2, R5, R19, R16 ;  /* 0x0000001305027224 */ /* 0x004fe400078e0210 */
[----:B---3--:R-:W-:Y:S02]  /*af580*/  IMAD R0, R3, R25, R0 ;  /* 0x0000001903007224 */ /* 0x008fe400078e0200 */
[----:B------:R-:W-:-:S05]  /*af590*/  IMAD R3, R2, R17, R7 ;  /* 0x0000001102037224 */ /* 0x000fca00078e0207 */
[----:B------:R-:W-:Y:S02]  /*af5a0*/  SEL R5, R3, R0, !P0 ;  /* 0x0000000003057207 */ /* 0x000fe40004000000 */
[----:B------:R-:W-:-:S07]  /*af5b0*/  SEL R4, R0, R3, !P0 ;  /* 0x0000000300047207 */ /* 0x000fce0004000000 */
.L_x_234:
[----:B------:R-:W-:-:S08]  /*af5c0*/  NOP ;  /* 0x0000000000007918 */ /* 0x000fd00000000000 */
[----:B0-----:R-:W0:-:S00]  /*af5d0*/  USETMAXREG.DEALLOC.CTAPOOL 0x18 ;  /* 0x00000018000079c8 */ /* 0x001e0000080e0500 */
[----:B------:R-:W-:-:S13]  /*af5e0*/  ISETP.NE.AND P0, PT, RZ, UR6, PT ;  /* 0x00000006ff007c0c */ /* 0x000fda000bf05270 */
[----:B------:R-:W-:Y:S05]  /*af5f0*/  @P0 EXIT ;  /* 0x000000000000094d */ /* 0x000fea0003800000 */
[----:B0-----:R-:W-:Y:S01]  /*af600*/  LOP3.LUT P0, RZ, R6, 0xff, RZ, 0xc0, !PT ;  /* 0x000000ff06ff7812 */ /* 0x001fe2000780c0ff */
[----:B------:R-:W-:Y:S02]  /*af610*/  IMAD.MOV.U32 R0, RZ, RZ, 0x1 ;  /* 0x00000001ff007424 */ /* 0x000fe400078e00ff */
[----:B------:R-:W-:-:S10]  /*af620*/  IMAD.MOV.U32 R6, RZ, RZ, RZ ;  /* 0x000000ffff067224 */ /* 0x000fd400078e00ff */
[----:B------:R-:W-:Y:S05]  /*af630*/  @!P0 BRA `(.L_x_237) ;  /* 0x0000000c00588947 */ /* 0x000fea0003800000 */
[----:B------:R-:W0:Y:S01]  /*af640*/  LDC R0, c[0x0][0x28c] ;  /* 0x0000a300ff007b82 */ /* 0x000e220000000800 */
[----:B------:R-:W1:Y:S01]  /*af650*/  S2R R10, SR_CgaCtaId ;  /* 0x00000000000a7919 */ /* 0x000e620000008800 */
[----:B------:R-:W-:Y:S01]  /*af660*/  ULDC UR8, c[0x0][0xc] ;  /* 0x0000030000087ab9 */ /* 0x000fe20000000800 */
[----:B------:R-:W-:Y:S01]  /*af670*/  ULDC UR9, c[0x0][0x10] ;  /* 0x0000040000097ab9 */ /* 0x000fe20000000800 */
[----:B------:R-:W-:Y:S01]  /*af680*/  ULDC UR5, c[0x0][0x658] ;  /* 0x0001960000057ab9 */ /* 0x000fe20000000800 */
[----:B------:R-:W-:Y:S01]  /*af690*/  UMOV UR6, 0xffffffff ;  /* 0xffffffff00067882 */ /* 0x000fe20000000000 */
[----:B------:R-:W-:Y:S01]  /*af6a0*/  UMOV UR10, 0x1 ;  /* 0x00000001000a7882 */ /* 0x000fe20000000000 */
[----:B------:R-:W-:Y:S01]  /*af6b0*/  UIMAD.WIDE.U32 UR8, UR8, UR9, URZ ;  /* 0x00000009080872a5 */ /* 0x000fe2000f8e003f */
[----:B------:R-:W-:Y:S01]  /*af6c0*/  BSSY B0, `(.L_x_237) ;  /* 0x00000cd000007945 */ /* 0x000fe20003800000 */
[----:B------:R-:W-:Y:S01]  /*af6d0*/  USHF.L.U32 UR6, UR6, UR5, URZ ;  /* 0x0000000506067299 */ /* 0x000fe2000800063f */
[----:B------:R-:W-:Y:S01]  /*af6e0*/  IMAD.MOV.U32 R9, RZ, RZ, 0x1 ;  /* 0x00000001ff097424 */ /* 0x000fe200078e00ff */
[----:B------:R-:W-:Y:S01]  /*af6f0*/  USHF.L.U32 UR19, UR10, UR5, URZ ;  /* 0x000000050a137299 */ /* 0x000fe2000800063f */
[----:B------:R-:W-:Y:S01]  /*af700*/  IMAD.MOV.U32 R6, RZ, RZ, RZ ;  /* 0x000000ffff067224 */ /* 0x000fe200078e00ff */
[----:B------:R-:W-:Y:S01]  /*af710*/  ULDC UR4, c[0x0][0x600] ;  /* 0x0001800000047ab9 */ /* 0x000fe20000000800 */
[----:B------:R-:W-:Y:S01]  /*af720*/  ULDC UR5, c[0x0][0x14] ;  /* 0x0000050000057ab9 */ /* 0x000fe20000000800 */
[----:B------:R-:W-:-:S02]  /*af730*/  ULOP3.LUT UR21, UR7, 0x2, URZ, 0xfc, !UPT ;  /* 0x0000000207157892 */ /* 0x000fc4000f8efc3f */
[----:B------:R-:W-:Y:S02]  /*af740*/  UIMAD.WIDE.U32 UR22, UR8, UR5, URZ ;  /* 0x00000005081672a5 */ /* 0x000fe4000f8e003f */
[----:B------:R-:W-:Y:S02]  /*af750*/  UIMAD UR13, UR9, UR5, URZ ;  /* 0x00000005090d72a4 */ /* 0x000fe4000f8e023f */
[----:B------:R-:W-:Y:S02]  /*af760*/  UIADD3 UR4, UR4, -0x1, URZ ;  /* 0xffffffff04047890 */ /* 0x000fe4000fffe03f */
[----:B------:R-:W-:Y:S01]  /*af770*/  ULOP3.LUT UR18, URZ, UR6, URZ, 0x33, !UPT ;  /* 0x000000063f127292 */ /* 0x000fe2000f8e333f */
[----:B0-----:R-:W-:Y:S01]  /*af780*/  VIADD R0, R0, 0x7f ;  /* 0x0000007f00007836 */ /* 0x001fe20000000000 */
[----:B------:R-:W-:Y:S01]  /*af790*/  UIADD3 UR13, UR23, UR13, URZ ;  /* 0x0000000d170d7290 */ /* 0x000fe2000fffe03f */
[----:B------:R-:W-:-:S03]  /*af7a0*/  ULDC.64 UR24, c[0x0][0x198] ;  /* 0x0000660000187ab9 */ /* 0x000fc60000000a00 */
[----:B------:R-:W-:-:S04]  /*af7b0*/  SHF.R.S32.HI R3, RZ, 0x1f, R0 ;  /* 0x0000001fff037819 */ /* 0x000fc80000011400 */
[----:B------:R-:W-:Y:S01]  /*af7c0*/  LEA.HI R3, R3, R0, RZ, 0x7 ;  /* 0x0000000003037211 */ /* 0x000fe200078f38ff */
[----:B------:R-:W-:Y:S01]  /*af7d0*/  IMAD.MOV.U32 R0, RZ, RZ, 0x1 ;  /* 0x00000001ff007424 */ /* 0x000fe200078e00ff */
[----:B-1----:R-:W-:Y:S02]  /*af7e0*/  LOP3.LUT R10, R10, 0x1, RZ, 0xc0, !PT ;  /* 0x000000010a0a7812 */ /* 0x002fe400078ec0ff */
[----:B------:R-:W-:-:S05]  /*af7f0*/  SHF.R.S32.HI R7, RZ, 0x7, R3 ;  /* 0x00000007ff077819 */ /* 0x000fca0000011403 */
[----:B------:R-:W-:-:S07]  /*af800*/  VIADD R16, R7, 0x1 ;  /* 0x0000000107107836 */ /* 0x000fce0000000000 */
.L_x_248:
[----:B------:R-:W-:-:S03]  /*af810*/  UMOV UR5, 0xffffffff ;  /* 0xffffffff00057882 */ /* 0x000fc60000000000 */
[----:B------:R-:W-:Y:S05]  /*af820*/  BRA.DIV UR5, `(.L_x_238) ;  /* 0x0000000e05907947 */ /* 0x000fea000b800000 */
[----:B------:R-:W-:-:S13]  /*af830*/  ELECT P0, URZ, PT ;  /* 0x00000000003f782f */ /* 0x000fda0003800000 */
.L_x_257:
[----:B------:R-:W0:Y:S01]  /*af840*/  LDC R2, c[0x0][0x28c] ;  /* 0x0000a300ff027b82 */ /* 0x000e220000000800 */
[----:B------:R-:W-:Y:S01]  /*af850*/  BSSY B1, `(.L_x_239) ;  /* 0x000003a000017945 */ /* 0x000fe20003800000 */
[----:B0-----:R-:W-:-:S13]  /*af860*/  ISETP.LT.OR P0, PT, R2, 0x1, !P0 ;  /* 0x000000010200780c */ /* 0x001fda0004701670 */
[----:B------:R-:W-:Y:S05]  /*af870*/  @P0 BRA `(.L_x_240) ;  /* 0x0000000000dc0947 */ /* 0x000fea0003800000 */
[----:B------:R-:W-:Y:S02]  /*af880*/  IMAD R5, R5, 0x2, R10 ;  /* 0x0000000205057824 */ /* 0x000fe400078e020a */
[----:B------:R-:W-:Y:S02]  /*af890*/  IMAD.SHL.U32 R2, R4, 0x200, RZ ;  /* 0x0000020004027824 */ /* 0x000fe400078e00ff */
[----:B------:R-:W-:Y:S02]  /*af8a0*/  IMAD R5, R5, 0xc0, RZ ;  /* 0x000000c005057824 */ /* 0x000fe400078e02ff */
[----:B------:R-:W-:Y:S02]  /*af8b0*/  IMAD.MOV.U32 R12, RZ, RZ, RZ ;  /* 0x000000ffff0c7224 */ /* 0x000fe400078e00ff */
[----:B------:R-:W-:Y:S02]  /*af8c0*/  IMAD.MOV.U32 R4, RZ, RZ, R16 ;  /* 0x000000ffff047224 */ /* 0x000fe400078e0010 */
[----:B------:R-:W-:-:S02]  /*af8d0*/  IMAD.MOV.U32 R3, RZ, RZ, R0 ;  /* 0x000000ffff037224 */ /* 0x000fc400078e0000 */
[----:B------:R-:W-:-:S07]  /*af8e0*/  IMAD.MOV.U32 R13, RZ, RZ, R6 ;  /* 0x000000ffff0d7224 */ /* 0x000fce00078e0006 */
.L_x_243:
[----:B------:R-:W0:Y:S01]  /*af8f0*/  S2R R15, SR_CgaCtaId ;  /* 0x00000000000f7919 */ /* 0x000e220000008800 */
[----:B------:R-:W-:Y:S02]  /*af900*/  MOV R8, 0x400 ;  /* 0x0000040000087802 */ /* 0x000fe40000000f00 */
[----:B------:R-:W-:Y:S02]  /*af910*/  SHF.L.U32 R14, R3, 0x1f, RZ ;  /* 0x0000001f030e7819 */ /* 0x000fe400000006ff */
[----:B0-----:R-:W-:-:S05]  /*af920*/  LEA R8, R15, R8, 0x18 ;  /* 0x000000080f087211 */ /* 0x001fca00078ec0ff */
[----:B------:R-:W-:-:S04]  /*af930*/  IMAD R15, R13, 0x8, R8 ;  /* 0x000000080d0f7824 */ /* 0x000fc800078e0208 */
[----:B------:R-:W0:Y:S02]  /*af940*/  SYNCS.PHASECHK.TRANS64.TRYWAIT P0, [R15+URZ+0x10], R14 ;  /* 0x0000100e0f0075a7 */ /* 0x000e24000800017f */
[----:B0-----:R-:W-:Y:S05]  /*af950*/  @!P0 BRA `(.L_x_241) ;  /* 0x0000000c00648947 */ /* 0x001fea0003800000 */
.L_x_258:
[----:B------:R-:W1:Y:S01]  /*af960*/  S2R R17, SR_TID.X ;  /* 0x0000000000117919 */ /* 0x000e620000002100 */
[----:B------:R-:W-:-:S04]  /*af970*/  UPRMT UR5, UR21, 0x9910, URZ ;  /* 0x0000991015057896 */ /* 0x000fc8000800003f */
[----:B------:R-:W-:Y:S01]  /*af980*/  UISETP.NE.AND UP0, UPT, UR5, 0x2, UPT ;  /* 0x000000020500788c */ /* 0x000fe2000bf05270 */
[----:B-1----:R-:W-:-:S13]  /*af990*/  LOP3.LUT P0, RZ, R17, 0x7f, RZ, 0xc0, !PT ;  /* 0x0000007f11ff7812 */ /* 0x002fda000780c0ff */
[----:B0-----:R-:W0:Y:S02]  /*af9a0*/  @!P0 LDC R14, c[0x0][0x500] ;  /* 0x00014000ff0e8b82 */ /* 0x001e240000000800 */
[----:B0-----:R0:W-:Y:S01]  /*af9b0*/  @!P0 SYNCS.ARRIVE.TRANS64 RZ, [R15+URZ], R14 ;  /* 0x0000000e0fff89a7 */ /* 0x0011e2000800003f */
[----:B------:R-:W-:-:S13]  /*af9c0*/  PLOP3.LUT P0, PT, PT, PT, UP0, 0x80, 0x0 ;  /* 0x000000000000781c */ /* 0x000fda0003f0f008 */
[----:B0-----:R-:W-:Y:S05]  /*af9d0*/  @P0 BRA `(.L_x_242) ;  /* 0x0000000000040947 */ /* 0x001fea0003800000 */
[----:B------:R-:W-:Y:S01]  /*af9e0*/  BPT.TRAP 0x1 ;  /* 0x000000040000795c */ /* 0x000fe20000300000 */
.L_x_242:
[----:B------:R-:W-:Y:S01]  /*af9f0*/  R2UR UR9, R15 ;  /* 0x000000000f0972ca */ /* 0x000fe200000e0000 */
[C---:B------:R-:W-:Y:S01]  /*afa00*/  IMAD R15, R13.reuse, 0x2, R10 ;  /* 0x000000020d0f7824 */ /* 0x040fe200078e020a */
[----:B------:R-:W-:Y:S01]  /*afa10*/  UIADD3 UR14, UP0, UR24, 0xf0, URZ ;  /* 0x000000f0180e7890 */ /* 0x000fe2000ff1e03f */
[--C-:B------:R-:W-:Y:S01]  /*afa20*/  IMAD R14, R13, 0x10000, R8.reuse ;  /* 0x000100000d0e7824 */ /* 0x100fe200078e0208 */
[----:B------:R-:W-:Y:S01]  /*afa30*/  R2UR UR11, R2 ;  /* 0x00000000020b72ca */ /* 0x000fe200000e0000 */
[----:B------:R-:W-:Y:S01]  /*afa40*/  IMAD R15, R15, 0x6000, R8 ;  /* 0x000060000f0f7824 */ /* 0x000fe200078e0208 */
[----:B------:R-:W-:Y:S01]  /*afa50*/  R2UR UR10, R12 ;  /* 0x000000000c0a72ca */ /* 0x000fe200000e0000 */
[----:B------:R-:W-:Y:S01]  /*afa60*/  VIADD R4, R4, 0xffffffff ;  /* 0xffffffff04047836 */ /* 0x000fe20000000000 */
[----:B------:R-:W-:Y:S01]  /*afa70*/  R2UR UR5, R14 ;  /* 0x000000000e0572ca */ /* 0x000fe200000e0000 */
[----:B------:R-:W-:Y:S01]  /*afa80*/  UIADD3 UR26, UP1, UR24, 0x1f0, URZ ;  /* 0x000001f0181a7890 */ /* 0x000fe2000ff3e03f */
[----:B------:R-:W-:Y:S01]  /*afa90*/  R2UR UR6, R15 ;  /* 0x000000000f0672ca */ /* 0x000fe200000e0000 */
[----:B------:R-:W-:Y:S01]  /*afaa0*/  UIADD3.X UR15, URZ, UR25, URZ, UP0, !UPT ;  /* 0x000000193f0f7290 */ /* 0x000fe200087fe43f */
[----:B------:R-:W-:Y:S01]  /*afab0*/  R2UR UR12, R11 ;  /* 0x000000000b0c72ca */ /* 0x000fe200000e0000 */
[----:B------:R-:W-:Y:S01]  /*afac0*/  VIADD R13, R13, 0x1 ;  /* 0x000000010d0d7836 */ /* 0x000fe20000000000 */
[----:B------:R-:W-:Y:S01]  /*afad0*/  R2UR UR20, R5 ;  /* 0x00000000051472ca */ /* 0x000fe200000e0000 */
[----:B------:R-:W-:Y:S01]  /*afae0*/  UIADD3.X UR27, URZ, UR25, URZ, UP1, !UPT ;  /* 0x000000193f1b7290 */ /* 0x000fe20008ffe43f */
[----:B------:R-:W-:Y:S01]  /*afaf0*/  ISETP.GT.AND P1, PT, R4, 0x1, PT ;  /* 0x000000010400780c */ /* 0x000fe20003f24270 */
[----:B------:R-:W-:Y:S01]  /*afb00*/  UMOV UR16, 0x0 ;  /* 0x0000000000107882 */ /* 0x000fe20000000000 */
[----:B------:R-:W-:Y:S01]  /*afb10*/  UMOV UR17, 0x10000000 ;  /* 0x1000000000117882 */ /* 0x000fe20000000000 */
[----:B------:R-:W-:Y:S01]  /*afb20*/  ISETP.NE.AND P0, PT, R13, 0x2, PT ;  /* 0x000000020d00780c */ /* 0x000fe20003f05270 */
[----:B------:R-:W-:Y:S01]  /*afb30*/  UMOV UR28, 0x30000 ;  /* 0x00030000001c7882 */ /* 0x000fe20000000000 */
[----:B------:R-:W-:Y:S01]  /*afb40*/  UIADD3 UR8, UR5, 0x100, URZ ;  /* 0x0000010005087890 */ /* 0x000fe2000fffe03f */
[----:B------:R-:W-:Y:S01]  /*afb50*/  VIADD R12, R12, 0x80 ;  /* 0x000000800c0c7836 */ /* 0x000fe20000000000 */
[----:B------:R-:W-:Y:S01]  /*afb60*/  UIADD3 UR6, UR6, 0x20100, URZ ;  /* 0x0002010006067890 */ /* 0x000fe2000fffe03f */
[----:B------:R-:W-:-:S02]  /*afb70*/  SEL R8, RZ, 0x1, P0 ;  /* 0x00000001ff087807 */ /* 0x000fc40000000000 */
[----:B------:R-:W-:Y:S02]  /*afb80*/  SEL R13, R13, RZ, P0 ;  /* 0x000000ff0d0d7207 */ /* 0x000fe40000000000 */
[----:B------:R-:W-:Y:S02]  /*afb90*/  LOP3.LUT R3, R3, R8, RZ, 0x3c, !PT ;  /* 0x0000000803037212 */ /* 0x000fe400078e3cff */
[----:B------:R0:W-:Y:S02]  /*afba0*/  UTMALDG.3D [UR8], [UR14], desc[UR16] ;  /* 0x000010080e0075b4 */ /* 0x0001e40008011000 */
[----:B0-----:R-:W-:Y:S01]  /*afbb0*/  UMOV UR8, UR6 ;  /* 0x0000000600087c82 */ /* 0x001fe20008000000 */
[----:B------:R-:W-:Y:S02]  /*afbc0*/  UMOV UR11, UR20 ;  /* 0x00000014000b7c82 */ /* 0x000fe40008000000 */
[----:B------:R0:W-:Y:S02]  /*afbd0*/  UTMALDG.3D.MULTICAST [UR8], [UR26], UR28, desc[UR16] ;  /* 0x000010081a0073b4 */ /* 0x0001e4000801181c */
[----:B0-----:R-:W-:Y:S05]  /*afbe0*/  @P1 BRA `(.L_x_243) ;  /* 0xfffffffc00401947 */ /* 0x001fea000383ffff */
.L_x_240:
[----:B------:R-:W-:Y:S05]  /*afbf0*/  BSYNC B1 ;  /* 0x0000000000017941 */ /* 0x000fea0003800000 */
.L_x_239:
[----:B------:R-:W2:Y:S01]  /*afc00*/  LDL.LU R15, [R1+0x148c] ;  /* 0x00148c00010f7983 */ /* 0x000ea20000300800 */
[----:B------:R-:W-:Y:S01]  /*afc10*/  LOP3.LUT P2, RZ, R9, 0xff, RZ, 0xc0, !PT ;  /* 0x000000ff09ff7812 */ /* 0x000fe2000784c0ff */
[----:B------:R-:W-:Y:S01]  /*afc20*/  IMAD.IADD R6, R7, 0x1, R6 ;  /* 0x0000000107067824 */ /* 0x000fe200078e0206 */
[----:B------:R-:W-:Y:S01]  /*afc30*/  ULDC.64 UR8, c[0x0][0x650] ;  /* 0x0001940000087ab9 */ /* 0x000fe20000000a00 */
[----:B------:R-:W3:Y:S01]  /*afc40*/  LDL.LU R14, [R1+0x1490] ;  /* 0x00149000010e7983 */ /* 0x000ee20000300800 */
[----:B------:R-:W-:Y:S01]  /*afc50*/  BSSY B1, `(.L_x_244) ;  /* 0x0000071000017945 */ /* 0x000fe20003800000 */
[----:B------:R-:W-:Y:S01]  /*afc60*/  IMAD.MOV.U32 R4, RZ, RZ, -0x1 ;  /* 0xffffffffff047424 */ /* 0x000fe200078e00ff */
[----:B------:R-:W-:Y:S01]  /*afc70*/  SHF.R.U32.HI R2, RZ, 0x1, R6 ;  /* 0x00000001ff027819 */ /* 0x000fe20000011606 */
[----:B------:R-:W-:Y:S01]  /*afc80*/  IMAD.MOV.U32 R5, RZ, RZ, -0x1 ;  /* 0xffffffffff057424 */ /* 0x000fe200078e00ff */
[----:B------:R-:W-:Y:S01]  /*afc90*/  ISETP.GT.U32.AND P0, PT, R6, 0x1, PT ;  /* 0x000000010600780c */ /* 0x000fe20003f04070 */
[----:B------:R-:W-:Y:S01]  /*afca0*/  IMAD.MOV.U32 R11, RZ, RZ, -0x1 ;  /* 0xffffffffff0b7424 */ /* 0x000fe200078e00ff */
[----:B------:R-:W-:-:S02]  /*afcb0*/  LOP3.LUT R2, R2, 0x1, RZ, 0xc0, !PT ;  /* 0x0000000102027812 */ /* 0x000fc400078ec0ff */
[C---:B------:R-:W-:Y:S01]  /*afcc0*/  ISETP.LT.U32.AND P0, PT, R7.reuse, 0x2, P0 ;  /* 0x000000020700780c */ /* 0x040fe20000701070 */
[----:B------:R-:W0:Y:S01]  /*afcd0*/  @P2 S2R R3, SR_CgaCtaId ;  /* 0x0000000000032919 */ /* 0x000e220000008800 */
[----:B------:R-:W-:Y:S02]  /*afce0*/  ISETP.NE.U32.AND P1, PT, R2, 0x1, PT ;  /* 0x000000010200780c */ /* 0x000fe40003f25070 */
[----:B------:R-:W-:Y:S02]  /*afcf0*/  @P2 MOV R2, 0x400 ;  /* 0x0000040000022802 */ /* 0x000fe40000000f00 */
[----:B------:R-:W-:Y:S02]  /*afd00*/  ISETP.GT.U32.AND P1, PT, R7, 0x1, !P1 ;  /* 0x000000010700780c */ /* 0x000fe40004f24070 */
[----:B------:R-:W-:Y:S02]  /*afd10*/  LOP3.LUT R6, R6, 0x1, RZ, 0xc0, !PT ;  /* 0x0000000106067812 */ /* 0x000fe400078ec0ff */
[----:B------:R-:W-:-:S02]  /*afd20*/  PRMT R9, RZ, 0x7610, R9 ;  /* 0x00007610ff097816 */ /* 0x000fc40000000009 */
[----:B0-----:R-:W-:Y:S02]  /*afd30*/  @P2 LEA R2, R3, R2, 0x18 ;  /* 0x0000000203022211 */ /* 0x001fe400078ec0ff */
[----:B------:R-:W-:Y:S02]  /*afd40*/  SEL R3, RZ, 0x1, !P0 ;  /* 0x00000001ff037807 */ /* 0x000fe40004000000 */
[----:B------:R0:W-:Y:S02]  /*afd50*/  @P2 SYNCS.ARRIVE.TRANS64.A1T0 RZ, [R2+URZ+0x38], RZ ;  /* 0x000038ff02ff29a7 */ /* 0x0001e4000810003f */
[----:B0-----:R-:W-:-:S04]  /*afd60*/  SEL R2, RZ, 0x1, !P1 ;  /* 0x00000001ff027807 */ /* 0x001fc80004800000 */
[----:B------:R-:W-:Y:S02]  /*afd70*/  LOP3.LUT R0, R2, R0, R3, 0x96, !PT ;  /* 0x0000000002007212 */ /* 0x000fe400078e9603 */
[----:B------:R-:W-:Y:S02]  /*afd80*/  PRMT R2, RZ, 0x7610, R2 ;  /* 0x00007610ff027816 */ /* 0x000fe40000000002 */
[----:B---3--:R-:W-:-:S04]  /*afd90*/  IADD3 R14, P0, R14, UR22, RZ ;  /* 0x000000160e0e7c10 */ /* 0x008fc8000ff1e0ff */
[----:B--2---:R-:W-:Y:S01]  /*afda0*/  IADD3.X R15, R15, UR13, RZ, P0, !PT ;  /* 0x0000000d0f0f7c10 */ /* 0x004fe200087fe4ff */
[----:B------:R0:W-:Y:S01]  /*afdb0*/  STL [R1+0x1490], R14 ;  /* 0x0014900e01007387 */ /* 0x0001e20000100800 */
[----:B------:R-:W-:-:S03]  /*afdc0*/  ISETP.GE.U32.AND P0, PT, R14, UR8, PT ;  /* 0x000000080e007c0c */ /* 0x000fc6000bf06070 */
[----:B------:R0:W-:Y:S01]  /*afdd0*/  STL [R1+0x148c], R15 ;  /* 0x00148c0f01007387 */ /* 0x0001e20000100800 */
[----:B------:R-:W-:-:S13]  /*afde0*/  ISETP.GE.U32.AND.EX P0, PT, R15, UR9, PT, P0 ;  /* 0x000000090f007c0c */ /* 0x000fda000bf06100 */
[----:B0-----:R-:W-:Y:S05]  /*afdf0*/  @P0 BRA `(.L_x_245) ;  /* 0x0000000400580947 */ /* 0x001fea0003800000 */
[----:B------:R-:W0:Y:S01]  /*afe00*/  S2R R8, SR_CTAID.X ;  /* 0x0000000000087919 */ /* 0x000e220000002500 */
[----:B------:R-:W1:Y:S01]  /*afe10*/  LDC R17, c[0x0][0x65c] ;  /* 0x00019700ff117b82 */ /* 0x000e620000000800 */
[----:B------:R-:W-:Y:S01]  /*afe20*/  ULDC UR5, c[0x0][0x150] ;  /* 0x0000540000057ab9 */ /* 0x000fe20000000800 */
[----:B------:R-:W-:Y:S01]  /*afe30*/  ULDC.64 UR8, c[0x0][0x628] ;  /* 0x00018a0000087ab9 */ /* 0x000fe20000000a00 */
[----:B------:R-:W2:Y:S01]  /*afe40*/  S2R R2, SR_CTAID.Y ;  /* 0x0000000000027919 */ /* 0x000ea20000002600 */
[----:B------:R-:W-:Y:S01]  /*afe50*/  ISETP.NE.U32.AND P0, PT, RZ, UR8, PT ;  /* 0x00000008ff007c0c */ /* 0x000fe2000bf05070 */
[----:B------:R-:W-:-:S03]  /*afe60*/  ULDC UR6, c[0x0][0x630] ;  /* 0x00018c0000067ab9 */ /* 0x000fc60000000800 */
[----:B------:R-:W3:Y:S01]  /*afe70*/  LDC R5, c[0x0][0x144] ;  /* 0x00005100ff057b82 */ /* 0x000ee20000000800 */
[----:B------:R-:W-:-:S07]  /*afe80*/  ISETP.NE.AND.EX P0, PT, RZ, UR9, PT, P0 ;  /* 0x00000009ff007c0c */ /* 0x000fce000bf05300 */
[----:B------:R-:W4:Y:S01]  /*afe90*/  LDC R13, c[0x0][0x148] ;  /* 0x00005200ff0d7b82 */ /* 0x000f220000000800 */
[----:B-1----:R-:W-:Y:S02]  /*afea0*/  ISETP.NE.AND P3, PT, R17, 0x1, PT ;  /* 0x000000011100780c */ /* 0x002fe40003f65270 */
[----:B0-----:R-:W-:Y:S02]  /*afeb0*/  I2FP.F32.U32 R3, R8 ;  /* 0x0000000800037245 */ /* 0x001fe40000201000 */
[----:B--2---:R-:W-:-:S03]  /*afec0*/  I2FP.F32.U32 R4, R2 ;  /* 0x0000000200047245 */ /* 0x004fc60000201000 */
[----:B------:R-:W-:Y:S01]  /*afed0*/  FMUL R3, R3, UR5 ;  /* 0x0000000503037c20 */ /* 0x000fe20008400000 */
[----:B------:R-:W-:Y:S02]  /*afee0*/  ULDC UR5, c[0x0][0x154] ;  /* 0x0000550000057ab9 */ /* 0x000fe40000000800 */
[----:B------:R-:W-:-:S03]  /*afef0*/  FMUL R11, R4, UR5 ;  /* 0x00000005040b7c20 */ /* 0x000fc60008400000 */
[----:B------:R-:W0:Y:S08]  /*aff00*/  F2I.U32.TRUNC.NTZ R3, R3 ;  /* 0x0000000300037305 */ /* 0x000e30000020f000 */
[----:B------:R-:W1:Y:S01]  /*aff10*/  F2I.U32.TRUNC.NTZ R11, R11 ;  /* 0x0000000b000b7305 */ /* 0x000e62000020f000 */
[----:B0-----:R-:W-:Y:S02]  /*aff20*/  IMAD.MOV R4, RZ, RZ, -R3 ;  /* 0x000000ffff047224 */ /* 0x001fe400078e0a03 */
[----:B------:R-:W-:-:S02]  /*aff30*/  IMAD.MOV.U32 R3, RZ, RZ, R15 ;  /* 0x000000ffff037224 */ /* 0x000fc400078e000f */
[----:B---3--:R-:W-:Y:S02]  /*aff40*/  IMAD R8, R5, R4, R8 ;  /* 0x0000000405087224 */ /* 0x008fe400078e0208 */
[----:B-1----:R-:W-:-:S04]  /*aff50*/  IMAD.MOV R4, RZ, RZ, -R11 ;  /* 0x000000ffff047224 */ /* 0x002fc800078e0a0b */
[----:B----4-:R-:W-:Y:S02]  /*aff60*/  @P3 IMAD R8, R13, R4, R2 ;  /* 0x000000040d083224 */ /* 0x010fe400078e0202 */
[----:B------:R-:W-:Y:S01]  /*aff70*/  IMAD.MOV.U32 R2, RZ, RZ, R14 ;  /* 0x000000ffff027224 */ /* 0x000fe200078e000e */
[----:B------:R-:W-:Y:S06]  /*aff80*/  @!P0 BRA `(.L_x_246) ;  /* 0x0000000000288947 */ /* 0x000fec0003800000 */
[----:B------:R-:W-:Y:S02]  /*aff90*/  ULDC UR5, c[0x0][0x634] ;  /* 0x00018d0000057ab9 */ /* 0x000fe40000000800 */
[----:B------:R-:W-:-:S05]  /*affa0*/  IADD3 R3, P0, R14, UR5, RZ ;  /* 0x000000050e037c10 */ /* 0x000fca000ff1e0ff */
[----:B------:R-:W-:-:S04]  /*affb0*/  IMAD.X R11, RZ, RZ, R15, P0 ;  /* 0x000000ffff0b7224 */ /* 0x000fc800000e060f */
[----:B------:R-:W-:-:S04]  /*affc0*/  IMAD.WIDE.U32 R4, R11, UR8, RZ ;  /* 0x000000080b047c25 */ /* 0x000fc8000f8e00ff */
[----:B------:R-:W-:-:S04]  /*affd0*/  IMAD.WIDE.U32 R4, P0, R3, UR9, R4 ;  /* 0x0000000903047c25 */ /* 0x000fc8000f800004 */
[----:B------:R-:W-:-:S04]  /*affe0*/  IMAD.WIDE.U32 R2, R3, UR8, RZ ;  /* 0x0000000803027c25 */ /* 0x000fc8000f8e00ff */
[----:B------:R-:W-:Y:S01]  /*afff0*/  IMAD.MOV.U32 R2, RZ, RZ, R5 ;  /* 0x000000ffff027224 */ /* 0x000fe200078e0005 */
[----:B------:R-:W-:Y:S01]  /*b0000*/  IADD3 RZ, P1, R3, R4, RZ ;  /* 0x0000000403ff7210 */ /* 0x000fe20007f3e0ff */
[----:B------:R-:W-:-:S04]  /*b0010*/  IMAD.X R3, RZ, RZ, RZ, P0 ;  /* 0x000000ffff037224 */ /* 0x000fc800000e06ff */
[----:B------:R-:W-:-:S08]  /*b0020*/  IMAD.WIDE.U32.X R2, R11, UR9, R2, P1 ;  /* 0x000000090b027c25 */ /* 0x000fd000088e0402 */
.L_x_246:
[--C-:B------:R-:W-:Y:S01]  /*b0030*/  SHF.R.U64 R11, R2, UR6, R3.reuse ;  /* 0x00000006020b7c19 */ /* 0x100fe20008001203 */
[----:B------:R-:W-:Y:S01]  /*b0040*/  ULDC.64 UR8, c[0x0][0x620] ;  /* 0x0001880000087ab9 */ /* 0x000fe20000000a00 */
[----:B------:R-:W-:Y:S01]  /*b0050*/  SHF.R.U32.HI R2, RZ, UR6, R3 ;  /* 0x00000006ff027c19 */ /* 0x000fe20008011603 */
[----:B------:R-:W-:Y:S01]  /*b0060*/  IMAD.MOV.U32 R3, RZ, RZ, R15 ;  /* 0x000000ffff037224 */ /* 0x000fe200078e000f */
[----:B------:R-:W-:Y:S01]  /*b0070*/  IADD3 R13, P0, RZ, -R11, RZ ;  /* 0x8000000bff0d7210 */ /* 0x000fe20007f1e0ff */
[----:B------:R-:W-:-:S04]  /*b0080*/  ULDC UR5, c[0x0][0x618] ;  /* 0x0001860000057ab9 */ /* 0x000fc80000000800 */
[----:B------:R-:W-:-:S04]  /*b0090*/  IMAD.X R2, RZ, RZ, ~R2, P0 ;  /* 0x000000ffff027224 */ /* 0x000fc800000e0e02 */
[----:B------:R-:W-:-:S04]  /*b00a0*/  IMAD R2, R2, UR8, RZ ;  /* 0x0000000802027c24 */ /* 0x000fc8000f8e02ff */
[----:B------:R-:W-:Y:S02]  /*b00b0*/  IMAD R5, R13, UR9, R2 ;  /* 0x000000090d057c24 */ /* 0x000fe4000f8e0202 */
[----:B------:R-:W-:-:S04]  /*b00c0*/  IMAD.MOV.U32 R2, RZ, RZ, R14 ;  /* 0x000000ffff027224 */ /* 0x000fc800078e000e */
[----:B------:R-:W-:Y:S01]  /*b00d0*/  IMAD.WIDE.U32 R2, R13, UR8, R2 ;  /* 0x000000080d027c25 */ /* 0x000fe2000f8e0002 */
[----:B------:R-:W-:Y:S02]  /*b00e0*/  ULDC.64 UR8, c[0x0][0x640] ;  /* 0x0001900000087ab9 */ /* 0x000fe40000000a00 */
[----:B------:R-:W-:Y:S01]  /*b00f0*/  ISETP.NE.U32.AND P0, PT, RZ, UR8, PT ;  /* 0x00000008ff007c0c */ /* 0x000fe2000bf05070 */
[----:B------:R-:W-:-:S03]  /*b0100*/  IMAD.IADD R3, R3, 0x1, R5 ;  /* 0x0000000103037824 */ /* 0x000fc600078e0205 */
[----:B------:R-:W-:Y:S02]  /*b0110*/  ISETP.NE.AND.EX P0, PT, RZ, UR9, PT, P0 ;  /* 0x00000009ff007c0c */ /* 0x000fe4000bf05300 */
[--C-:B------:R-:W-:Y:S02]  /*b0120*/  SHF.R.U64 R12, R2, UR5, R3.reuse ;  /* 0x00000005020c7c19 */ /* 0x100fe40008001203 */
[----:B------:R-:W-:Y:S01]  /*b0130*/  SHF.R.U32.HI R3, RZ, UR5, R3 ;  /* 0x00000005ff037c19 */ /* 0x000fe20008011603 */
[----:B------:R-:W-:-:S03]  /*b0140*/  ULDC UR5, c[0x0][0x608] ;  /* 0x0001820000057ab9 */ /* 0x000fc60000000800 */
[--C-:B------:R-:W-:Y:S02]  /*b0150*/  SHF.R.U64 R13, R12, UR5, R3.reuse ;  /* 0x000000050c0d7c19 */ /* 0x100fe40008001203 */
[----:B------:R-:W-:Y:S01]  /*b0160*/  SHF.R.U32.HI R2, RZ, UR5, R3 ;  /* 0x00000005ff027c19 */ /* 0x000fe20008011603 */
[----:B------:R-:W-:-:S03]  /*b0170*/  ULDC UR5, c[0x0][0x658] ;  /* 0x0001960000057ab9 */ /* 0x000fc60000000800 */
[--C-:B------:R-:W-:Y:S02]  /*b0180*/  SHF.R.U64 R14, R13, UR5, R2.reuse ;  /* 0x000000050d0e7c19 */ /* 0x100fe40008001202 */
[----:B------:R-:W-:-:S03]  /*b0190*/  SHF.R.U32.HI R15, RZ, UR5, R2 ;  /* 0x00000005ff0f7c19 */ /* 0x000fc60008011602 */
[----:B------:R-:W-:Y:S02]  /*b01a0*/  IMAD.MOV.U32 R2, RZ, RZ, R14 ;  /* 0x000000ffff027224 */ /* 0x000fe400078e000e */
        /* <DEDUP_REMOVED lines=12> */
.L_x_247:
[----:B------:R-:W-:Y:S01]  /*b0270*/  ULDC UR5, c[0x0][0x648] ;  /* 0x0001920000057ab9 */ /* 0x000fe20000000800 */
[----:B------:R-:W-:Y:S02]  /*b0280*/  LOP3.LUT R13, R13, UR18, RZ, 0xc0, !PT ;  /* 0x000000120d0d7c12 */ /* 0x000fe4000f8ec0ff */
[----:B------:R-:W-:Y:S01]  /*b0290*/  SHF.R.U64 R2, R2, UR5, R3 ;  /* 0x0000000502027c19 */ /* 0x000fe20008001203 */
[----:B------:R-:W-:-:S04]  /*b02a0*/  ULDC UR5, c[0x0][0x638] ;  /* 0x00018e0000057ab9 */ /* 0x000fc80000000800 */
[----:B------:R-:W-:Y:S02]  /*b02b0*/  IMAD.MOV R3, RZ, RZ, -R2 ;  /* 0x000000ffff037224 */ /* 0x000fe400078e0a02 */
[----:B------:R-:W-:Y:S02]  /*b02c0*/  IMAD R13, R2, UR19, R13 ;  /* 0x00000013020d7c24 */ /* 0x000fe4000f8e020d */
[----:B------:R-:W-:Y:S01]  /*b02d0*/  IMAD R14, R3, UR5, R14 ;  /* 0x00000005030e7c24 */ /* 0x000fe2000f8e020e */
[----:B------:R-:W-:Y:S01]  /*b02e0*/  ULDC UR5, c[0x0][0x610] ;  /* 0x0001840000057ab9 */ /* 0x000fe20000000800 */
[----:B------:R-:W-:Y:S01]  /*b02f0*/  LOP3.LUT R3, R12, UR4, RZ, 0xc0, !PT ;  /* 0x000000040c037c12 */ /* 0x000fe2000f8ec0ff */
[----:B------:R-:W-:Y:S01]  /*b0300*/  IMAD R8, R13, UR5, R8 ;  /* 0x000000050d087c24 */ /* 0x000fe2000f8e0208 */
[----:B------:R-:W-:Y:S01]  /*b0310*/  ULDC UR5, c[0x0][0x600] ;  /* 0x0001800000057ab9 */ /* 0x000fe20000000800 */
[----:B------:R-:W-:Y:S02]  /*b0320*/  IMAD.MOV.U32 R2, RZ, RZ, 0x1 ;  /* 0x00000001ff027424 */ /* 0x000fe400078e00ff */
[----:B------:R-:W-:-:S05]  /*b0330*/  IMAD R3, R14, UR5, R3 ;  /* 0x000000050e037c24 */ /* 0x000fca000f8e0203 */
[----:B------:R-:W-:Y:S02]  /*b0340*/  SEL R5, R3, R8, !P3 ;  /* 0x0000000803057207 */ /* 0x000fe40005800000 */
[----:B------:R-:W-:-:S07]  /*b0350*/  SEL R4, R8, R3, !P3 ;  /* 0x0000000308047207 */ /* 0x000fce0005800000 */
.L_x_245:
[----:B------:R-:W-:Y:S05]  /*b0360*/  BSYNC B1 ;  /* 0x0000000000017941 */ /* 0x000fea0003800000 */
.L_x_244:
[----:B------:R-:W-:-:S13]  /*b0370*/  LOP3.LUT P0, RZ, R2, 0xff, RZ, 0xc0, !PT ;  /* 0x000000ff02ff7812 */ /* 0x000fda000780c0ff */
[----:B------:R-:W-:Y:S05]  /*b0380*/  @P0 BRA `(.L_x_248) ;  /* 0xfffffff400200947 */ /* 0x000fea000383ffff */
[----:B------:R-:W-:Y:S05]  /*b0390*/  BSYNC B0 ;  /* 0x0000000000007941 */ /* 0x000fea0003800000 */
.L_x_237:
[----:B------:R-:W-:-:S03]  /*b03a0*/  UMOV UR5, 0xffffffff ;  /* 0xffffffff00057882 */ /* 0x000fc60000000000 */
[----:B------:R-:W-:Y:S05]  /*b03b0*/  BRA.DIV UR5, `(.L_x_249) ;  /* 0x0000000205e07947 */ /* 0x000fea000b800000 */
[----:B------:R-:W-:-:S13]  /*b03c0*/  ELECT P0, URZ, PT ;  /* 0x00000000003f782f */ /* 0x000fda0003800000 */
.L_x_261:
[----:B------:R-:W-:Y:S04]  /*b03d0*/  BSSY B0, `(.L_x_250) ;  /* 0x000001a000007945 */ /* 0x000fe80003800000 */
[----:B------:R-:W-:Y:S05]  /*b03e0*/  @!P0 BRA `(.L_x_251) ;  /* 0x0000000000608947 */ /* 0x000fea0003800000 */
[----:B------:R-:W-:-:S04]  /*b03f0*/  ULOP3.LUT UR5, UR7, 0x2, URZ, 0xfc, !UPT ;  /* 0x0000000207057892 */ /* 0x000fc8000f8efc3f */
[----:B------:R-:W-:-:S06]  /*b0400*/  UISETP.NE.AND UP0, UPT, UR5, 0x3, UPT ;  /* 0x000000030500788c */ /* 0x000fcc000bf05270 */
[----:B------:R-:W-:-:S13]  /*b0410*/  PLOP3.LUT P0, PT, PT, PT, UP0, 0x80, 0x0 ;  /* 0x000000000000781c */ /* 0x000fda0003f0f008 */
[----:B------:R-:W-:Y:S05]  /*b0420*/  @!P0 BRA `(.L_x_252) ;  /* 0x0000000000048947 */ /* 0x000fea0003800000 */
[----:B------:R-:W-:Y:S01]  /*b0430*/  BPT.TRAP 0x1 ;  /* 0x000000040000795c */ /* 0x000fe20000300000 */
.L_x_252:
[----:B------:R-:W0:Y:S01]  /*b0440*/  S2R R3, SR_CgaCtaId ;  /* 0x0000000000037919 */ /* 0x000e220000008800 */
[----:B------:R-:W-:-:S04]  /*b0450*/  MOV R2, 0x400 ;  /* 0x0000040000027802 */ /* 0x000fc80000000f00 */
[----:B0-----:R-:W-:Y:S02]  /*b0460*/  LEA R3, R3, R2, 0x18 ;  /* 0x0000000203037211 */ /* 0x001fe400078ec0ff */
[----:B------:R-:W-:-:S03]  /*b0470*/  SHF.L.U32 R2, R0, 0x1f, RZ ;  /* 0x0000001f00027819 */ /* 0x000fc600000006ff */
[----:B------:R-:W-:-:S04]  /*b0480*/  VIADD R3, R3, 0x10 ;  /* 0x0000001003037836 */ /* 0x000fc80000000000 */
[----:B------:R-:W-:-:S04]  /*b0490*/  IMAD R5, R6, 0x8, R3 ;  /* 0x0000000806057824 */ /* 0x000fc800078e0203 */
[----:B------:R-:W0:Y:S02]  /*b04a0*/  SYNCS.PHASECHK.TRANS64.TRYWAIT P0, [R5+URZ], R2 ;  /* 0x00000002050075a7 */ /* 0x000e24000800017f */
[----:B0-----:R-:W-:Y:S05]  /*b04b0*/  @!P0 BRA `(.L_x_253) ;  /* 0x0000000000c08947 */ /* 0x001fea0003800000 */
.L_x_262:
[----:B------:R-:W-:-:S05]  /*b04c0*/  VIADD R6, R6, 0x1 ;  /* 0x0000000106067836 */ /* 0x000fca0000000000 */
[----:B------:R-:W-:-:S04]  /*b04d0*/  ISETP.NE.AND P0, PT, R6, 0x2, PT ;  /* 0x000000020600780c */ /* 0x000fc80003f05270 */
[----:B0-----:R-:W-:Y:S02]  /*b04e0*/  SEL R5, RZ, 0x1, P0 ;  /* 0x00000001ff057807 */ /* 0x001fe40000000000 */
[----:B------:R-:W-:Y:S02]  /*b04f0*/  SEL R6, R6, RZ, P0 ;  /* 0x000000ff06067207 */ /* 0x000fe40000000000 */
[----:B------:R-:W-:-:S03]  /*b0500*/  LOP3.LUT R0, R0, R5, RZ, 0x3c, !PT ;  /* 0x0000000500007212 */ /* 0x000fc600078e3cff */
[----:B------:R-:W-:Y:S01]  /*b0510*/  IMAD R3, R6, 0x8, R3 ;  /* 0x0000000806037824 */ /* 0x000fe200078e0203 */
[----:B------:R-:W-:-:S07]  /*b0520*/  SHF.L.U32 R0, R0, 0x1f, RZ ;  /* 0x0000001f00007819 */ /* 0x000fce00000006ff */
.L_x_254:
[----:B0-----:R0:W1:Y:S02]  /*b0530*/  SYNCS.PHASECHK.TRANS64.TRYWAIT P0, [R3+URZ], R0 ;  /* 0x00000000030075a7 */ /* 0x001064000800017f */
[----:B-1----:R-:W-:Y:S05]  /*b0540*/  @!P0 NANOSLEEP.SYNCS 0x989680 ;  /* 0x009896800000895d */ /* 0x002fea0003900000 */
[----:B------:R-:W1:Y:S02]  /*b0550*/  @!P0 SYNCS.PHASECHK.TRANS64 P0, [R3+URZ], R0 ;  /* 0x00000000030085a7 */ /* 0x000e64000800007f */
[----:B-1----:R-:W-:Y:S05]  /*b0560*/  @!P0 BRA `(.L_x_254) ;  /* 0xfffffffc00f08947 */ /* 0x002fea000383ffff */
.L_x_251:
[----:B------:R-:W-:Y:S05]  /*b0570*/  BSYNC B0 ;  /* 0x0000000000007941 */ /* 0x000fea0003800000 */
.L_x_250:
[----:B------:R-:W-:Y:S05]  /*b0580*/  EXIT ;  /* 0x000000000000794d */ /* 0x000fea0003800000 */
.L_x_21:
[----:B--2---:R-:W-:-:S04]  /*b0590*/  IMAD.U32 R12, RZ, RZ, UR16 ;  /* 0x00000010ff0c7e24 */ /* 0x004fc8000f8e00ff */
[----:B------:R2:W0:Y:S03]  /*b05a0*/  SYNCS.PHASECHK.TRANS64.TRYWAIT P0, [R12+URZ], R11 ;  /* 0x0000000b0c0075a7 */ /* 0x000426000800017f */
[----:B0-----:R-:W-:Y:S05]  /*b05b0*/  @!P0 NANOSLEEP.SYNCS 0x989680 ;  /* 0x009896800000895d */ /* 0x001fea0003900000 */
[----:B------:R-:W0:Y:S02]  /*b05c0*/  @!P0 SYNCS.PHASECHK.TRANS64 P0, [R12+URZ], R11 ;  /* 0x0000000b0c0085a7 */ /* 0x000e24000800007f */
[----:B0-----:R-:W-:Y:S05]  /*b05d0*/  @!P0 BRA `(.L_x_21) ;  /* 0xfffffffc00ec8947 */ /* 0x001fea000383ffff */
[----:B------:R-:W-:Y:S05]  /*b05e0*/  BRA `(.L_x_20) ;  /* 0xfffff568002c7947 */ /* 0x000fea000383ffff */
.L_x_27:
[----:B-----5:R1:W-:Y:S02]  /*b05f0*/  STL [R1+0x149c], R0 ;  /* 0x00149c0001007387 */ /* 0x0203e40000100800 */
[----:B-1----:R-:W-:-:S04]  /*b0600*/  IMAD.U32 R0, RZ, RZ, UR18 ;  /* 0x00000012ff007e24 */ /* 0x002fc8000f8e00ff */
[----:B------:R1:W2:Y:S03]  /*b0610*/  SYNCS.PHASECHK.TRANS64.TRYWAIT P0, [R0+URZ], R12 ;  /* 0x0000000c000075a7 */ /* 0x0002a6000800017f */
[----:B--2---:R-:W-:Y:S05]  /*b0620*/  @!P0 NANOSLEEP.SYNCS 0x989680 ;  /* 0x009896800000895d */ /* 0x004fea0003900000 */
[----:B------:R1:W2:Y:S02]  /*b0630*/  @!P0 SYNCS.PHASECHK.TRANS64 P0, [R0+URZ], R12 ;  /* 0x0000000c000085a7 */ /* 0x0002a4000800007f */
[----:B-1----:R4:W5:Y:S02]  /*b0640*/  LDL.LU R0, [R1+0x149c] ;  /* 0x00149c0001007983 */ /* 0x0029640000300800 */
[----:B--2-4-:R-:W-:Y:S05]  /*b0650*/  @!P0 BRA `(.L_x_27) ;  /* 0xfffffffc00e48947 */ /* 0x014fea000383ffff */
[----:B------:R-:W-:Y:S05]  /*b0660*/  BRA `(.L_x_26) ;  /* 0xfffff70800947947 */ /* 0x000fea000383ffff */
.L_x_238:
[----:B------:R-:W-:Y:S01]  /*b0670*/  BSSY B1, `(.L_x_255) ;  /* 0x0000006000017945 */ /* 0x000fe20003800000 */
[----:B------:R-:W-:-:S07]  /*b0680*/  IMAD.MOV.U32 R2, RZ, RZ, -0x1 ;  /* 0xffffffffff027424 */ /* 0x000fce00078e00ff */
[----:B------:R-:W-:Y:S05]  /*b0690*/  WARPSYNC.COLLECTIVE R2, `(.L_x_256) ;  /* 0x00000000020c7348 */ /* 0x000fea0003c00000 */
[----:B------:R-:W-:Y:S02]  /*b06a0*/  ELECT P0, UR62, PT ;  /* 0x00000000003e782f */ /* 0x000fe40003800000 */
[----:B------:R-:W-:Y:S01]  /*b06b0*/  MOV R2, UR62 ;  /* 0x0000003e00027c02 */ /* 0x000fe20008000f00 */
[----:B------:R-:W-:Y:S10]  /*b06c0*/  ENDCOLLECTIVE ;  /* 0x000000000000791b */ /* 0x000ff40003800000 */
.L_x_256:
[----:B------:R-:W-:Y:S05]  /*b06d0*/  BSYNC B1 ;  /* 0x0000000000017941 */ /* 0x000fea0003800000 */
.L_x_255:
[----:B------:R-:W-:Y:S05]  /*b06e0*/  BRA `(.L_x_257) ;  /* 0xfffffff000547947 */ /* 0x000fea000383ffff */
.L_x_241:
[----:B0-----:R0:W1:Y:S02]  /*b06f0*/  SYNCS.PHASECHK.TRANS64.TRYWAIT P0, [R15+URZ+0x10], R14 ;  /* 0x0000100e0f0075a7 */ /* 0x001064000800017f */
[----:B-1----:R-:W-:Y:S05]  /*b0700*/  @!P0 NANOSLEEP.SYNCS 0x989680 ;  /* 0x009896800000895d */ /* 0x002fea0003900000 */
[----:B------:R-:W1:Y:S02]  /*b0710*/  @!P0 SYNCS.PHASECHK.TRANS64 P0, [R15+URZ+0x10], R14 ;  /* 0x0000100e0f0085a7 */ /* 0x000e64000800007f */
[----:B-1----:R-:W-:Y:S05]  /*b0720*/  @!P0 BRA `(.L_x_241) ;  /* 0xfffffffc00f08947 */ /* 0x002fea000383ffff */
[----:B------:R-:W-:Y:S05]  /*b0730*/  BRA `(.L_x_258) ;  /* 0xfffffff000887947 */ /* 0x000fea000383ffff */
.L_x_249:
[----:B------:R-:W-:Y:S01]  /*b0740*/  BSSY B0, `(.L_x_259) ;  /* 0x0000006000007945 */ /* 0x000fe20003800000 */
[----:B------:R-:W-:-:S07]  /*b0750*/  IMAD.MOV.U32 R2, RZ, RZ, -0x1 ;  /* 0xffffffffff027424 */ /* 0x000fce00078e00ff */
[----:B------:R-:W-:Y:S05]  /*b0760*/  WARPSYNC.COLLECTIVE R2, `(.L_x_260) ;  /* 0x00000000020c7348 */ /* 0x000fea0003c00000 */
[----:B------:R-:W-:Y:S02]  /*b0770*/  ELECT P0, UR62, PT ;  /* 0x00000000003e782f */ /* 0x000fe40003800000 */
[----:B------:R-:W-:Y:S01]  /*b0780*/  MOV R2, UR62 ;  /* 0x0000003e00027c02 */ /* 0x000fe20008000f00 */
[----:B------:R-:W-:Y:S10]  /*b0790*/  ENDCOLLECTIVE ;  /* 0x000000000000791b */ /* 0x000ff40003800000 */
.L_x_260:
[----:B------:R-:W-:Y:S05]  /*b07a0*/  BSYNC B0 ;  /* 0x0000000000007941 */ /* 0x000fea0003800000 */
.L_x_259:
[----:B------:R-:W-:Y:S05]  /*b07b0*/  BRA `(.L_x_261) ;  /* 0xfffffffc00047947 */ /* 0x000fea000383ffff */
.L_x_253:
[----:B0-----:R0:W1:Y:S02]  /*b07c0*/  SYNCS.PHASECHK.TRANS64.TRYWAIT P0, [R5+URZ], R2 ;  /* 0x00000002050075a7 */ /* 0x001064000800017f */
[----:B-1----:R-:W-:Y:S05]  /*b07d0*/  @!P0 NANOSLEEP.SYNCS 0x989680 ;  /* 0x009896800000895d */ /* 0x002fea0003900000 */
[----:B------:R-:W1:Y:S02]  /*b07e0*/  @!P0 SYNCS.PHASECHK.TRANS64 P0, [R5+URZ], R2 ;  /* 0x00000002050085a7 */ /* 0x000e64000800007f */
[----:B-1----:R-:W-:Y:S05]  /*b07f0*/  @!P0 BRA `(.L_x_253) ;  /* 0xfffffffc00f08947 */ /* 0x002fea000383ffff */
[----:B------:R-:W-:Y:S05]  /*b0800*/  BRA `(.L_x_262) ;  /* 0xfffffffc002c7947 */ /* 0x000fea000383ffff */
.L_x_263:
[----:B------:R-:W-:-:S00]  /*b0810*/  BRA `(.L_x_263) ;  /* 0xfffffffc00fc7947 */ /* 0x000fc0000383ffff */
[----:B------:R-:W-:-:S00]  /*b0820*/  NOP ;  /* 0x0000000000007918 */ /* 0x000fc00000000000 */
        /* <DEDUP_REMOVED lines=13> */
.L_x_264:


//--------------------- .nv.shared._ZN7cutlass13device_kernelINS_4gemm6kernel13GemmUniversalIN4cute5tupleIJiiiiEEENS1_10collective13CollectiveMmaINS1_37MainloopSm90TmaGmmaWarpSpecializedFP8ILi2ENS5_IJNS4_1CILi2EEENSA_ILi1EEESC_EEENS1_35KernelTmaWarpSpecializedCooperativeEEENS5_IJNSA_ILi512EEENSA_ILi384EEENSA_ILi128EEEEEENS_12float_e4m3_tENS5_IJlSC_lEEESK_SL_NS4_8TiledMMAINS4_8MMA_AtomIJNS4_4SM904GMMA31MMA_64x192x32_F32E4M3E4M3_SS_TNILNSP_7ScaleInE1ELSR_1EEEEEENS4_6LayoutISD_NS5_IJSC_NSA_ILi0EEESV_EEEEENS5_IJNS4_10UnderscoreESY_SY_EEEEENS4_13SM90_TMA_LOADENS4_14ComposedLayoutINS4_7SwizzleILi3ELi4ELi3EEENS4_18smem_ptr_flag_bitsILi8EEENSU_INS5_IJNSA_ILi8EEESI_EEENS5_IJSI_SC_EEEEEEEvNS4_8identityENS4_23SM90_TMA_LOAD_MULTICASTES1B_vS1C_EENS_8epilogue10collective6detail29Sm90TmaWarpSpecializedAdapterINS1G_15DefaultEpilogueISK_SL_SL_NS1F_6thread17LinearCombinationISK_Li1EffLNS1K_9ScaleType4KindE0ELNS_15FloatRoundStyleE2ESK_EENS1_15EpilogueDefaultEEEEEvvEEEEvNT_6ParamsE --------------------------
	.section	.nv.shared._ZN7cutlass13device_kernelINS_4gemm6kernel13GemmUniversalIN4cute5tupleIJiiiiEEENS1_10collective13CollectiveMmaINS1_37MainloopSm90TmaGmmaWarpSpecializedFP8ILi2ENS5_IJNS4_1CILi2EEENSA_ILi1EEESC_EEENS1_35KernelTmaWarpSpecializedCooperativeEEENS5_IJNSA_ILi512EEENSA_ILi384EEENSA_ILi128EEEEEENS_12float_e4m3_tENS5_IJlSC_lEEESK_SL_NS4_8TiledMMAINS4_8MMA_AtomIJNS4_4SM904GMMA31MMA_64x192x32_F32E4M3E4M3_SS_TNILNSP_7ScaleInE1ELSR_1EEEEEENS4_6LayoutISD_NS5_IJSC_NSA_ILi0EEESV_EEEEENS5_IJNS4_10UnderscoreESY_SY_EEEEENS4_13SM90_TMA_LOADENS4_14ComposedLayoutINS4_7SwizzleILi3ELi4ELi3EEENS4_18smem_ptr_flag_bitsILi8EEENSU_INS5_IJNSA_ILi8EEESI_EEENS5_IJSI_SC_EEEEEEEvNS4_8identityENS4_23SM90_TMA_LOAD_MULTICASTES1B_vS1C_EENS_8epilogue10collective6detail29Sm90TmaWarpSpecializedAdapterINS1G_15DefaultEpilogueISK_SL_SL_NS1F_6thread17LinearCombinationISK_Li1EffLNS1K_9ScaleType4KindE0ELNS_15FloatRoundStyleE2ESK_EENS1_15EpilogueDefaultEEEEEvvEEEEvNT_6ParamsE,"aw",@nobits
	.sectionflags	@""
	.align	16
	.zero		1024


//--------------------- .nv.shared.reserved.0     --------------------------
	.section	.nv.shared.reserved.0,"aw",@nobits
	.weak		__nv_reservedSMEM_offset_0_alias
	.size		__nv_reservedSMEM_offset_0_alias, 0, 0
	.other		__nv_reservedSMEM_offset_0_alias,@"STO_CUDA_RESERVED_SHARED STV_DEFAULT"
__nv_reservedSMEM_offset_0_alias:
	.zero		0


//--------------------- .nv.global                --------------------------
	.section	.nv.global,"aw",@nobits
.nv.global:
	.type		_ZN39_INTERNAL_34d8669e_4_k_cu_d4b56545_91884cute1_E,@object
	.size		_ZN39_INTERNAL_34d8669e_4_k_cu_d4b56545_91884cute1_E,(_ZN39_INTERNAL_34d8669e_4_k_cu_d4b56545_91884cuda3std3__45__cpo6cbeginE - _ZN39_INTERNAL_34d8669e_4_k_cu_d4b56545_91884cute1_E)
_ZN39_INTERNAL_34d8669e_4_k_cu_d4b56545_91884cute1_E:
	.zero		1
	.type		_ZN39_INTERNAL_34d8669e_4_k_cu_d4b56545_91884cuda3std3__45__cpo6cbeginE,@object
	.size		_ZN39_INTERNAL_34d8669e_4_k_cu_d4b56545_91884cuda3std3__45__cpo6cbeginE,(_ZN39_INTERNAL_34d8669e_4_k_cu_d4b56545_91884cuda3std3__48in_placeE - _ZN39_INTERNAL_34d8669e_4_k_cu_d4b56545_91884cuda3std3__45__cpo6cbeginE)
_ZN39_INTERNAL_34d8669e_4_k_cu_d4b56545_91884cuda3std3__45__cpo6cbeginE:
	.zero		1
	.type		_ZN39_INTERNAL_34d8669e_4_k_cu_d4b56545_91884cuda3std3__48in_placeE,@object
	.size		_ZN39_INTERNAL_34d8669e_4_k_cu_d4b56545_91884cuda3std3__48in_placeE,(_ZN39_INTERNAL_34d8669e_4_k_cu_d4b56545_91884cuda3std6ranges3__45__cpo9iter_moveE - _ZN39_INTERNAL_34d8669e_4_k_cu_d4b56545_91884cuda3std3__48in_placeE)
_ZN39_INTERNAL_34d8669e_4_k_cu_d4b56545_91884cuda3std3__48in_placeE:
	.zero		1
	.type		_ZN39_INTERNAL_34d8669e_4_k_cu_d4b56545_91884cuda3std6ranges3__45__cpo9iter_moveE,@object
	.size		_ZN39_INTERNAL_34d8669e_4_k_cu_d4b56545_91884cuda3std6ranges3__45__cpo9iter_moveE,(_ZN39_INTERNAL_34d8669e_4_k_cu_d4b56545_91884cuda3std3__45__cpo5beginE - _ZN39_INTERNAL_34d8669e_4_k_cu_d4b56545_91884cuda3std6ranges3__45__cpo9iter_moveE)
_ZN39_INTERNAL_34d8669e_4_k_cu_d4b56545_91884cuda3std6ranges3__45__cpo9iter_moveE:
	.zero		1
	.type		_ZN39_INTERNAL_34d8669e_4_k_cu_d4b56545_91884cuda3std3__45__cpo5beginE,@object
	.size		_ZN39_INTERNAL_34d8669e_4_k_cu_d4b56545_91884cuda3std3__45__cpo5beginE,(_ZN39_INTERNAL_34d8669e_4_k_cu_d4b56545_91884cuda3std3__441_GLOBAL__N__34d8669e_4_k_cu_d4b56545_91886ignoreE - _ZN39_INTERNAL_34d8669e_4_k_cu_d4b56545_91884cuda3std3__45__cpo5beginE)
_ZN39_INTERNAL_34d8669e_4_k_cu_d4b56545_91884cuda3std3__45__cpo5beginE:
	.zero		1
	.type		_ZN39_INTERNAL_34d8669e_4_k_cu_d4b56545_91884cuda3std3__441_GLOBAL__N__34d8669e_4_k_cu_d4b56545_91886ignoreE,@object
	.size		_ZN39_INTERNAL_34d8669e_4_k_cu_d4b56545_91884cuda3std3__441_GLOBAL__N__34d8669e_4_k_cu_d4b56545_91886ignoreE,(_ZN39_INTERNAL_34d8669e_4_k_cu_d4b56545_91884cute7productE - _ZN39_INTERNAL_34d8669e_4_k_cu_d4b56545_91884cuda3std3__441_GLOBAL__N__34d8669e_4_k_cu_d4b56545_91886ignoreE)
_ZN39_INTERNAL_34d8669e_4_k_cu_d4b56545_91884cuda3std3__441_GLOBAL__N__34d8669e_4_k_cu_d4b56545_91886ignoreE:
	.zero		1
	.type		_ZN39_INTERNAL_34d8669e_4_k_cu_d4b56545_91884cute7productE,@object
	.size		_ZN39_INTERNAL_34d8669e_4_k_cu_d4b56545_91884cute7productE,(_ZN39_INTERNAL_34d8669e_4_k_cu_d4b56545_91884cuda3std3__45__cpo3endE - _ZN39_INTERNAL_34d8669e_4_k_cu_d4b56545_91884cute7productE)
_ZN39_INTERNAL_34d8669e_4_k_cu_d4b56545_91884cute7productE:
	.zero		1
	.type		_ZN39_INTERNAL_34d8669e_4_k_cu_d4b56545_91884cuda3std3__45__cpo3endE,@object
	.size		_ZN39_INTERNAL_34d8669e_4_k_cu_d4b56545_91884cuda3std3__45__cpo3endE,(_ZN39_INTERNAL_34d8669e_4_k_cu_d4b56545_91884cuda3std3__419piecewise_constructE - _ZN39_INTERNAL_34d8669e_4_k_cu_d4b56545_91884cuda3std3__45__cpo3endE)
_ZN39_INTERNAL_34d8669e_4_k_cu_d4b56545_91884cuda3std3__45__cpo3endE:
	.zero		1
	.type		_ZN39_INTERNAL_34d8669e_4_k_cu_d4b56545_91884cuda3std3__419piecewise_constructE,@object
	.size		_ZN39_INTERNAL_34d8669e_4_k_cu_d4b56545_91884cuda3std3__419piecewise_constructE,(_ZN39_INTERNAL_34d8669e_4_k_cu_d4b56545_91884cuda3std3__45__cpo4cendE - _ZN39_INTERNAL_34d8669e_4_k_cu_d4b56545_91884cuda3std3__419piecewise_constructE)
_ZN39_INTERNAL_34d8669e_4_k_cu_d4b56545_91884cuda3std3__419piecewise_constructE:
	.zero		1
	.type		_ZN39_INTERNAL_34d8669e_4_k_cu_d4b56545_91884cuda3std3__45__cpo4cendE,@object
	.size		_ZN39_INTERNAL_34d8669e_4_k_cu_d4b56545_91884cuda3std3__45__cpo4cendE,(_ZN39_INTERNAL_34d8669e_4_k_cu_d4b56545_91884cuda3std6ranges3__45__cpo4swapE - _ZN39_INTERNAL_34d8669e_4_k_cu_d4b56545_91884cuda3std3__45__cpo4cendE)
_ZN39_INTERNAL_34d8669e_4_k_cu_d4b56545_91884cuda3std3__45__cpo4cendE:
	.zero		1
	.type		_ZN39_INTERNAL_34d8669e_4_k_cu_d4b56545_91884cuda3std6ranges3__45__cpo4swapE,@object
	.size		_ZN39_INTERNAL_34d8669e_4_k_cu_d4b56545_91884cuda3std6ranges3__45__cpo4swapE,(.L_7 - _ZN39_INTERNAL_34d8669e_4_k_cu_d4b56545_91884cuda3std6ranges3__45__cpo4swapE)
_ZN39_INTERNAL_34d8669e_4_k_cu_d4b56545_91884cuda3std6ranges3__45__cpo4swapE:
	.zero		1
.L_7:


//--------------------- .nv.constant0._ZN7cutlass13device_kernelINS_4gemm6kernel13GemmUniversalIN4cute5tupleIJiiiiEEENS1_10collective13CollectiveMmaINS1_37MainloopSm90TmaGmmaWarpSpecializedFP8ILi2ENS5_IJNS4_1CILi2EEENSA_ILi1EEESC_EEENS1_35KernelTmaWarpSpecializedCooperativeEEENS5_IJNSA_ILi512EEENSA_ILi384EEENSA_ILi128EEEEEENS_12float_e4m3_tENS5_IJlSC_lEEESK_SL_NS4_8TiledMMAINS4_8MMA_AtomIJNS4_4SM904GMMA31MMA_64x192x32_F32E4M3E4M3_SS_TNILNSP_7ScaleInE1ELSR_1EEEEEENS4_6LayoutISD_NS5_IJSC_NSA_ILi0EEESV_EEEEENS5_IJNS4_10UnderscoreESY_SY_EEEEENS4_13SM90_TMA_LOADENS4_14ComposedLayoutINS4_7SwizzleILi3ELi4ELi3EEENS4_18smem_ptr_flag_bitsILi8EEENSU_INS5_IJNSA_ILi8EEESI_EEENS5_IJSI_SC_EEEEEEEvNS4_8identityENS4_23SM90_TMA_LOAD_MULTICASTES1B_vS1C_EENS_8epilogue10collective6detail29Sm90TmaWarpSpecializedAdapterINS1G_15DefaultEpilogueISK_SL_SL_NS1F_6thread17LinearCombinationISK_Li1EffLNS1K_9ScaleType4KindE0ELNS_15FloatRoundStyleE2ESK_EENS1_15EpilogueDefaultEEEEEvvEEEEvNT_6ParamsE --------------------------
	.section	.nv.constant0._ZN7cutlass13device_kernelINS_4gemm6kernel13GemmUniversalIN4cute5tupleIJiiiiEEENS1_10collective13CollectiveMmaINS1_37MainloopSm90TmaGmmaWarpSpecializedFP8ILi2ENS5_IJNS4_1CILi2EEENSA_ILi1EEESC_EEENS1_35KernelTmaWarpSpecializedCooperativeEEENS5_IJNSA_ILi512EEENSA_ILi384EEENSA_ILi128EEEEEENS_12float_e4m3_tENS5_IJlSC_lEEESK_SL_NS4_8TiledMMAINS4_8MMA_AtomIJNS4_4SM904GMMA31MMA_64x192x32_F32E4M3E4M3_SS_TNILNSP_7ScaleInE1ELSR_1EEEEEENS4_6LayoutISD_NS5_IJSC_NSA_ILi0EEESV_EEEEENS5_IJNS4_10UnderscoreESY_SY_EEEEENS4_13SM90_TMA_LOADENS4_14ComposedLayoutINS4_7SwizzleILi3ELi4ELi3EEENS4_18smem_ptr_flag_bitsILi8EEENSU_INS5_IJNSA_ILi8EEESI_EEENS5_IJSI_SC_EEEEEEEvNS4_8identityENS4_23SM90_TMA_LOAD_MULTICASTES1B_vS1C_EENS_8epilogue10collective6detail29Sm90TmaWarpSpecializedAdapterINS1G_15DefaultEpilogueISK_SL_SL_NS1F_6thread17LinearCombinationISK_Li1EffLNS1K_9ScaleType4KindE0ELNS_15FloatRoundStyleE2ESK_EENS1_15EpilogueDefaultEEEEEvvEEEEvNT_6ParamsE,"a",@progbits
	.sectionflags	@""
	.align	4
.nv.constant0._ZN7cutlass13device_kernelINS_4gemm6kernel13GemmUniversalIN4cute5tupleIJiiiiEEENS1_10collective13CollectiveMmaINS1_37MainloopSm90TmaGmmaWarpSpecializedFP8ILi2ENS5_IJNS4_1CILi2EEENSA_ILi1EEESC_EEENS1_35KernelTmaWarpSpecializedCooperativeEEENS5_IJNSA_ILi512EEENSA_ILi384EEENSA_ILi128EEEEEENS_12float_e4m3_tENS5_IJlSC_lEEESK_SL_NS4_8TiledMMAINS4_8MMA_AtomIJNS4_4SM904GMMA31MMA_64x192x32_F32E4M3E4M3_SS_TNILNSP_7ScaleInE1ELSR_1EEEEEENS4_6LayoutISD_NS5_IJSC_NSA_ILi0EEESV_EEEEENS5_IJNS4_10UnderscoreESY_SY_EEEEENS4_13SM90_TMA_LOADENS4_14ComposedLayoutINS4_7SwizzleILi3ELi4ELi3EEENS4_18smem_ptr_flag_bitsILi8EEENSU_INS5_IJNSA_ILi8EEESI_EEENS5_IJSI_SC_EEEEEEEvNS4_8identityENS4_23SM90_TMA_LOAD_MULTICASTES1B_vS1C_EENS_8epilogue10collective6detail29Sm90TmaWarpSpecializedAdapterINS1G_15DefaultEpilogueISK_SL_SL_NS1F_6thread17LinearCombinationISK_Li1EffLNS1K_9ScaleType4KindE0ELNS_15FloatRoundStyleE2ESK_EENS1_15EpilogueDefaultEEEEEvvEEEEvNT_6ParamsE:
	.zero		1664


//--------------------- SYMBOLS --------------------------

	.type		.nv.reservedSmem.offset0,@object
	.size		.nv.reservedSmem.offset0,0x4
